//
// Generated by NVIDIA NVVM Compiler
//
// Compiler Build ID: CL-36424714
// Cuda compilation tools, release 13.0, V13.0.88
// Based on NVVM 20.0.0
//

.version 9.0
.target sm_100
.address_size 64

	// .globl	_Z10msm_kernelP13JacobianPointPK11AffinePointPK12FieldElementm
.const .align 8 .b8 BN254_FQ_MOD[32] = {71, 253, 124, 216, 22, 140, 32, 60, 141, 202, 113, 104, 145, 106, 129, 151, 93, 88, 129, 129, 182, 69, 80, 184, 41, 160, 49, 225, 114, 78, 100, 48};
.const .align 8 .b8 BN254_FQ_R2[32] = {137, 250, 138, 83, 91, 252, 44, 243, 251, 1, 69, 212, 17, 25, 231, 181, 246, 127, 65, 10, 255, 30, 171, 71, 31, 53, 184, 202, 113, 159, 216, 6};
.const .align 8 .u64 BN254_FQ_NINV = -8659850874718887031;
.const .align 8 .b8 POINT_AT_INFINITY_X[32] = {71, 253, 124, 216, 22, 140, 32, 60, 141, 202, 113, 104, 145, 106, 129, 151, 93, 88, 129, 129, 182, 69, 80, 184, 41, 160, 49, 225, 114, 78, 100, 48};
.const .align 8 .b8 POINT_AT_INFINITY_Y[32];
.extern .shared .align 16 .b8 shared_points[];

.visible .entry _Z10msm_kernelP13JacobianPointPK11AffinePointPK12FieldElementm(
	.param .u64 .ptr .align 1 _Z10msm_kernelP13JacobianPointPK11AffinePointPK12FieldElementm_param_0,
	.param .u64 .ptr .align 1 _Z10msm_kernelP13JacobianPointPK11AffinePointPK12FieldElementm_param_1,
	.param .u64 .ptr .align 1 _Z10msm_kernelP13JacobianPointPK11AffinePointPK12FieldElementm_param_2,
	.param .u64 _Z10msm_kernelP13JacobianPointPK11AffinePointPK12FieldElementm_param_3
)
{
	.reg .pred 	%p<4546>;
	.reg .b32 	%r<161>;
	.reg .b64 	%rd<11191>;

	ld.param.u64 	%rd5670, [_Z10msm_kernelP13JacobianPointPK11AffinePointPK12FieldElementm_param_0];
	ld.param.u64 	%rd5671, [_Z10msm_kernelP13JacobianPointPK11AffinePointPK12FieldElementm_param_1];
	ld.param.u64 	%rd5673, [_Z10msm_kernelP13JacobianPointPK11AffinePointPK12FieldElementm_param_3];
	cvta.to.global.u64 	%rd1, %rd5670;
	mov.u32 	%r14, %ctaid.x;
	mov.u32 	%r15, %ntid.x;
	mov.u32 	%r16, %tid.x;
	mad.lo.s32 	%r17, %r14, %r15, %r16;
	cvt.s64.s32 	%rd2, %r17;
	setp.le.u64 	%p1, %rd5673, %rd2;
	@%p1 bra 	$L__BB0_2038;
	ld.param.u64 	%rd9947, [_Z10msm_kernelP13JacobianPointPK11AffinePointPK12FieldElementm_param_2];
	cvta.to.global.u64 	%rd5674, %rd9947;
	cvta.to.global.u64 	%rd3, %rd5671;
	shl.b64 	%rd5675, %rd2, 5;
	add.s64 	%rd4, %rd5674, %rd5675;
	ld.global.u64 	%rd5676, [%rd4];
	ld.global.u64 	%rd5677, [%rd4+8];
	or.b64  	%rd5678, %rd5677, %rd5676;
	ld.global.u64 	%rd5679, [%rd4+16];
	or.b64  	%rd5680, %rd5678, %rd5679;
	ld.global.u64 	%rd5681, [%rd4+24];
	or.b64  	%rd5682, %rd5680, %rd5681;
	setp.eq.s64 	%p2, %rd5682, 0;
	@%p2 bra 	$L__BB0_10;
	shl.b64 	%rd5683, %rd2, 6;
	add.s64 	%rd5, %rd3, %rd5683;
	ld.const.u64 	%rd5684, [POINT_AT_INFINITY_X];
	ld.const.u64 	%rd6, [POINT_AT_INFINITY_X+16];
	ld.const.u64 	%rd7, [POINT_AT_INFINITY_X+24];
	ld.global.u64 	%rd8, [%rd5];
	setp.ne.s64 	%p3, %rd8, %rd5684;
	@%p3 bra 	$L__BB0_11;
	ld.const.u64 	%rd9, [POINT_AT_INFINITY_X+8];
	ld.global.u64 	%rd9949, [%rd5+8];
	setp.ne.s64 	%p4, %rd9949, %rd9;
	@%p4 bra 	$L__BB0_12;
	ld.global.u64 	%rd5685, [%rd5+16];
	setp.ne.s64 	%p5, %rd5685, %rd6;
	@%p5 bra 	$L__BB0_12;
	ld.global.u64 	%rd5686, [%rd5+24];
	setp.ne.s64 	%p6, %rd5686, %rd7;
	@%p6 bra 	$L__BB0_12;
	ld.global.u64 	%rd5687, [%rd5+32];
	setp.ne.s64 	%p7, %rd5687, 0;
	@%p7 bra 	$L__BB0_12;
	ld.global.u64 	%rd5688, [%rd5+40];
	setp.ne.s64 	%p8, %rd5688, 0;
	@%p8 bra 	$L__BB0_12;
	ld.global.u64 	%rd5689, [%rd5+48];
	setp.ne.s64 	%p9, %rd5689, 0;
	@%p9 bra 	$L__BB0_12;
	ld.global.u64 	%rd5690, [%rd5+56];
	setp.ne.s64 	%p10, %rd5690, 0;
	@%p10 bra 	$L__BB0_12;
$L__BB0_10:
	mad.lo.s64 	%rd9944, %rd2, 96, %rd1;
	mov.b64 	%rd9945, 0;
	st.global.u64 	[%rd9944], %rd9945;
	st.global.u64 	[%rd9944+32], %rd9945;
	st.global.u64 	[%rd9944+64], %rd9945;
	st.global.u64 	[%rd9944+8], %rd9945;
	st.global.u64 	[%rd9944+40], %rd9945;
	st.global.u64 	[%rd9944+72], %rd9945;
	st.global.u64 	[%rd9944+16], %rd9945;
	st.global.u64 	[%rd9944+48], %rd9945;
	st.global.u64 	[%rd9944+80], %rd9945;
	st.global.u64 	[%rd9944+24], %rd9945;
	st.global.u64 	[%rd9944+56], %rd9945;
	st.global.u64 	[%rd9944+88], %rd9945;
	bra.uni 	$L__BB0_2038;
$L__BB0_11:
	ld.global.u64 	%rd9949, [%rd5+8];
	bra.uni 	$L__BB0_19;
$L__BB0_12:
	setp.ne.s64 	%p11, %rd9949, %rd9;
	@%p11 bra 	$L__BB0_19;
	ld.global.u64 	%rd5691, [%rd5+16];
	setp.ne.s64 	%p12, %rd5691, %rd6;
	mov.u64 	%rd9949, %rd9;
	@%p12 bra 	$L__BB0_19;
	ld.global.u64 	%rd5692, [%rd5+24];
	setp.ne.s64 	%p13, %rd5692, %rd7;
	mov.u64 	%rd9949, %rd9;
	@%p13 bra 	$L__BB0_19;
	ld.global.u64 	%rd5693, [%rd5+32];
	setp.ne.s64 	%p14, %rd5693, 0;
	mov.u64 	%rd9949, %rd9;
	@%p14 bra 	$L__BB0_19;
	ld.global.u64 	%rd5694, [%rd5+40];
	setp.ne.s64 	%p15, %rd5694, 0;
	mov.u64 	%rd9949, %rd9;
	@%p15 bra 	$L__BB0_19;
	ld.global.u64 	%rd5695, [%rd5+48];
	setp.ne.s64 	%p16, %rd5695, 0;
	mov.u64 	%rd9949, %rd9;
	@%p16 bra 	$L__BB0_19;
	ld.global.u64 	%rd5697, [%rd5+56];
	setp.eq.s64 	%p17, %rd5697, 0;
	mov.b64 	%rd9971, 0;
	mov.u64 	%rd9949, %rd9;
	mov.u64 	%rd9972, %rd9971;
	mov.u64 	%rd9973, %rd9971;
	mov.u64 	%rd9974, %rd9971;
	mov.u64 	%rd9975, %rd9971;
	mov.u64 	%rd9976, %rd9971;
	mov.u64 	%rd9977, %rd9971;
	mov.u64 	%rd9978, %rd9971;
	mov.u64 	%rd9979, %rd9971;
	mov.u64 	%rd9980, %rd9971;
	mov.u64 	%rd9981, %rd9971;
	mov.u64 	%rd9982, %rd9971;
	@%p17 bra 	$L__BB0_59;
$L__BB0_19:
	ld.global.u64 	%rd9980, [%rd5+16];
	ld.global.u64 	%rd9979, [%rd5+24];
	ld.global.u64 	%rd9978, [%rd5+32];
	ld.global.u64 	%rd9977, [%rd5+40];
	ld.global.u64 	%rd9976, [%rd5+48];
	ld.global.u64 	%rd9975, [%rd5+56];
	ld.const.u64 	%rd5699, [BN254_FQ_R2];
	ld.const.u64 	%rd5700, [BN254_FQ_R2+8];
	ld.const.u64 	%rd5701, [BN254_FQ_R2+16];
	ld.const.u64 	%rd5702, [BN254_FQ_R2+24];
	mov.b64 	%rd9950, 1;
	mul.hi.u64 	%rd5703, %rd9950, %rd5699;
	mul.hi.u64 	%rd5704, %rd9950, %rd5700;
	add.s64 	%rd5705, %rd5700, %rd5703;
	setp.eq.s64 	%p18, %rd5705, 0;
	neg.s64 	%rd5706, %rd5703;
	setp.ne.s64 	%p19, %rd5700, %rd5706;
	and.pred  	%p20, %p19, %p18;
	selp.u64 	%rd5707, 1, 0, %p20;
	add.s64 	%rd5708, %rd5704, %rd5707;
	mul.hi.u64 	%rd5709, %rd9950, %rd5701;
	add.s64 	%rd5710, %rd5701, %rd5708;
	setp.eq.s64 	%p21, %rd5710, 0;
	neg.s64 	%rd5711, %rd5708;
	setp.ne.s64 	%p22, %rd5701, %rd5711;
	and.pred  	%p23, %p22, %p21;
	selp.u64 	%rd5712, 1, 0, %p23;
	add.s64 	%rd5713, %rd5709, %rd5712;
	mul.hi.u64 	%rd5714, %rd9950, %rd5702;
	add.s64 	%rd5715, %rd5702, %rd5713;
	setp.eq.s64 	%p24, %rd5715, 0;
	neg.s64 	%rd5716, %rd5713;
	setp.ne.s64 	%p25, %rd5702, %rd5716;
	and.pred  	%p26, %p25, %p24;
	selp.u64 	%rd5717, 1, 0, %p26;
	add.s64 	%rd5718, %rd5714, %rd5717;
	mov.b64 	%rd5719, 0;
	mul.hi.u64 	%rd5720, %rd5719, %rd5699;
	mul.hi.u64 	%rd5721, %rd5719, %rd5700;
	add.s64 	%rd19, %rd5720, %rd5710;
	setp.lt.u64 	%p27, %rd19, %rd5720;
	selp.u64 	%rd5722, 1, 0, %p27;
	add.s64 	%rd5723, %rd5721, %rd5722;
	mul.hi.u64 	%rd5724, %rd5719, %rd5701;
	add.s64 	%rd5725, %rd5723, %rd5715;
	setp.lt.u64 	%p28, %rd5725, %rd5723;
	selp.u64 	%rd5726, 1, 0, %p28;
	add.s64 	%rd5727, %rd5724, %rd5726;
	mul.hi.u64 	%rd5728, %rd5719, %rd5702;
	add.s64 	%rd5729, %rd5727, %rd5718;
	setp.lt.u64 	%p29, %rd5729, %rd5727;
	selp.u64 	%rd5730, 1, 0, %p29;
	add.s64 	%rd5731, %rd5728, %rd5730;
	add.s64 	%rd20, %rd5720, %rd5725;
	setp.lt.u64 	%p30, %rd20, %rd5720;
	selp.u64 	%rd5732, 1, 0, %p30;
	add.s64 	%rd5733, %rd5721, %rd5732;
	add.s64 	%rd5734, %rd5733, %rd5729;
	setp.lt.u64 	%p31, %rd5734, %rd5733;
	selp.u64 	%rd5735, 1, 0, %p31;
	add.s64 	%rd5736, %rd5724, %rd5735;
	add.s64 	%rd5737, %rd5736, %rd5731;
	setp.lt.u64 	%p32, %rd5737, %rd5736;
	selp.u64 	%rd5738, 1, 0, %p32;
	add.s64 	%rd5739, %rd5728, %rd5738;
	add.s64 	%rd9956, %rd5720, %rd5734;
	setp.lt.u64 	%p33, %rd9956, %rd5720;
	selp.u64 	%rd5740, 1, 0, %p33;
	add.s64 	%rd5741, %rd5721, %rd5740;
	add.s64 	%rd9955, %rd5741, %rd5737;
	setp.lt.u64 	%p34, %rd9955, %rd5741;
	selp.u64 	%rd5742, 1, 0, %p34;
	add.s64 	%rd5743, %rd5724, %rd5742;
	add.s64 	%rd9961, %rd5743, %rd5739;
	setp.lt.u64 	%p35, %rd9961, %rd5743;
	selp.u64 	%rd5744, 1, 0, %p35;
	add.s64 	%rd9960, %rd5728, %rd5744;
	ld.const.u64 	%rd25, [BN254_FQ_NINV];
	mul.lo.s64 	%rd26, %rd25, %rd5699;
	ld.const.u64 	%rd27, [BN254_FQ_MOD];
	mul.lo.s64 	%rd5745, %rd27, %rd26;
	mul.hi.u64 	%rd5746, %rd26, %rd27;
	not.b64 	%rd5747, %rd5699;
	setp.gt.u64 	%p36, %rd5745, %rd5747;
	selp.u64 	%rd5748, 1, 0, %p36;
	add.s64 	%rd28, %rd5746, %rd5748;
	ld.const.u64 	%rd29, [BN254_FQ_MOD+8];
	mul.lo.s64 	%rd30, %rd29, %rd26;
	add.s64 	%rd31, %rd30, %rd28;
	add.s64 	%rd32, %rd31, %rd5705;
	setp.lt.u64 	%p37, %rd32, %rd31;
	@%p37 bra 	$L__BB0_21;
	setp.eq.s64 	%p38, %rd31, 0;
	neg.s64 	%rd5749, %rd28;
	setp.ne.s64 	%p39, %rd30, %rd5749;
	and.pred  	%p40, %p39, %p38;
	selp.u64 	%rd9950, 1, 0, %p40;
$L__BB0_21:
	mul.hi.u64 	%rd5751, %rd26, %rd29;
	add.s64 	%rd35, %rd9950, %rd5751;
	ld.const.u64 	%rd36, [BN254_FQ_MOD+16];
	mul.lo.s64 	%rd37, %rd36, %rd26;
	add.s64 	%rd38, %rd37, %rd35;
	add.s64 	%rd39, %rd38, %rd19;
	setp.lt.u64 	%p41, %rd39, %rd38;
	mov.b64 	%rd9951, 1;
	@%p41 bra 	$L__BB0_23;
	setp.eq.s64 	%p42, %rd38, 0;
	neg.s64 	%rd5752, %rd35;
	setp.ne.s64 	%p43, %rd37, %rd5752;
	and.pred  	%p44, %p43, %p42;
	selp.u64 	%rd9951, 1, 0, %p44;
$L__BB0_23:
	mul.hi.u64 	%rd5754, %rd26, %rd36;
	add.s64 	%rd42, %rd9951, %rd5754;
	ld.const.u64 	%rd43, [BN254_FQ_MOD+24];
	mul.lo.s64 	%rd44, %rd43, %rd26;
	add.s64 	%rd45, %rd44, %rd42;
	add.s64 	%rd46, %rd45, %rd20;
	setp.lt.u64 	%p45, %rd46, %rd45;
	mov.b64 	%rd9952, 1;
	@%p45 bra 	$L__BB0_25;
	setp.eq.s64 	%p46, %rd45, 0;
	neg.s64 	%rd5755, %rd42;
	setp.ne.s64 	%p47, %rd44, %rd5755;
	and.pred  	%p48, %p47, %p46;
	selp.u64 	%rd9952, 1, 0, %p48;
$L__BB0_25:
	mul.hi.u64 	%rd5756, %rd26, %rd43;
	add.s64 	%rd49, %rd9952, %rd5756;
	setp.eq.s64 	%p49, %rd49, 0;
	@%p49 bra 	$L__BB0_29;
	add.s64 	%rd50, %rd9956, %rd49;
	setp.ge.u64 	%p50, %rd50, %rd9956;
	mov.u64 	%rd9956, %rd50;
	@%p50 bra 	$L__BB0_29;
	add.s64 	%rd9955, %rd9955, 1;
	setp.ne.s64 	%p51, %rd9955, 0;
	mov.u64 	%rd9956, %rd50;
	@%p51 bra 	$L__BB0_29;
	add.s64 	%rd9961, %rd9961, 1;
	setp.eq.s64 	%p52, %rd9961, 0;
	selp.u64 	%rd5758, 1, 0, %p52;
	add.s64 	%rd9960, %rd9960, %rd5758;
	mov.b64 	%rd9955, 0;
	mov.u64 	%rd9956, %rd50;
$L__BB0_29:
	mul.lo.s64 	%rd58, %rd25, %rd32;
	mul.lo.s64 	%rd5760, %rd27, %rd58;
	mul.hi.u64 	%rd5761, %rd58, %rd27;
	not.b64 	%rd5762, %rd32;
	setp.gt.u64 	%p53, %rd5760, %rd5762;
	selp.u64 	%rd5763, 1, 0, %p53;
	add.s64 	%rd59, %rd5761, %rd5763;
	mul.lo.s64 	%rd60, %rd29, %rd58;
	add.s64 	%rd61, %rd60, %rd59;
	add.s64 	%rd62, %rd61, %rd39;
	setp.lt.u64 	%p54, %rd62, %rd61;
	mov.b64 	%rd9957, 1;
	@%p54 bra 	$L__BB0_31;
	setp.eq.s64 	%p55, %rd61, 0;
	neg.s64 	%rd5764, %rd59;
	setp.ne.s64 	%p56, %rd60, %rd5764;
	and.pred  	%p57, %p56, %p55;
	selp.u64 	%rd9957, 1, 0, %p57;
$L__BB0_31:
	mul.hi.u64 	%rd5766, %rd58, %rd29;
	add.s64 	%rd65, %rd9957, %rd5766;
	mul.lo.s64 	%rd66, %rd36, %rd58;
	add.s64 	%rd67, %rd66, %rd65;
	add.s64 	%rd68, %rd67, %rd46;
	setp.lt.u64 	%p58, %rd68, %rd67;
	mov.b64 	%rd9958, 1;
	@%p58 bra 	$L__BB0_33;
	setp.eq.s64 	%p59, %rd67, 0;
	neg.s64 	%rd5767, %rd65;
	setp.ne.s64 	%p60, %rd66, %rd5767;
	and.pred  	%p61, %p60, %p59;
	selp.u64 	%rd9958, 1, 0, %p61;
$L__BB0_33:
	mul.hi.u64 	%rd5769, %rd58, %rd36;
	add.s64 	%rd71, %rd9958, %rd5769;
	mul.lo.s64 	%rd72, %rd43, %rd58;
	add.s64 	%rd73, %rd72, %rd71;
	add.s64 	%rd74, %rd73, %rd9956;
	setp.lt.u64 	%p62, %rd74, %rd73;
	mov.b64 	%rd9959, 1;
	@%p62 bra 	$L__BB0_35;
	setp.eq.s64 	%p63, %rd73, 0;
	neg.s64 	%rd5770, %rd71;
	setp.ne.s64 	%p64, %rd72, %rd5770;
	and.pred  	%p65, %p64, %p63;
	selp.u64 	%rd9959, 1, 0, %p65;
$L__BB0_35:
	mul.hi.u64 	%rd5771, %rd58, %rd43;
	add.s64 	%rd77, %rd9959, %rd5771;
	setp.eq.s64 	%p66, %rd77, 0;
	@%p66 bra 	$L__BB0_38;
	add.s64 	%rd78, %rd9955, %rd77;
	setp.ge.u64 	%p67, %rd78, %rd9955;
	mov.u64 	%rd9955, %rd78;
	@%p67 bra 	$L__BB0_38;
	add.s64 	%rd9961, %rd9961, 1;
	setp.eq.s64 	%p68, %rd9961, 0;
	selp.u64 	%rd5772, 1, 0, %p68;
	add.s64 	%rd9960, %rd9960, %rd5772;
$L__BB0_38:
	mul.lo.s64 	%rd84, %rd25, %rd62;
	mul.lo.s64 	%rd5774, %rd27, %rd84;
	mul.hi.u64 	%rd5775, %rd84, %rd27;
	not.b64 	%rd5776, %rd62;
	setp.gt.u64 	%p69, %rd5774, %rd5776;
	selp.u64 	%rd5777, 1, 0, %p69;
	add.s64 	%rd85, %rd5775, %rd5777;
	mul.lo.s64 	%rd86, %rd29, %rd84;
	add.s64 	%rd87, %rd86, %rd85;
	add.s64 	%rd88, %rd87, %rd68;
	setp.lt.u64 	%p70, %rd88, %rd87;
	mov.b64 	%rd9963, 1;
	@%p70 bra 	$L__BB0_40;
	setp.eq.s64 	%p71, %rd87, 0;
	neg.s64 	%rd5778, %rd85;
	setp.ne.s64 	%p72, %rd86, %rd5778;
	and.pred  	%p73, %p72, %p71;
	selp.u64 	%rd9963, 1, 0, %p73;
$L__BB0_40:
	mul.hi.u64 	%rd5780, %rd84, %rd29;
	add.s64 	%rd91, %rd9963, %rd5780;
	mul.lo.s64 	%rd92, %rd36, %rd84;
	add.s64 	%rd93, %rd92, %rd91;
	add.s64 	%rd94, %rd93, %rd74;
	setp.lt.u64 	%p74, %rd94, %rd93;
	mov.b64 	%rd9964, 1;
	@%p74 bra 	$L__BB0_42;
	setp.eq.s64 	%p75, %rd93, 0;
	neg.s64 	%rd5781, %rd91;
	setp.ne.s64 	%p76, %rd92, %rd5781;
	and.pred  	%p77, %p76, %p75;
	selp.u64 	%rd9964, 1, 0, %p77;
$L__BB0_42:
	mul.hi.u64 	%rd5783, %rd84, %rd36;
	add.s64 	%rd97, %rd9964, %rd5783;
	mul.lo.s64 	%rd98, %rd43, %rd84;
	add.s64 	%rd99, %rd98, %rd97;
	add.s64 	%rd100, %rd99, %rd9955;
	setp.lt.u64 	%p78, %rd100, %rd99;
	mov.b64 	%rd9965, 1;
	@%p78 bra 	$L__BB0_44;
	setp.eq.s64 	%p79, %rd99, 0;
	neg.s64 	%rd5784, %rd97;
	setp.ne.s64 	%p80, %rd98, %rd5784;
	and.pred  	%p81, %p80, %p79;
	selp.u64 	%rd9965, 1, 0, %p81;
$L__BB0_44:
	mul.hi.u64 	%rd5785, %rd84, %rd43;
	add.s64 	%rd103, %rd9965, %rd5785;
	setp.eq.s64 	%p82, %rd103, 0;
	@%p82 bra 	$L__BB0_46;
	add.s64 	%rd104, %rd9961, %rd103;
	setp.lt.u64 	%p83, %rd104, %rd9961;
	selp.u64 	%rd5786, 1, 0, %p83;
	add.s64 	%rd9960, %rd9960, %rd5786;
	mov.u64 	%rd9961, %rd104;
$L__BB0_46:
	mul.lo.s64 	%rd108, %rd25, %rd88;
	mul.lo.s64 	%rd5788, %rd27, %rd108;
	mul.hi.u64 	%rd5789, %rd108, %rd27;
	not.b64 	%rd5790, %rd88;
	setp.gt.u64 	%p84, %rd5788, %rd5790;
	selp.u64 	%rd5791, 1, 0, %p84;
	add.s64 	%rd109, %rd5789, %rd5791;
	mul.lo.s64 	%rd110, %rd29, %rd108;
	add.s64 	%rd111, %rd110, %rd109;
	add.s64 	%rd112, %rd111, %rd94;
	setp.lt.u64 	%p85, %rd112, %rd111;
	mov.b64 	%rd9968, 1;
	@%p85 bra 	$L__BB0_48;
	setp.eq.s64 	%p86, %rd111, 0;
	neg.s64 	%rd5792, %rd109;
	setp.ne.s64 	%p87, %rd110, %rd5792;
	and.pred  	%p88, %p87, %p86;
	selp.u64 	%rd9968, 1, 0, %p88;
$L__BB0_48:
	mul.hi.u64 	%rd5794, %rd108, %rd29;
	add.s64 	%rd115, %rd9968, %rd5794;
	mul.lo.s64 	%rd116, %rd36, %rd108;
	add.s64 	%rd117, %rd116, %rd115;
	add.s64 	%rd118, %rd117, %rd100;
	setp.lt.u64 	%p89, %rd118, %rd117;
	mov.b64 	%rd9969, 1;
	@%p89 bra 	$L__BB0_50;
	setp.eq.s64 	%p90, %rd117, 0;
	neg.s64 	%rd5795, %rd115;
	setp.ne.s64 	%p91, %rd116, %rd5795;
	and.pred  	%p92, %p91, %p90;
	selp.u64 	%rd9969, 1, 0, %p92;
$L__BB0_50:
	mul.hi.u64 	%rd5797, %rd108, %rd36;
	add.s64 	%rd121, %rd9969, %rd5797;
	mul.lo.s64 	%rd122, %rd43, %rd108;
	add.s64 	%rd123, %rd122, %rd121;
	add.s64 	%rd124, %rd123, %rd9961;
	setp.lt.u64 	%p93, %rd124, %rd123;
	mov.b64 	%rd9970, 1;
	@%p93 bra 	$L__BB0_52;
	setp.eq.s64 	%p94, %rd123, 0;
	neg.s64 	%rd5798, %rd121;
	setp.ne.s64 	%p95, %rd122, %rd5798;
	and.pred  	%p96, %p95, %p94;
	selp.u64 	%rd9970, 1, 0, %p96;
$L__BB0_52:
	mul.hi.u64 	%rd5799, %rd108, %rd43;
	add.s64 	%rd5800, %rd9970, %rd5799;
	add.s64 	%rd9971, %rd9960, %rd5800;
	setp.gt.u64 	%p97, %rd9971, %rd43;
	@%p97 bra 	$L__BB0_58;
	setp.lt.u64 	%p98, %rd9971, %rd43;
	mov.u64 	%rd9972, %rd124;
	mov.u64 	%rd9973, %rd118;
	mov.u64 	%rd9974, %rd112;
	mov.u64 	%rd9981, %rd9949;
	mov.u64 	%rd9982, %rd8;
	@%p98 bra 	$L__BB0_59;
	setp.gt.u64 	%p99, %rd124, %rd36;
	@%p99 bra 	$L__BB0_58;
	setp.lt.u64 	%p100, %rd124, %rd36;
	mov.u64 	%rd9972, %rd124;
	mov.u64 	%rd9973, %rd118;
	mov.u64 	%rd9974, %rd112;
	mov.u64 	%rd9981, %rd9949;
	mov.u64 	%rd9982, %rd8;
	@%p100 bra 	$L__BB0_59;
	setp.gt.u64 	%p101, %rd118, %rd29;
	@%p101 bra 	$L__BB0_58;
	setp.lt.u64 	%p102, %rd118, %rd29;
	setp.lt.u64 	%p103, %rd112, %rd27;
	or.pred  	%p104, %p102, %p103;
	mov.u64 	%rd9972, %rd124;
	mov.u64 	%rd9973, %rd118;
	mov.u64 	%rd9974, %rd112;
	mov.u64 	%rd9981, %rd9949;
	mov.u64 	%rd9982, %rd8;
	@%p104 bra 	$L__BB0_59;
$L__BB0_58:
	sub.s64 	%rd9974, %rd112, %rd27;
	setp.lt.u64 	%p105, %rd112, %rd27;
	selp.u64 	%rd5801, 1, 0, %p105;
	add.s64 	%rd5802, %rd29, %rd5801;
	sub.s64 	%rd9973, %rd118, %rd5802;
	setp.lt.u64 	%p106, %rd118, %rd29;
	setp.eq.s64 	%p107, %rd118, %rd29;
	and.pred  	%p108, %p107, %p105;
	or.pred  	%p109, %p106, %p108;
	selp.u64 	%rd5803, 1, 0, %p109;
	add.s64 	%rd5804, %rd36, %rd5803;
	sub.s64 	%rd9972, %rd124, %rd5804;
	setp.lt.u64 	%p110, %rd124, %rd36;
	setp.eq.s64 	%p111, %rd124, %rd36;
	selp.b64 	%rd5805, %rd5803, 0, %p111;
	selp.b64 	%rd5806, 1, %rd5805, %p110;
	add.s64 	%rd5807, %rd5806, %rd43;
	sub.s64 	%rd9971, %rd9971, %rd5807;
	mov.u64 	%rd9981, %rd9949;
	mov.u64 	%rd9982, %rd8;
$L__BB0_59:
	mov.b32 	%r158, 255;
$L__BB0_60:
	shr.u32 	%r19, %r158, 6;
	and.b32  	%r20, %r158, 63;
	mul.wide.u32 	%rd5808, %r19, 8;
	add.s64 	%rd5809, %rd4, %rd5808;
	ld.global.u64 	%rd5810, [%rd5809];
	shr.u64 	%rd5811, %rd5810, %r20;
	and.b64  	%rd5812, %rd5811, 1;
	setp.eq.b64 	%p112, %rd5812, 1;
	mov.u32 	%r159, %r158;
	@%p112 bra 	$L__BB0_70;
	add.s32 	%r159, %r158, -1;
	shr.u32 	%r21, %r159, 6;
	and.b32  	%r22, %r159, 63;
	mul.wide.u32 	%rd5813, %r21, 8;
	add.s64 	%rd5814, %rd4, %rd5813;
	ld.global.u64 	%rd5815, [%rd5814];
	shr.u64 	%rd5816, %rd5815, %r22;
	and.b64  	%rd5817, %rd5816, 1;
	setp.eq.b64 	%p113, %rd5817, 1;
	@%p113 bra 	$L__BB0_70;
	add.s32 	%r159, %r158, -2;
	shr.u32 	%r23, %r159, 6;
	and.b32  	%r24, %r159, 63;
	mul.wide.u32 	%rd5818, %r23, 8;
	add.s64 	%rd5819, %rd4, %rd5818;
	ld.global.u64 	%rd5820, [%rd5819];
	shr.u64 	%rd5821, %rd5820, %r24;
	and.b64  	%rd5822, %rd5821, 1;
	setp.eq.b64 	%p114, %rd5822, 1;
	@%p114 bra 	$L__BB0_70;
	add.s32 	%r159, %r158, -3;
	shr.u32 	%r25, %r159, 6;
	and.b32  	%r26, %r159, 63;
	mul.wide.u32 	%rd5823, %r25, 8;
	add.s64 	%rd5824, %rd4, %rd5823;
	ld.global.u64 	%rd5825, [%rd5824];
	shr.u64 	%rd5826, %rd5825, %r26;
	and.b64  	%rd5827, %rd5826, 1;
	setp.eq.b64 	%p115, %rd5827, 1;
	@%p115 bra 	$L__BB0_70;
	add.s32 	%r159, %r158, -4;
	shr.u32 	%r27, %r159, 6;
	and.b32  	%r28, %r159, 63;
	mul.wide.u32 	%rd5828, %r27, 8;
	add.s64 	%rd5829, %rd4, %rd5828;
	ld.global.u64 	%rd5830, [%rd5829];
	shr.u64 	%rd5831, %rd5830, %r28;
	and.b64  	%rd5832, %rd5831, 1;
	setp.eq.b64 	%p116, %rd5832, 1;
	@%p116 bra 	$L__BB0_70;
	add.s32 	%r159, %r158, -5;
	shr.u32 	%r29, %r159, 6;
	and.b32  	%r30, %r159, 63;
	mul.wide.u32 	%rd5833, %r29, 8;
	add.s64 	%rd5834, %rd4, %rd5833;
	ld.global.u64 	%rd5835, [%rd5834];
	shr.u64 	%rd5836, %rd5835, %r30;
	and.b64  	%rd5837, %rd5836, 1;
	setp.eq.b64 	%p117, %rd5837, 1;
	@%p117 bra 	$L__BB0_70;
	add.s32 	%r159, %r158, -6;
	shr.u32 	%r31, %r159, 6;
	and.b32  	%r32, %r159, 63;
	mul.wide.u32 	%rd5838, %r31, 8;
	add.s64 	%rd5839, %rd4, %rd5838;
	ld.global.u64 	%rd5840, [%rd5839];
	shr.u64 	%rd5841, %rd5840, %r32;
	and.b64  	%rd5842, %rd5841, 1;
	setp.eq.b64 	%p118, %rd5842, 1;
	@%p118 bra 	$L__BB0_70;
	add.s32 	%r159, %r158, -7;
	shr.u32 	%r33, %r159, 6;
	and.b32  	%r34, %r159, 63;
	mul.wide.u32 	%rd5843, %r33, 8;
	add.s64 	%rd5844, %rd4, %rd5843;
	ld.global.u64 	%rd5845, [%rd5844];
	shr.u64 	%rd5846, %rd5845, %r34;
	and.b64  	%rd5847, %rd5846, 1;
	setp.eq.b64 	%p119, %rd5847, 1;
	@%p119 bra 	$L__BB0_70;
	add.s32 	%r158, %r158, -8;
	setp.eq.s32 	%p4545, %r159, 0;
	@%p4545 bra 	$L__BB0_69;
	bra.uni 	$L__BB0_60;
$L__BB0_69:
	mad.lo.s64 	%rd9942, %rd2, 96, %rd1;
	mov.b64 	%rd9943, 0;
	st.global.u64 	[%rd9942], %rd9943;
	st.global.u64 	[%rd9942+32], %rd9943;
	st.global.u64 	[%rd9942+64], %rd9943;
	st.global.u64 	[%rd9942+8], %rd9943;
	st.global.u64 	[%rd9942+40], %rd9943;
	st.global.u64 	[%rd9942+72], %rd9943;
	st.global.u64 	[%rd9942+16], %rd9943;
	st.global.u64 	[%rd9942+48], %rd9943;
	st.global.u64 	[%rd9942+80], %rd9943;
	st.global.u64 	[%rd9942+24], %rd9943;
	st.global.u64 	[%rd9942+56], %rd9943;
	st.global.u64 	[%rd9942+88], %rd9943;
	bra.uni 	$L__BB0_2038;
$L__BB0_70:
	setp.ne.s32 	%p120, %r159, 0;
	@%p120 bra 	$L__BB0_72;
	mad.lo.s64 	%rd9941, %rd2, 96, %rd1;
	st.global.u64 	[%rd9941], %rd9982;
	st.global.u64 	[%rd9941+8], %rd9981;
	st.global.u64 	[%rd9941+16], %rd9980;
	st.global.u64 	[%rd9941+24], %rd9979;
	st.global.u64 	[%rd9941+32], %rd9978;
	st.global.u64 	[%rd9941+40], %rd9977;
	st.global.u64 	[%rd9941+48], %rd9976;
	st.global.u64 	[%rd9941+56], %rd9975;
	st.global.u64 	[%rd9941+64], %rd9974;
	st.global.u64 	[%rd9941+72], %rd9973;
	st.global.u64 	[%rd9941+80], %rd9972;
	st.global.u64 	[%rd9941+88], %rd9971;
	bra.uni 	$L__BB0_2038;
$L__BB0_72:
	ld.const.u64 	%rd144, [BN254_FQ_NINV];
	ld.const.u64 	%rd145, [BN254_FQ_MOD];
	ld.const.u64 	%rd146, [BN254_FQ_MOD+8];
	ld.const.u64 	%rd147, [BN254_FQ_MOD+16];
	ld.const.u64 	%rd148, [BN254_FQ_MOD+24];
	add.s32 	%r160, %r159, -1;
	mov.u64 	%rd11179, %rd9971;
	mov.u64 	%rd11180, %rd9972;
	mov.u64 	%rd11181, %rd9973;
	mov.u64 	%rd11182, %rd9974;
	mov.u64 	%rd11183, %rd9975;
	mov.u64 	%rd11184, %rd9976;
	mov.u64 	%rd11185, %rd9977;
	mov.u64 	%rd11186, %rd9978;
	mov.u64 	%rd11187, %rd9979;
	mov.u64 	%rd11188, %rd9980;
	mov.u64 	%rd11189, %rd9981;
	mov.u64 	%rd11190, %rd9982;
$L__BB0_73:
	mov.u32 	%r12, %r160;
	or.b64  	%rd5849, %rd11181, %rd11182;
	or.b64  	%rd5850, %rd5849, %rd11180;
	or.b64  	%rd5851, %rd5850, %rd11179;
	setp.eq.s64 	%p121, %rd5851, 0;
	mov.b64 	%rd10285, 0;
	mov.u64 	%rd10286, %rd10285;
	mov.u64 	%rd10287, %rd10285;
	mov.u64 	%rd10288, %rd10285;
	mov.u64 	%rd10289, %rd10285;
	mov.u64 	%rd10290, %rd10285;
	mov.u64 	%rd10291, %rd10285;
	mov.u64 	%rd10292, %rd10285;
	mov.u64 	%rd10293, %rd10285;
	mov.u64 	%rd10294, %rd10285;
	mov.u64 	%rd10295, %rd10285;
	mov.u64 	%rd10296, %rd10285;
	@%p121 bra 	$L__BB0_559;
	or.b64  	%rd5853, %rd11185, %rd11186;
	or.b64  	%rd5854, %rd5853, %rd11184;
	or.b64  	%rd5855, %rd5854, %rd11183;
	setp.eq.s64 	%p122, %rd5855, 0;
	@%p122 bra 	$L__BB0_559;
	mul.hi.u64 	%rd5857, %rd11190, %rd11190;
	mul.lo.s64 	%rd5858, %rd11189, %rd11190;
	mul.hi.u64 	%rd5859, %rd11190, %rd11189;
	add.s64 	%rd5860, %rd5858, %rd5857;
	setp.eq.s64 	%p123, %rd5860, 0;
	neg.s64 	%rd5861, %rd5857;
	setp.ne.s64 	%p124, %rd5858, %rd5861;
	and.pred  	%p125, %p124, %p123;
	selp.u64 	%rd5862, 1, 0, %p125;
	add.s64 	%rd5863, %rd5859, %rd5862;
	mul.lo.s64 	%rd161, %rd11188, %rd11190;
	mul.hi.u64 	%rd5864, %rd11190, %rd11188;
	add.s64 	%rd5865, %rd161, %rd5863;
	setp.eq.s64 	%p126, %rd5865, 0;
	neg.s64 	%rd5866, %rd5863;
	setp.ne.s64 	%p127, %rd161, %rd5866;
	and.pred  	%p128, %p127, %p126;
	selp.u64 	%rd5867, 1, 0, %p128;
	add.s64 	%rd162, %rd5864, %rd5867;
	mul.lo.s64 	%rd163, %rd11187, %rd11190;
	add.s64 	%rd164, %rd163, %rd162;
	mul.hi.u64 	%rd5868, %rd11189, %rd11190;
	add.s64 	%rd165, %rd5860, %rd5858;
	setp.lt.u64 	%p129, %rd165, %rd5860;
	selp.u64 	%rd5869, 1, 0, %p129;
	add.s64 	%rd166, %rd5868, %rd5869;
	mul.lo.s64 	%rd167, %rd11189, %rd11189;
	add.s64 	%rd168, %rd167, %rd166;
	add.s64 	%rd169, %rd168, %rd5865;
	setp.lt.u64 	%p130, %rd169, %rd168;
	mov.b64 	%rd9995, 1;
	@%p130 bra 	$L__BB0_77;
	setp.eq.s64 	%p131, %rd168, 0;
	neg.s64 	%rd5870, %rd166;
	setp.ne.s64 	%p132, %rd167, %rd5870;
	and.pred  	%p133, %p132, %p131;
	selp.u64 	%rd9995, 1, 0, %p133;
$L__BB0_77:
	mul.hi.u64 	%rd5872, %rd11189, %rd11189;
	add.s64 	%rd172, %rd9995, %rd5872;
	mul.lo.s64 	%rd173, %rd11188, %rd11189;
	add.s64 	%rd174, %rd173, %rd172;
	add.s64 	%rd175, %rd174, %rd164;
	setp.lt.u64 	%p134, %rd175, %rd174;
	mov.b64 	%rd9996, 1;
	@%p134 bra 	$L__BB0_79;
	setp.eq.s64 	%p135, %rd174, 0;
	neg.s64 	%rd5873, %rd172;
	setp.ne.s64 	%p136, %rd173, %rd5873;
	and.pred  	%p137, %p136, %p135;
	selp.u64 	%rd9996, 1, 0, %p137;
$L__BB0_79:
	mul.hi.u64 	%rd5875, %rd11189, %rd11188;
	add.s64 	%rd178, %rd9996, %rd5875;
	mul.lo.s64 	%rd179, %rd11187, %rd11189;
	add.s64 	%rd180, %rd179, %rd178;
	neg.s64 	%rd5876, %rd162;
	setp.ne.s64 	%p138, %rd163, %rd5876;
	setp.eq.s64 	%p139, %rd164, 0;
	and.pred  	%p140, %p138, %p139;
	selp.u64 	%rd5877, 1, 0, %p140;
	mul.hi.u64 	%rd5878, %rd11190, %rd11187;
	add.s64 	%rd5879, %rd5878, %rd5877;
	add.s64 	%rd181, %rd180, %rd5879;
	setp.lt.u64 	%p141, %rd181, %rd180;
	mov.b64 	%rd9997, 1;
	@%p141 bra 	$L__BB0_81;
	setp.eq.s64 	%p142, %rd180, 0;
	neg.s64 	%rd5880, %rd178;
	setp.ne.s64 	%p143, %rd179, %rd5880;
	and.pred  	%p144, %p143, %p142;
	selp.u64 	%rd9997, 1, 0, %p144;
$L__BB0_81:
	mul.hi.u64 	%rd5882, %rd11188, %rd11190;
	add.s64 	%rd184, %rd161, %rd169;
	setp.lt.u64 	%p145, %rd184, %rd161;
	selp.u64 	%rd5883, 1, 0, %p145;
	add.s64 	%rd185, %rd5882, %rd5883;
	add.s64 	%rd186, %rd173, %rd185;
	add.s64 	%rd187, %rd186, %rd175;
	setp.lt.u64 	%p146, %rd187, %rd186;
	mov.b64 	%rd9998, 1;
	@%p146 bra 	$L__BB0_83;
	setp.eq.s64 	%p147, %rd186, 0;
	neg.s64 	%rd5884, %rd185;
	setp.ne.s64 	%p148, %rd173, %rd5884;
	and.pred  	%p149, %p148, %p147;
	selp.u64 	%rd9998, 1, 0, %p149;
$L__BB0_83:
	mul.hi.u64 	%rd5886, %rd11188, %rd11189;
	add.s64 	%rd190, %rd9998, %rd5886;
	mul.lo.s64 	%rd191, %rd11188, %rd11188;
	add.s64 	%rd192, %rd191, %rd190;
	add.s64 	%rd193, %rd192, %rd181;
	setp.lt.u64 	%p150, %rd193, %rd192;
	mov.b64 	%rd9999, 1;
	@%p150 bra 	$L__BB0_85;
	setp.eq.s64 	%p151, %rd192, 0;
	neg.s64 	%rd5887, %rd190;
	setp.ne.s64 	%p152, %rd191, %rd5887;
	and.pred  	%p153, %p152, %p151;
	selp.u64 	%rd9999, 1, 0, %p153;
$L__BB0_85:
	mul.hi.u64 	%rd5889, %rd11188, %rd11188;
	add.s64 	%rd196, %rd9999, %rd5889;
	mul.lo.s64 	%rd197, %rd11187, %rd11188;
	add.s64 	%rd198, %rd197, %rd196;
	mul.hi.u64 	%rd5890, %rd11189, %rd11187;
	add.s64 	%rd5891, %rd9997, %rd5890;
	add.s64 	%rd199, %rd198, %rd5891;
	setp.lt.u64 	%p154, %rd199, %rd198;
	mov.b64 	%rd10000, 1;
	@%p154 bra 	$L__BB0_87;
	setp.eq.s64 	%p155, %rd198, 0;
	neg.s64 	%rd5892, %rd196;
	setp.ne.s64 	%p156, %rd197, %rd5892;
	and.pred  	%p157, %p156, %p155;
	selp.u64 	%rd10000, 1, 0, %p157;
$L__BB0_87:
	mul.hi.u64 	%rd5894, %rd11187, %rd11190;
	add.s64 	%rd202, %rd163, %rd187;
	setp.lt.u64 	%p158, %rd202, %rd163;
	selp.u64 	%rd5895, 1, 0, %p158;
	add.s64 	%rd203, %rd5894, %rd5895;
	add.s64 	%rd204, %rd179, %rd203;
	add.s64 	%rd10010, %rd204, %rd193;
	setp.lt.u64 	%p159, %rd10010, %rd204;
	mov.b64 	%rd10001, 1;
	@%p159 bra 	$L__BB0_89;
	setp.eq.s64 	%p160, %rd204, 0;
	neg.s64 	%rd5896, %rd203;
	setp.ne.s64 	%p161, %rd179, %rd5896;
	and.pred  	%p162, %p161, %p160;
	selp.u64 	%rd10001, 1, 0, %p162;
$L__BB0_89:
	mul.hi.u64 	%rd5898, %rd11187, %rd11189;
	add.s64 	%rd208, %rd10001, %rd5898;
	add.s64 	%rd209, %rd197, %rd208;
	add.s64 	%rd10009, %rd209, %rd199;
	setp.lt.u64 	%p163, %rd10009, %rd209;
	mov.b64 	%rd10002, 1;
	@%p163 bra 	$L__BB0_91;
	setp.eq.s64 	%p164, %rd209, 0;
	neg.s64 	%rd5899, %rd208;
	setp.ne.s64 	%p165, %rd197, %rd5899;
	and.pred  	%p166, %p165, %p164;
	selp.u64 	%rd10002, 1, 0, %p166;
$L__BB0_91:
	mul.hi.u64 	%rd5901, %rd11187, %rd11188;
	add.s64 	%rd213, %rd10002, %rd5901;
	mul.lo.s64 	%rd214, %rd11187, %rd11187;
	add.s64 	%rd215, %rd214, %rd213;
	mul.hi.u64 	%rd5902, %rd11188, %rd11187;
	add.s64 	%rd5903, %rd10000, %rd5902;
	add.s64 	%rd10015, %rd215, %rd5903;
	setp.lt.u64 	%p167, %rd10015, %rd215;
	mov.b64 	%rd10003, 1;
	@%p167 bra 	$L__BB0_93;
	setp.eq.s64 	%p168, %rd215, 0;
	neg.s64 	%rd5904, %rd213;
	setp.ne.s64 	%p169, %rd214, %rd5904;
	and.pred  	%p170, %p169, %p168;
	selp.u64 	%rd10003, 1, 0, %p170;
$L__BB0_93:
	mul.lo.s64 	%rd5906, %rd11190, %rd11190;
	mul.hi.u64 	%rd5907, %rd11187, %rd11187;
	add.s64 	%rd10014, %rd10003, %rd5907;
	mul.lo.s64 	%rd220, %rd144, %rd5906;
	mul.lo.s64 	%rd5908, %rd145, %rd220;
	mul.hi.u64 	%rd5909, %rd220, %rd145;
	not.b64 	%rd5910, %rd5906;
	setp.gt.u64 	%p171, %rd5908, %rd5910;
	selp.u64 	%rd5911, 1, 0, %p171;
	add.s64 	%rd221, %rd5909, %rd5911;
	mul.lo.s64 	%rd222, %rd146, %rd220;
	add.s64 	%rd223, %rd222, %rd221;
	add.s64 	%rd224, %rd223, %rd165;
	setp.lt.u64 	%p172, %rd224, %rd223;
	mov.b64 	%rd10004, 1;
	@%p172 bra 	$L__BB0_95;
	setp.eq.s64 	%p173, %rd223, 0;
	neg.s64 	%rd5912, %rd221;
	setp.ne.s64 	%p174, %rd222, %rd5912;
	and.pred  	%p175, %p174, %p173;
	selp.u64 	%rd10004, 1, 0, %p175;
$L__BB0_95:
	mul.hi.u64 	%rd5914, %rd220, %rd146;
	add.s64 	%rd227, %rd10004, %rd5914;
	mul.lo.s64 	%rd228, %rd147, %rd220;
	add.s64 	%rd229, %rd228, %rd227;
	add.s64 	%rd230, %rd229, %rd184;
	setp.lt.u64 	%p176, %rd230, %rd229;
	mov.b64 	%rd10005, 1;
	@%p176 bra 	$L__BB0_97;
	setp.eq.s64 	%p177, %rd229, 0;
	neg.s64 	%rd5915, %rd227;
	setp.ne.s64 	%p178, %rd228, %rd5915;
	and.pred  	%p179, %p178, %p177;
	selp.u64 	%rd10005, 1, 0, %p179;
$L__BB0_97:
	mul.hi.u64 	%rd5917, %rd220, %rd147;
	add.s64 	%rd233, %rd10005, %rd5917;
	mul.lo.s64 	%rd234, %rd148, %rd220;
	add.s64 	%rd235, %rd234, %rd233;
	add.s64 	%rd236, %rd235, %rd202;
	setp.lt.u64 	%p180, %rd236, %rd235;
	mov.b64 	%rd10006, 1;
	@%p180 bra 	$L__BB0_99;
	setp.eq.s64 	%p181, %rd235, 0;
	neg.s64 	%rd5918, %rd233;
	setp.ne.s64 	%p182, %rd234, %rd5918;
	and.pred  	%p183, %p182, %p181;
	selp.u64 	%rd10006, 1, 0, %p183;
$L__BB0_99:
	mul.hi.u64 	%rd5919, %rd220, %rd148;
	add.s64 	%rd239, %rd10006, %rd5919;
	setp.eq.s64 	%p184, %rd239, 0;
	@%p184 bra 	$L__BB0_103;
	add.s64 	%rd240, %rd10010, %rd239;
	setp.ge.u64 	%p185, %rd240, %rd10010;
	mov.u64 	%rd10010, %rd240;
	@%p185 bra 	$L__BB0_103;
	add.s64 	%rd10009, %rd10009, 1;
	setp.ne.s64 	%p186, %rd10009, 0;
	mov.u64 	%rd10010, %rd240;
	@%p186 bra 	$L__BB0_103;
	add.s64 	%rd10015, %rd10015, 1;
	setp.eq.s64 	%p187, %rd10015, 0;
	selp.u64 	%rd5921, 1, 0, %p187;
	add.s64 	%rd10014, %rd10014, %rd5921;
	mov.b64 	%rd10009, 0;
	mov.u64 	%rd10010, %rd240;
$L__BB0_103:
	mul.lo.s64 	%rd248, %rd144, %rd224;
	mul.lo.s64 	%rd5923, %rd145, %rd248;
	mul.hi.u64 	%rd5924, %rd248, %rd145;
	not.b64 	%rd5925, %rd224;
	setp.gt.u64 	%p188, %rd5923, %rd5925;
	selp.u64 	%rd5926, 1, 0, %p188;
	add.s64 	%rd249, %rd5924, %rd5926;
	mul.lo.s64 	%rd250, %rd146, %rd248;
	add.s64 	%rd251, %rd250, %rd249;
	add.s64 	%rd252, %rd251, %rd230;
	setp.lt.u64 	%p189, %rd252, %rd251;
	mov.b64 	%rd10011, 1;
	@%p189 bra 	$L__BB0_105;
	setp.eq.s64 	%p190, %rd251, 0;
	neg.s64 	%rd5927, %rd249;
	setp.ne.s64 	%p191, %rd250, %rd5927;
	and.pred  	%p192, %p191, %p190;
	selp.u64 	%rd10011, 1, 0, %p192;
$L__BB0_105:
	mul.hi.u64 	%rd5929, %rd248, %rd146;
	add.s64 	%rd255, %rd10011, %rd5929;
	mul.lo.s64 	%rd256, %rd147, %rd248;
	add.s64 	%rd257, %rd256, %rd255;
	add.s64 	%rd258, %rd257, %rd236;
	setp.lt.u64 	%p193, %rd258, %rd257;
	mov.b64 	%rd10012, 1;
	@%p193 bra 	$L__BB0_107;
	setp.eq.s64 	%p194, %rd257, 0;
	neg.s64 	%rd5930, %rd255;
	setp.ne.s64 	%p195, %rd256, %rd5930;
	and.pred  	%p196, %p195, %p194;
	selp.u64 	%rd10012, 1, 0, %p196;
$L__BB0_107:
	mul.hi.u64 	%rd5932, %rd248, %rd147;
	add.s64 	%rd261, %rd10012, %rd5932;
	mul.lo.s64 	%rd262, %rd148, %rd248;
	add.s64 	%rd263, %rd262, %rd261;
	add.s64 	%rd264, %rd263, %rd10010;
	setp.lt.u64 	%p197, %rd264, %rd263;
	mov.b64 	%rd10013, 1;
	@%p197 bra 	$L__BB0_109;
	setp.eq.s64 	%p198, %rd263, 0;
	neg.s64 	%rd5933, %rd261;
	setp.ne.s64 	%p199, %rd262, %rd5933;
	and.pred  	%p200, %p199, %p198;
	selp.u64 	%rd10013, 1, 0, %p200;
$L__BB0_109:
	mul.hi.u64 	%rd5934, %rd248, %rd148;
	add.s64 	%rd267, %rd10013, %rd5934;
	setp.eq.s64 	%p201, %rd267, 0;
	@%p201 bra 	$L__BB0_112;
	add.s64 	%rd268, %rd10009, %rd267;
	setp.ge.u64 	%p202, %rd268, %rd10009;
	mov.u64 	%rd10009, %rd268;
	@%p202 bra 	$L__BB0_112;
	add.s64 	%rd10015, %rd10015, 1;
	setp.eq.s64 	%p203, %rd10015, 0;
	selp.u64 	%rd5935, 1, 0, %p203;
	add.s64 	%rd10014, %rd10014, %rd5935;
$L__BB0_112:
	mul.lo.s64 	%rd274, %rd144, %rd252;
	mul.lo.s64 	%rd5937, %rd145, %rd274;
	mul.hi.u64 	%rd5938, %rd274, %rd145;
	not.b64 	%rd5939, %rd252;
	setp.gt.u64 	%p204, %rd5937, %rd5939;
	selp.u64 	%rd5940, 1, 0, %p204;
	add.s64 	%rd275, %rd5938, %rd5940;
	mul.lo.s64 	%rd276, %rd146, %rd274;
	add.s64 	%rd277, %rd276, %rd275;
	add.s64 	%rd278, %rd277, %rd258;
	setp.lt.u64 	%p205, %rd278, %rd277;
	mov.b64 	%rd10017, 1;
	@%p205 bra 	$L__BB0_114;
	setp.eq.s64 	%p206, %rd277, 0;
	neg.s64 	%rd5941, %rd275;
	setp.ne.s64 	%p207, %rd276, %rd5941;
	and.pred  	%p208, %p207, %p206;
	selp.u64 	%rd10017, 1, 0, %p208;
$L__BB0_114:
	mul.hi.u64 	%rd5943, %rd274, %rd146;
	add.s64 	%rd281, %rd10017, %rd5943;
	mul.lo.s64 	%rd282, %rd147, %rd274;
	add.s64 	%rd283, %rd282, %rd281;
	add.s64 	%rd284, %rd283, %rd264;
	setp.lt.u64 	%p209, %rd284, %rd283;
	mov.b64 	%rd10018, 1;
	@%p209 bra 	$L__BB0_116;
	setp.eq.s64 	%p210, %rd283, 0;
	neg.s64 	%rd5944, %rd281;
	setp.ne.s64 	%p211, %rd282, %rd5944;
	and.pred  	%p212, %p211, %p210;
	selp.u64 	%rd10018, 1, 0, %p212;
$L__BB0_116:
	mul.hi.u64 	%rd5946, %rd274, %rd147;
	add.s64 	%rd287, %rd10018, %rd5946;
	mul.lo.s64 	%rd288, %rd148, %rd274;
	add.s64 	%rd289, %rd288, %rd287;
	add.s64 	%rd290, %rd289, %rd10009;
	setp.lt.u64 	%p213, %rd290, %rd289;
	mov.b64 	%rd10019, 1;
	@%p213 bra 	$L__BB0_118;
	setp.eq.s64 	%p214, %rd289, 0;
	neg.s64 	%rd5947, %rd287;
	setp.ne.s64 	%p215, %rd288, %rd5947;
	and.pred  	%p216, %p215, %p214;
	selp.u64 	%rd10019, 1, 0, %p216;
$L__BB0_118:
	mul.hi.u64 	%rd5948, %rd274, %rd148;
	add.s64 	%rd293, %rd10019, %rd5948;
	setp.eq.s64 	%p217, %rd293, 0;
	@%p217 bra 	$L__BB0_120;
	add.s64 	%rd294, %rd10015, %rd293;
	setp.lt.u64 	%p218, %rd294, %rd10015;
	selp.u64 	%rd5949, 1, 0, %p218;
	add.s64 	%rd10014, %rd10014, %rd5949;
	mov.u64 	%rd10015, %rd294;
$L__BB0_120:
	mul.lo.s64 	%rd298, %rd144, %rd278;
	mul.lo.s64 	%rd5951, %rd145, %rd298;
	mul.hi.u64 	%rd5952, %rd298, %rd145;
	not.b64 	%rd5953, %rd278;
	setp.gt.u64 	%p219, %rd5951, %rd5953;
	selp.u64 	%rd5954, 1, 0, %p219;
	add.s64 	%rd299, %rd5952, %rd5954;
	mul.lo.s64 	%rd300, %rd146, %rd298;
	add.s64 	%rd301, %rd300, %rd299;
	add.s64 	%rd302, %rd301, %rd284;
	setp.lt.u64 	%p220, %rd302, %rd301;
	mov.b64 	%rd10022, 1;
	@%p220 bra 	$L__BB0_122;
	setp.eq.s64 	%p221, %rd301, 0;
	neg.s64 	%rd5955, %rd299;
	setp.ne.s64 	%p222, %rd300, %rd5955;
	and.pred  	%p223, %p222, %p221;
	selp.u64 	%rd10022, 1, 0, %p223;
$L__BB0_122:
	mul.hi.u64 	%rd5957, %rd298, %rd146;
	add.s64 	%rd305, %rd10022, %rd5957;
	mul.lo.s64 	%rd306, %rd147, %rd298;
	add.s64 	%rd307, %rd306, %rd305;
	add.s64 	%rd308, %rd307, %rd290;
	setp.lt.u64 	%p224, %rd308, %rd307;
	mov.b64 	%rd10023, 1;
	@%p224 bra 	$L__BB0_124;
	setp.eq.s64 	%p225, %rd307, 0;
	neg.s64 	%rd5958, %rd305;
	setp.ne.s64 	%p226, %rd306, %rd5958;
	and.pred  	%p227, %p226, %p225;
	selp.u64 	%rd10023, 1, 0, %p227;
$L__BB0_124:
	mul.hi.u64 	%rd5960, %rd298, %rd147;
	add.s64 	%rd311, %rd10023, %rd5960;
	mul.lo.s64 	%rd312, %rd148, %rd298;
	add.s64 	%rd313, %rd312, %rd311;
	add.s64 	%rd314, %rd313, %rd10015;
	setp.lt.u64 	%p228, %rd314, %rd313;
	mov.b64 	%rd10024, 1;
	@%p228 bra 	$L__BB0_126;
	setp.eq.s64 	%p229, %rd313, 0;
	neg.s64 	%rd5961, %rd311;
	setp.ne.s64 	%p230, %rd312, %rd5961;
	and.pred  	%p231, %p230, %p229;
	selp.u64 	%rd10024, 1, 0, %p231;
$L__BB0_126:
	mul.hi.u64 	%rd5962, %rd298, %rd148;
	add.s64 	%rd5963, %rd10024, %rd5962;
	add.s64 	%rd10025, %rd10014, %rd5963;
	setp.gt.u64 	%p232, %rd10025, %rd148;
	@%p232 bra 	$L__BB0_132;
	setp.lt.u64 	%p233, %rd10025, %rd148;
	mov.u64 	%rd10026, %rd314;
	mov.u64 	%rd10027, %rd308;
	mov.u64 	%rd10028, %rd302;
	@%p233 bra 	$L__BB0_133;
	setp.gt.u64 	%p234, %rd314, %rd147;
	@%p234 bra 	$L__BB0_132;
	setp.lt.u64 	%p235, %rd314, %rd147;
	mov.u64 	%rd10026, %rd314;
	mov.u64 	%rd10027, %rd308;
	mov.u64 	%rd10028, %rd302;
	@%p235 bra 	$L__BB0_133;
	setp.gt.u64 	%p236, %rd308, %rd146;
	@%p236 bra 	$L__BB0_132;
	setp.lt.u64 	%p237, %rd308, %rd146;
	setp.lt.u64 	%p238, %rd302, %rd145;
	or.pred  	%p239, %p237, %p238;
	mov.u64 	%rd10026, %rd314;
	mov.u64 	%rd10027, %rd308;
	mov.u64 	%rd10028, %rd302;
	@%p239 bra 	$L__BB0_133;
$L__BB0_132:
	sub.s64 	%rd10028, %rd302, %rd145;
	setp.lt.u64 	%p240, %rd302, %rd145;
	selp.u64 	%rd5964, 1, 0, %p240;
	add.s64 	%rd5965, %rd146, %rd5964;
	sub.s64 	%rd10027, %rd308, %rd5965;
	setp.lt.u64 	%p241, %rd308, %rd146;
	setp.eq.s64 	%p242, %rd308, %rd146;
	and.pred  	%p243, %p242, %p240;
	or.pred  	%p244, %p241, %p243;
	selp.u64 	%rd5966, 1, 0, %p244;
	add.s64 	%rd5967, %rd147, %rd5966;
	sub.s64 	%rd10026, %rd314, %rd5967;
	setp.lt.u64 	%p245, %rd314, %rd147;
	setp.eq.s64 	%p246, %rd314, %rd147;
	selp.b64 	%rd5968, %rd5966, 0, %p246;
	selp.b64 	%rd5969, 1, %rd5968, %p245;
	add.s64 	%rd5970, %rd5969, %rd148;
	sub.s64 	%rd10025, %rd10025, %rd5970;
$L__BB0_133:
	mul.hi.u64 	%rd5972, %rd11186, %rd11186;
	mul.lo.s64 	%rd5973, %rd11185, %rd11186;
	mul.hi.u64 	%rd5974, %rd11186, %rd11185;
	add.s64 	%rd5975, %rd5973, %rd5972;
	setp.eq.s64 	%p247, %rd5975, 0;
	neg.s64 	%rd5976, %rd5972;
	setp.ne.s64 	%p248, %rd5973, %rd5976;
	and.pred  	%p249, %p248, %p247;
	selp.u64 	%rd5977, 1, 0, %p249;
	add.s64 	%rd5978, %rd5974, %rd5977;
	mul.lo.s64 	%rd326, %rd11184, %rd11186;
	mul.hi.u64 	%rd5979, %rd11186, %rd11184;
	add.s64 	%rd5980, %rd326, %rd5978;
	setp.eq.s64 	%p250, %rd5980, 0;
	neg.s64 	%rd5981, %rd5978;
	setp.ne.s64 	%p251, %rd326, %rd5981;
	and.pred  	%p252, %p251, %p250;
	selp.u64 	%rd5982, 1, 0, %p252;
	add.s64 	%rd327, %rd5979, %rd5982;
	mul.lo.s64 	%rd328, %rd11183, %rd11186;
	add.s64 	%rd329, %rd328, %rd327;
	mul.hi.u64 	%rd5983, %rd11185, %rd11186;
	add.s64 	%rd330, %rd5975, %rd5973;
	setp.lt.u64 	%p253, %rd330, %rd5975;
	selp.u64 	%rd5984, 1, 0, %p253;
	add.s64 	%rd331, %rd5983, %rd5984;
	mul.lo.s64 	%rd332, %rd11185, %rd11185;
	add.s64 	%rd333, %rd332, %rd331;
	add.s64 	%rd334, %rd333, %rd5980;
	setp.lt.u64 	%p254, %rd334, %rd333;
	mov.b64 	%rd10029, 1;
	@%p254 bra 	$L__BB0_135;
	setp.eq.s64 	%p255, %rd333, 0;
	neg.s64 	%rd5985, %rd331;
	setp.ne.s64 	%p256, %rd332, %rd5985;
	and.pred  	%p257, %p256, %p255;
	selp.u64 	%rd10029, 1, 0, %p257;
$L__BB0_135:
	mul.hi.u64 	%rd5987, %rd11185, %rd11185;
	add.s64 	%rd337, %rd10029, %rd5987;
	mul.lo.s64 	%rd338, %rd11184, %rd11185;
	add.s64 	%rd339, %rd338, %rd337;
	add.s64 	%rd340, %rd339, %rd329;
	setp.lt.u64 	%p258, %rd340, %rd339;
	mov.b64 	%rd10030, 1;
	@%p258 bra 	$L__BB0_137;
	setp.eq.s64 	%p259, %rd339, 0;
	neg.s64 	%rd5988, %rd337;
	setp.ne.s64 	%p260, %rd338, %rd5988;
	and.pred  	%p261, %p260, %p259;
	selp.u64 	%rd10030, 1, 0, %p261;
$L__BB0_137:
	mul.hi.u64 	%rd5990, %rd11185, %rd11184;
	add.s64 	%rd343, %rd10030, %rd5990;
	mul.lo.s64 	%rd344, %rd11183, %rd11185;
	add.s64 	%rd345, %rd344, %rd343;
	neg.s64 	%rd5991, %rd327;
	setp.ne.s64 	%p262, %rd328, %rd5991;
	setp.eq.s64 	%p263, %rd329, 0;
	and.pred  	%p264, %p262, %p263;
	selp.u64 	%rd5992, 1, 0, %p264;
	mul.hi.u64 	%rd5993, %rd11186, %rd11183;
	add.s64 	%rd5994, %rd5993, %rd5992;
	add.s64 	%rd346, %rd345, %rd5994;
	setp.lt.u64 	%p265, %rd346, %rd345;
	mov.b64 	%rd10031, 1;
	@%p265 bra 	$L__BB0_139;
	setp.eq.s64 	%p266, %rd345, 0;
	neg.s64 	%rd5995, %rd343;
	setp.ne.s64 	%p267, %rd344, %rd5995;
	and.pred  	%p268, %p267, %p266;
	selp.u64 	%rd10031, 1, 0, %p268;
$L__BB0_139:
	mul.hi.u64 	%rd5997, %rd11184, %rd11186;
	add.s64 	%rd349, %rd326, %rd334;
	setp.lt.u64 	%p269, %rd349, %rd326;
	selp.u64 	%rd5998, 1, 0, %p269;
	add.s64 	%rd350, %rd5997, %rd5998;
	add.s64 	%rd351, %rd338, %rd350;
	add.s64 	%rd352, %rd351, %rd340;
	setp.lt.u64 	%p270, %rd352, %rd351;
	mov.b64 	%rd10032, 1;
	@%p270 bra 	$L__BB0_141;
	setp.eq.s64 	%p271, %rd351, 0;
	neg.s64 	%rd5999, %rd350;
	setp.ne.s64 	%p272, %rd338, %rd5999;
	and.pred  	%p273, %p272, %p271;
	selp.u64 	%rd10032, 1, 0, %p273;
$L__BB0_141:
	mul.hi.u64 	%rd6001, %rd11184, %rd11185;
	add.s64 	%rd355, %rd10032, %rd6001;
	mul.lo.s64 	%rd356, %rd11184, %rd11184;
	add.s64 	%rd357, %rd356, %rd355;
	add.s64 	%rd358, %rd357, %rd346;
	setp.lt.u64 	%p274, %rd358, %rd357;
	mov.b64 	%rd10033, 1;
	@%p274 bra 	$L__BB0_143;
	setp.eq.s64 	%p275, %rd357, 0;
	neg.s64 	%rd6002, %rd355;
	setp.ne.s64 	%p276, %rd356, %rd6002;
	and.pred  	%p277, %p276, %p275;
	selp.u64 	%rd10033, 1, 0, %p277;
$L__BB0_143:
	mul.hi.u64 	%rd6004, %rd11184, %rd11184;
	add.s64 	%rd361, %rd10033, %rd6004;
	mul.lo.s64 	%rd362, %rd11183, %rd11184;
	add.s64 	%rd363, %rd362, %rd361;
	mul.hi.u64 	%rd6005, %rd11185, %rd11183;
	add.s64 	%rd6006, %rd10031, %rd6005;
	add.s64 	%rd364, %rd363, %rd6006;
	setp.lt.u64 	%p278, %rd364, %rd363;
	mov.b64 	%rd10034, 1;
	@%p278 bra 	$L__BB0_145;
	setp.eq.s64 	%p279, %rd363, 0;
	neg.s64 	%rd6007, %rd361;
	setp.ne.s64 	%p280, %rd362, %rd6007;
	and.pred  	%p281, %p280, %p279;
	selp.u64 	%rd10034, 1, 0, %p281;
$L__BB0_145:
	mul.hi.u64 	%rd6009, %rd11183, %rd11186;
	add.s64 	%rd367, %rd328, %rd352;
	setp.lt.u64 	%p282, %rd367, %rd328;
	selp.u64 	%rd6010, 1, 0, %p282;
	add.s64 	%rd368, %rd6009, %rd6010;
	add.s64 	%rd369, %rd344, %rd368;
	add.s64 	%rd10044, %rd369, %rd358;
	setp.lt.u64 	%p283, %rd10044, %rd369;
	mov.b64 	%rd10035, 1;
	@%p283 bra 	$L__BB0_147;
	setp.eq.s64 	%p284, %rd369, 0;
	neg.s64 	%rd6011, %rd368;
	setp.ne.s64 	%p285, %rd344, %rd6011;
	and.pred  	%p286, %p285, %p284;
	selp.u64 	%rd10035, 1, 0, %p286;
$L__BB0_147:
	mul.hi.u64 	%rd6013, %rd11183, %rd11185;
	add.s64 	%rd373, %rd10035, %rd6013;
	add.s64 	%rd374, %rd362, %rd373;
	add.s64 	%rd10043, %rd374, %rd364;
	setp.lt.u64 	%p287, %rd10043, %rd374;
	mov.b64 	%rd10036, 1;
	@%p287 bra 	$L__BB0_149;
	setp.eq.s64 	%p288, %rd374, 0;
	neg.s64 	%rd6014, %rd373;
	setp.ne.s64 	%p289, %rd362, %rd6014;
	and.pred  	%p290, %p289, %p288;
	selp.u64 	%rd10036, 1, 0, %p290;
$L__BB0_149:
	mul.hi.u64 	%rd6016, %rd11183, %rd11184;
	add.s64 	%rd378, %rd10036, %rd6016;
	mul.lo.s64 	%rd379, %rd11183, %rd11183;
	add.s64 	%rd380, %rd379, %rd378;
	mul.hi.u64 	%rd6017, %rd11184, %rd11183;
	add.s64 	%rd6018, %rd10034, %rd6017;
	add.s64 	%rd10049, %rd380, %rd6018;
	setp.lt.u64 	%p291, %rd10049, %rd380;
	mov.b64 	%rd10037, 1;
	@%p291 bra 	$L__BB0_151;
	setp.eq.s64 	%p292, %rd380, 0;
	neg.s64 	%rd6019, %rd378;
	setp.ne.s64 	%p293, %rd379, %rd6019;
	and.pred  	%p294, %p293, %p292;
	selp.u64 	%rd10037, 1, 0, %p294;
$L__BB0_151:
	mul.lo.s64 	%rd6021, %rd11186, %rd11186;
	mul.hi.u64 	%rd6022, %rd11183, %rd11183;
	add.s64 	%rd10048, %rd10037, %rd6022;
	mul.lo.s64 	%rd385, %rd144, %rd6021;
	mul.lo.s64 	%rd6023, %rd145, %rd385;
	mul.hi.u64 	%rd6024, %rd385, %rd145;
	not.b64 	%rd6025, %rd6021;
	setp.gt.u64 	%p295, %rd6023, %rd6025;
	selp.u64 	%rd6026, 1, 0, %p295;
	add.s64 	%rd386, %rd6024, %rd6026;
	mul.lo.s64 	%rd387, %rd146, %rd385;
	add.s64 	%rd388, %rd387, %rd386;
	add.s64 	%rd389, %rd388, %rd330;
	setp.lt.u64 	%p296, %rd389, %rd388;
	mov.b64 	%rd10038, 1;
	@%p296 bra 	$L__BB0_153;
	setp.eq.s64 	%p297, %rd388, 0;
	neg.s64 	%rd6027, %rd386;
	setp.ne.s64 	%p298, %rd387, %rd6027;
	and.pred  	%p299, %p298, %p297;
	selp.u64 	%rd10038, 1, 0, %p299;
$L__BB0_153:
	mul.hi.u64 	%rd6029, %rd385, %rd146;
	add.s64 	%rd392, %rd10038, %rd6029;
	mul.lo.s64 	%rd393, %rd147, %rd385;
	add.s64 	%rd394, %rd393, %rd392;
	add.s64 	%rd395, %rd394, %rd349;
	setp.lt.u64 	%p300, %rd395, %rd394;
	mov.b64 	%rd10039, 1;
	@%p300 bra 	$L__BB0_155;
	setp.eq.s64 	%p301, %rd394, 0;
	neg.s64 	%rd6030, %rd392;
	setp.ne.s64 	%p302, %rd393, %rd6030;
	and.pred  	%p303, %p302, %p301;
	selp.u64 	%rd10039, 1, 0, %p303;
$L__BB0_155:
	mul.hi.u64 	%rd6032, %rd385, %rd147;
	add.s64 	%rd398, %rd10039, %rd6032;
	mul.lo.s64 	%rd399, %rd148, %rd385;
	add.s64 	%rd400, %rd399, %rd398;
	add.s64 	%rd401, %rd400, %rd367;
	setp.lt.u64 	%p304, %rd401, %rd400;
	mov.b64 	%rd10040, 1;
	@%p304 bra 	$L__BB0_157;
	setp.eq.s64 	%p305, %rd400, 0;
	neg.s64 	%rd6033, %rd398;
	setp.ne.s64 	%p306, %rd399, %rd6033;
	and.pred  	%p307, %p306, %p305;
	selp.u64 	%rd10040, 1, 0, %p307;
$L__BB0_157:
	mul.hi.u64 	%rd6034, %rd385, %rd148;
	add.s64 	%rd404, %rd10040, %rd6034;
	setp.eq.s64 	%p308, %rd404, 0;
	@%p308 bra 	$L__BB0_161;
	add.s64 	%rd405, %rd10044, %rd404;
	setp.ge.u64 	%p309, %rd405, %rd10044;
	mov.u64 	%rd10044, %rd405;
	@%p309 bra 	$L__BB0_161;
	add.s64 	%rd10043, %rd10043, 1;
	setp.ne.s64 	%p310, %rd10043, 0;
	mov.u64 	%rd10044, %rd405;
	@%p310 bra 	$L__BB0_161;
	add.s64 	%rd10049, %rd10049, 1;
	setp.eq.s64 	%p311, %rd10049, 0;
	selp.u64 	%rd6036, 1, 0, %p311;
	add.s64 	%rd10048, %rd10048, %rd6036;
	mov.b64 	%rd10043, 0;
	mov.u64 	%rd10044, %rd405;
$L__BB0_161:
	mul.lo.s64 	%rd413, %rd144, %rd389;
	mul.lo.s64 	%rd6038, %rd145, %rd413;
	mul.hi.u64 	%rd6039, %rd413, %rd145;
	not.b64 	%rd6040, %rd389;
	setp.gt.u64 	%p312, %rd6038, %rd6040;
	selp.u64 	%rd6041, 1, 0, %p312;
	add.s64 	%rd414, %rd6039, %rd6041;
	mul.lo.s64 	%rd415, %rd146, %rd413;
	add.s64 	%rd416, %rd415, %rd414;
	add.s64 	%rd417, %rd416, %rd395;
	setp.lt.u64 	%p313, %rd417, %rd416;
	mov.b64 	%rd10045, 1;
	@%p313 bra 	$L__BB0_163;
	setp.eq.s64 	%p314, %rd416, 0;
	neg.s64 	%rd6042, %rd414;
	setp.ne.s64 	%p315, %rd415, %rd6042;
	and.pred  	%p316, %p315, %p314;
	selp.u64 	%rd10045, 1, 0, %p316;
$L__BB0_163:
	mul.hi.u64 	%rd6044, %rd413, %rd146;
	add.s64 	%rd420, %rd10045, %rd6044;
	mul.lo.s64 	%rd421, %rd147, %rd413;
	add.s64 	%rd422, %rd421, %rd420;
	add.s64 	%rd423, %rd422, %rd401;
	setp.lt.u64 	%p317, %rd423, %rd422;
	mov.b64 	%rd10046, 1;
	@%p317 bra 	$L__BB0_165;
	setp.eq.s64 	%p318, %rd422, 0;
	neg.s64 	%rd6045, %rd420;
	setp.ne.s64 	%p319, %rd421, %rd6045;
	and.pred  	%p320, %p319, %p318;
	selp.u64 	%rd10046, 1, 0, %p320;
$L__BB0_165:
	mul.hi.u64 	%rd6047, %rd413, %rd147;
	add.s64 	%rd426, %rd10046, %rd6047;
	mul.lo.s64 	%rd427, %rd148, %rd413;
	add.s64 	%rd428, %rd427, %rd426;
	add.s64 	%rd429, %rd428, %rd10044;
	setp.lt.u64 	%p321, %rd429, %rd428;
	mov.b64 	%rd10047, 1;
	@%p321 bra 	$L__BB0_167;
	setp.eq.s64 	%p322, %rd428, 0;
	neg.s64 	%rd6048, %rd426;
	setp.ne.s64 	%p323, %rd427, %rd6048;
	and.pred  	%p324, %p323, %p322;
	selp.u64 	%rd10047, 1, 0, %p324;
$L__BB0_167:
	mul.hi.u64 	%rd6049, %rd413, %rd148;
	add.s64 	%rd432, %rd10047, %rd6049;
	setp.eq.s64 	%p325, %rd432, 0;
	@%p325 bra 	$L__BB0_170;
	add.s64 	%rd433, %rd10043, %rd432;
	setp.ge.u64 	%p326, %rd433, %rd10043;
	mov.u64 	%rd10043, %rd433;
	@%p326 bra 	$L__BB0_170;
	add.s64 	%rd10049, %rd10049, 1;
	setp.eq.s64 	%p327, %rd10049, 0;
	selp.u64 	%rd6050, 1, 0, %p327;
	add.s64 	%rd10048, %rd10048, %rd6050;
$L__BB0_170:
	mul.lo.s64 	%rd439, %rd144, %rd417;
	mul.lo.s64 	%rd6052, %rd145, %rd439;
	mul.hi.u64 	%rd6053, %rd439, %rd145;
	not.b64 	%rd6054, %rd417;
	setp.gt.u64 	%p328, %rd6052, %rd6054;
	selp.u64 	%rd6055, 1, 0, %p328;
	add.s64 	%rd440, %rd6053, %rd6055;
	mul.lo.s64 	%rd441, %rd146, %rd439;
	add.s64 	%rd442, %rd441, %rd440;
	add.s64 	%rd443, %rd442, %rd423;
	setp.lt.u64 	%p329, %rd443, %rd442;
	mov.b64 	%rd10051, 1;
	@%p329 bra 	$L__BB0_172;
	setp.eq.s64 	%p330, %rd442, 0;
	neg.s64 	%rd6056, %rd440;
	setp.ne.s64 	%p331, %rd441, %rd6056;
	and.pred  	%p332, %p331, %p330;
	selp.u64 	%rd10051, 1, 0, %p332;
$L__BB0_172:
	mul.hi.u64 	%rd6058, %rd439, %rd146;
	add.s64 	%rd446, %rd10051, %rd6058;
	mul.lo.s64 	%rd447, %rd147, %rd439;
	add.s64 	%rd448, %rd447, %rd446;
	add.s64 	%rd449, %rd448, %rd429;
	setp.lt.u64 	%p333, %rd449, %rd448;
	mov.b64 	%rd10052, 1;
	@%p333 bra 	$L__BB0_174;
	setp.eq.s64 	%p334, %rd448, 0;
	neg.s64 	%rd6059, %rd446;
	setp.ne.s64 	%p335, %rd447, %rd6059;
	and.pred  	%p336, %p335, %p334;
	selp.u64 	%rd10052, 1, 0, %p336;
$L__BB0_174:
	mul.hi.u64 	%rd6061, %rd439, %rd147;
	add.s64 	%rd452, %rd10052, %rd6061;
	mul.lo.s64 	%rd453, %rd148, %rd439;
	add.s64 	%rd454, %rd453, %rd452;
	add.s64 	%rd455, %rd454, %rd10043;
	setp.lt.u64 	%p337, %rd455, %rd454;
	mov.b64 	%rd10053, 1;
	@%p337 bra 	$L__BB0_176;
	setp.eq.s64 	%p338, %rd454, 0;
	neg.s64 	%rd6062, %rd452;
	setp.ne.s64 	%p339, %rd453, %rd6062;
	and.pred  	%p340, %p339, %p338;
	selp.u64 	%rd10053, 1, 0, %p340;
$L__BB0_176:
	mul.hi.u64 	%rd6063, %rd439, %rd148;
	add.s64 	%rd458, %rd10053, %rd6063;
	setp.eq.s64 	%p341, %rd458, 0;
	@%p341 bra 	$L__BB0_178;
	add.s64 	%rd459, %rd10049, %rd458;
	setp.lt.u64 	%p342, %rd459, %rd10049;
	selp.u64 	%rd6064, 1, 0, %p342;
	add.s64 	%rd10048, %rd10048, %rd6064;
	mov.u64 	%rd10049, %rd459;
$L__BB0_178:
	mul.lo.s64 	%rd463, %rd144, %rd443;
	mul.lo.s64 	%rd6066, %rd145, %rd463;
	mul.hi.u64 	%rd6067, %rd463, %rd145;
	not.b64 	%rd6068, %rd443;
	setp.gt.u64 	%p343, %rd6066, %rd6068;
	selp.u64 	%rd6069, 1, 0, %p343;
	add.s64 	%rd464, %rd6067, %rd6069;
	mul.lo.s64 	%rd465, %rd146, %rd463;
	add.s64 	%rd466, %rd465, %rd464;
	add.s64 	%rd467, %rd466, %rd449;
	setp.lt.u64 	%p344, %rd467, %rd466;
	mov.b64 	%rd10056, 1;
	@%p344 bra 	$L__BB0_180;
	setp.eq.s64 	%p345, %rd466, 0;
	neg.s64 	%rd6070, %rd464;
	setp.ne.s64 	%p346, %rd465, %rd6070;
	and.pred  	%p347, %p346, %p345;
	selp.u64 	%rd10056, 1, 0, %p347;
$L__BB0_180:
	mul.hi.u64 	%rd6072, %rd463, %rd146;
	add.s64 	%rd470, %rd10056, %rd6072;
	mul.lo.s64 	%rd471, %rd147, %rd463;
	add.s64 	%rd472, %rd471, %rd470;
	add.s64 	%rd473, %rd472, %rd455;
	setp.lt.u64 	%p348, %rd473, %rd472;
	mov.b64 	%rd10057, 1;
	@%p348 bra 	$L__BB0_182;
	setp.eq.s64 	%p349, %rd472, 0;
	neg.s64 	%rd6073, %rd470;
	setp.ne.s64 	%p350, %rd471, %rd6073;
	and.pred  	%p351, %p350, %p349;
	selp.u64 	%rd10057, 1, 0, %p351;
$L__BB0_182:
	mul.hi.u64 	%rd6075, %rd463, %rd147;
	add.s64 	%rd476, %rd10057, %rd6075;
	mul.lo.s64 	%rd477, %rd148, %rd463;
	add.s64 	%rd478, %rd477, %rd476;
	add.s64 	%rd479, %rd478, %rd10049;
	setp.lt.u64 	%p352, %rd479, %rd478;
	mov.b64 	%rd10058, 1;
	@%p352 bra 	$L__BB0_184;
	setp.eq.s64 	%p353, %rd478, 0;
	neg.s64 	%rd6076, %rd476;
	setp.ne.s64 	%p354, %rd477, %rd6076;
	and.pred  	%p355, %p354, %p353;
	selp.u64 	%rd10058, 1, 0, %p355;
$L__BB0_184:
	mul.hi.u64 	%rd6077, %rd463, %rd148;
	add.s64 	%rd6078, %rd10058, %rd6077;
	add.s64 	%rd10059, %rd10048, %rd6078;
	setp.gt.u64 	%p356, %rd10059, %rd148;
	@%p356 bra 	$L__BB0_190;
	setp.lt.u64 	%p357, %rd10059, %rd148;
	mov.u64 	%rd10060, %rd479;
	mov.u64 	%rd10061, %rd473;
	mov.u64 	%rd10062, %rd467;
	@%p357 bra 	$L__BB0_191;
	setp.gt.u64 	%p358, %rd479, %rd147;
	@%p358 bra 	$L__BB0_190;
	setp.lt.u64 	%p359, %rd479, %rd147;
	mov.u64 	%rd10060, %rd479;
	mov.u64 	%rd10061, %rd473;
	mov.u64 	%rd10062, %rd467;
	@%p359 bra 	$L__BB0_191;
	setp.gt.u64 	%p360, %rd473, %rd146;
	@%p360 bra 	$L__BB0_190;
	setp.lt.u64 	%p361, %rd473, %rd146;
	setp.lt.u64 	%p362, %rd467, %rd145;
	or.pred  	%p363, %p361, %p362;
	mov.u64 	%rd10060, %rd479;
	mov.u64 	%rd10061, %rd473;
	mov.u64 	%rd10062, %rd467;
	@%p363 bra 	$L__BB0_191;
$L__BB0_190:
	sub.s64 	%rd10062, %rd467, %rd145;
	setp.lt.u64 	%p364, %rd467, %rd145;
	selp.u64 	%rd6079, 1, 0, %p364;
	add.s64 	%rd6080, %rd146, %rd6079;
	sub.s64 	%rd10061, %rd473, %rd6080;
	setp.lt.u64 	%p365, %rd473, %rd146;
	setp.eq.s64 	%p366, %rd473, %rd146;
	and.pred  	%p367, %p366, %p364;
	or.pred  	%p368, %p365, %p367;
	selp.u64 	%rd6081, 1, 0, %p368;
	add.s64 	%rd6082, %rd147, %rd6081;
	sub.s64 	%rd10060, %rd479, %rd6082;
	setp.lt.u64 	%p369, %rd479, %rd147;
	setp.eq.s64 	%p370, %rd479, %rd147;
	selp.b64 	%rd6083, %rd6081, 0, %p370;
	selp.b64 	%rd6084, 1, %rd6083, %p369;
	add.s64 	%rd6085, %rd6084, %rd148;
	sub.s64 	%rd10059, %rd10059, %rd6085;
$L__BB0_191:
	mul.hi.u64 	%rd6087, %rd10062, %rd10062;
	mul.lo.s64 	%rd6088, %rd10061, %rd10062;
	mul.hi.u64 	%rd6089, %rd10062, %rd10061;
	add.s64 	%rd6090, %rd6088, %rd6087;
	setp.eq.s64 	%p371, %rd6090, 0;
	neg.s64 	%rd6091, %rd6087;
	setp.ne.s64 	%p372, %rd6088, %rd6091;
	and.pred  	%p373, %p372, %p371;
	selp.u64 	%rd6092, 1, 0, %p373;
	add.s64 	%rd6093, %rd6089, %rd6092;
	mul.lo.s64 	%rd491, %rd10060, %rd10062;
	mul.hi.u64 	%rd6094, %rd10062, %rd10060;
	add.s64 	%rd6095, %rd491, %rd6093;
	setp.eq.s64 	%p374, %rd6095, 0;
	neg.s64 	%rd6096, %rd6093;
	setp.ne.s64 	%p375, %rd491, %rd6096;
	and.pred  	%p376, %p375, %p374;
	selp.u64 	%rd6097, 1, 0, %p376;
	add.s64 	%rd492, %rd6094, %rd6097;
	mul.lo.s64 	%rd493, %rd10059, %rd10062;
	add.s64 	%rd494, %rd493, %rd492;
	mul.hi.u64 	%rd6098, %rd10061, %rd10062;
	add.s64 	%rd495, %rd6090, %rd6088;
	setp.lt.u64 	%p377, %rd495, %rd6090;
	selp.u64 	%rd6099, 1, 0, %p377;
	add.s64 	%rd496, %rd6098, %rd6099;
	mul.lo.s64 	%rd497, %rd10061, %rd10061;
	add.s64 	%rd498, %rd497, %rd496;
	add.s64 	%rd499, %rd498, %rd6095;
	setp.lt.u64 	%p378, %rd499, %rd498;
	mov.b64 	%rd10063, 1;
	@%p378 bra 	$L__BB0_193;
	setp.eq.s64 	%p379, %rd498, 0;
	neg.s64 	%rd6100, %rd496;
	setp.ne.s64 	%p380, %rd497, %rd6100;
	and.pred  	%p381, %p380, %p379;
	selp.u64 	%rd10063, 1, 0, %p381;
$L__BB0_193:
	mul.hi.u64 	%rd6102, %rd10061, %rd10061;
	add.s64 	%rd502, %rd10063, %rd6102;
	mul.lo.s64 	%rd503, %rd10060, %rd10061;
	add.s64 	%rd504, %rd503, %rd502;
	add.s64 	%rd505, %rd504, %rd494;
	setp.lt.u64 	%p382, %rd505, %rd504;
	mov.b64 	%rd10064, 1;
	@%p382 bra 	$L__BB0_195;
	setp.eq.s64 	%p383, %rd504, 0;
	neg.s64 	%rd6103, %rd502;
	setp.ne.s64 	%p384, %rd503, %rd6103;
	and.pred  	%p385, %p384, %p383;
	selp.u64 	%rd10064, 1, 0, %p385;
$L__BB0_195:
	mul.hi.u64 	%rd6105, %rd10061, %rd10060;
	add.s64 	%rd508, %rd10064, %rd6105;
	mul.lo.s64 	%rd509, %rd10059, %rd10061;
	add.s64 	%rd510, %rd509, %rd508;
	neg.s64 	%rd6106, %rd492;
	setp.ne.s64 	%p386, %rd493, %rd6106;
	setp.eq.s64 	%p387, %rd494, 0;
	and.pred  	%p388, %p386, %p387;
	selp.u64 	%rd6107, 1, 0, %p388;
	mul.hi.u64 	%rd6108, %rd10062, %rd10059;
	add.s64 	%rd6109, %rd6108, %rd6107;
	add.s64 	%rd511, %rd510, %rd6109;
	setp.lt.u64 	%p389, %rd511, %rd510;
	mov.b64 	%rd10065, 1;
	@%p389 bra 	$L__BB0_197;
	setp.eq.s64 	%p390, %rd510, 0;
	neg.s64 	%rd6110, %rd508;
	setp.ne.s64 	%p391, %rd509, %rd6110;
	and.pred  	%p392, %p391, %p390;
	selp.u64 	%rd10065, 1, 0, %p392;
$L__BB0_197:
	mul.hi.u64 	%rd6112, %rd10060, %rd10062;
	add.s64 	%rd514, %rd491, %rd499;
	setp.lt.u64 	%p393, %rd514, %rd491;
	selp.u64 	%rd6113, 1, 0, %p393;
	add.s64 	%rd515, %rd6112, %rd6113;
	add.s64 	%rd516, %rd503, %rd515;
	add.s64 	%rd517, %rd516, %rd505;
	setp.lt.u64 	%p394, %rd517, %rd516;
	mov.b64 	%rd10066, 1;
	@%p394 bra 	$L__BB0_199;
	setp.eq.s64 	%p395, %rd516, 0;
	neg.s64 	%rd6114, %rd515;
	setp.ne.s64 	%p396, %rd503, %rd6114;
	and.pred  	%p397, %p396, %p395;
	selp.u64 	%rd10066, 1, 0, %p397;
$L__BB0_199:
	mul.hi.u64 	%rd6116, %rd10060, %rd10061;
	add.s64 	%rd520, %rd10066, %rd6116;
	mul.lo.s64 	%rd521, %rd10060, %rd10060;
	add.s64 	%rd522, %rd521, %rd520;
	add.s64 	%rd523, %rd522, %rd511;
	setp.lt.u64 	%p398, %rd523, %rd522;
	mov.b64 	%rd10067, 1;
	@%p398 bra 	$L__BB0_201;
	setp.eq.s64 	%p399, %rd522, 0;
	neg.s64 	%rd6117, %rd520;
	setp.ne.s64 	%p400, %rd521, %rd6117;
	and.pred  	%p401, %p400, %p399;
	selp.u64 	%rd10067, 1, 0, %p401;
$L__BB0_201:
	mul.hi.u64 	%rd6119, %rd10060, %rd10060;
	add.s64 	%rd526, %rd10067, %rd6119;
	mul.lo.s64 	%rd527, %rd10059, %rd10060;
	add.s64 	%rd528, %rd527, %rd526;
	mul.hi.u64 	%rd6120, %rd10061, %rd10059;
	add.s64 	%rd6121, %rd10065, %rd6120;
	add.s64 	%rd529, %rd528, %rd6121;
	setp.lt.u64 	%p402, %rd529, %rd528;
	mov.b64 	%rd10068, 1;
	@%p402 bra 	$L__BB0_203;
	setp.eq.s64 	%p403, %rd528, 0;
	neg.s64 	%rd6122, %rd526;
	setp.ne.s64 	%p404, %rd527, %rd6122;
	and.pred  	%p405, %p404, %p403;
	selp.u64 	%rd10068, 1, 0, %p405;
$L__BB0_203:
	mul.hi.u64 	%rd6124, %rd10059, %rd10062;
	add.s64 	%rd532, %rd493, %rd517;
	setp.lt.u64 	%p406, %rd532, %rd493;
	selp.u64 	%rd6125, 1, 0, %p406;
	add.s64 	%rd533, %rd6124, %rd6125;
	add.s64 	%rd534, %rd509, %rd533;
	add.s64 	%rd10078, %rd534, %rd523;
	setp.lt.u64 	%p407, %rd10078, %rd534;
	mov.b64 	%rd10069, 1;
	@%p407 bra 	$L__BB0_205;
	setp.eq.s64 	%p408, %rd534, 0;
	neg.s64 	%rd6126, %rd533;
	setp.ne.s64 	%p409, %rd509, %rd6126;
	and.pred  	%p410, %p409, %p408;
	selp.u64 	%rd10069, 1, 0, %p410;
$L__BB0_205:
	mul.hi.u64 	%rd6128, %rd10059, %rd10061;
	add.s64 	%rd538, %rd10069, %rd6128;
	add.s64 	%rd539, %rd527, %rd538;
	add.s64 	%rd10077, %rd539, %rd529;
	setp.lt.u64 	%p411, %rd10077, %rd539;
	mov.b64 	%rd10070, 1;
	@%p411 bra 	$L__BB0_207;
	setp.eq.s64 	%p412, %rd539, 0;
	neg.s64 	%rd6129, %rd538;
	setp.ne.s64 	%p413, %rd527, %rd6129;
	and.pred  	%p414, %p413, %p412;
	selp.u64 	%rd10070, 1, 0, %p414;
$L__BB0_207:
	mul.hi.u64 	%rd6131, %rd10059, %rd10060;
	add.s64 	%rd543, %rd10070, %rd6131;
	mul.lo.s64 	%rd544, %rd10059, %rd10059;
	add.s64 	%rd545, %rd544, %rd543;
	mul.hi.u64 	%rd6132, %rd10060, %rd10059;
	add.s64 	%rd6133, %rd10068, %rd6132;
	add.s64 	%rd10083, %rd545, %rd6133;
	setp.lt.u64 	%p415, %rd10083, %rd545;
	mov.b64 	%rd10071, 1;
	@%p415 bra 	$L__BB0_209;
	setp.eq.s64 	%p416, %rd545, 0;
	neg.s64 	%rd6134, %rd543;
	setp.ne.s64 	%p417, %rd544, %rd6134;
	and.pred  	%p418, %p417, %p416;
	selp.u64 	%rd10071, 1, 0, %p418;
$L__BB0_209:
	mul.lo.s64 	%rd6136, %rd10062, %rd10062;
	mul.hi.u64 	%rd6137, %rd10059, %rd10059;
	add.s64 	%rd10082, %rd10071, %rd6137;
	mul.lo.s64 	%rd550, %rd144, %rd6136;
	mul.lo.s64 	%rd6138, %rd145, %rd550;
	mul.hi.u64 	%rd6139, %rd550, %rd145;
	not.b64 	%rd6140, %rd6136;
	setp.gt.u64 	%p419, %rd6138, %rd6140;
	selp.u64 	%rd6141, 1, 0, %p419;
	add.s64 	%rd551, %rd6139, %rd6141;
	mul.lo.s64 	%rd552, %rd146, %rd550;
	add.s64 	%rd553, %rd552, %rd551;
	add.s64 	%rd554, %rd553, %rd495;
	setp.lt.u64 	%p420, %rd554, %rd553;
	mov.b64 	%rd10072, 1;
	@%p420 bra 	$L__BB0_211;
	setp.eq.s64 	%p421, %rd553, 0;
	neg.s64 	%rd6142, %rd551;
	setp.ne.s64 	%p422, %rd552, %rd6142;
	and.pred  	%p423, %p422, %p421;
	selp.u64 	%rd10072, 1, 0, %p423;
$L__BB0_211:
	mul.hi.u64 	%rd6144, %rd550, %rd146;
	add.s64 	%rd557, %rd10072, %rd6144;
	mul.lo.s64 	%rd558, %rd147, %rd550;
	add.s64 	%rd559, %rd558, %rd557;
	add.s64 	%rd560, %rd559, %rd514;
	setp.lt.u64 	%p424, %rd560, %rd559;
	mov.b64 	%rd10073, 1;
	@%p424 bra 	$L__BB0_213;
	setp.eq.s64 	%p425, %rd559, 0;
	neg.s64 	%rd6145, %rd557;
	setp.ne.s64 	%p426, %rd558, %rd6145;
	and.pred  	%p427, %p426, %p425;
	selp.u64 	%rd10073, 1, 0, %p427;
$L__BB0_213:
	mul.hi.u64 	%rd6147, %rd550, %rd147;
	add.s64 	%rd563, %rd10073, %rd6147;
	mul.lo.s64 	%rd564, %rd148, %rd550;
	add.s64 	%rd565, %rd564, %rd563;
	add.s64 	%rd566, %rd565, %rd532;
	setp.lt.u64 	%p428, %rd566, %rd565;
	mov.b64 	%rd10074, 1;
	@%p428 bra 	$L__BB0_215;
	setp.eq.s64 	%p429, %rd565, 0;
	neg.s64 	%rd6148, %rd563;
	setp.ne.s64 	%p430, %rd564, %rd6148;
	and.pred  	%p431, %p430, %p429;
	selp.u64 	%rd10074, 1, 0, %p431;
$L__BB0_215:
	mul.hi.u64 	%rd6149, %rd550, %rd148;
	add.s64 	%rd569, %rd10074, %rd6149;
	setp.eq.s64 	%p432, %rd569, 0;
	@%p432 bra 	$L__BB0_219;
	add.s64 	%rd570, %rd10078, %rd569;
	setp.ge.u64 	%p433, %rd570, %rd10078;
	mov.u64 	%rd10078, %rd570;
	@%p433 bra 	$L__BB0_219;
	add.s64 	%rd10077, %rd10077, 1;
	setp.ne.s64 	%p434, %rd10077, 0;
	mov.u64 	%rd10078, %rd570;
	@%p434 bra 	$L__BB0_219;
	add.s64 	%rd10083, %rd10083, 1;
	setp.eq.s64 	%p435, %rd10083, 0;
	selp.u64 	%rd6151, 1, 0, %p435;
	add.s64 	%rd10082, %rd10082, %rd6151;
	mov.b64 	%rd10077, 0;
	mov.u64 	%rd10078, %rd570;
$L__BB0_219:
	mul.lo.s64 	%rd578, %rd144, %rd554;
	mul.lo.s64 	%rd6153, %rd145, %rd578;
	mul.hi.u64 	%rd6154, %rd578, %rd145;
	not.b64 	%rd6155, %rd554;
	setp.gt.u64 	%p436, %rd6153, %rd6155;
	selp.u64 	%rd6156, 1, 0, %p436;
	add.s64 	%rd579, %rd6154, %rd6156;
	mul.lo.s64 	%rd580, %rd146, %rd578;
	add.s64 	%rd581, %rd580, %rd579;
	add.s64 	%rd582, %rd581, %rd560;
	setp.lt.u64 	%p437, %rd582, %rd581;
	mov.b64 	%rd10079, 1;
	@%p437 bra 	$L__BB0_221;
	setp.eq.s64 	%p438, %rd581, 0;
	neg.s64 	%rd6157, %rd579;
	setp.ne.s64 	%p439, %rd580, %rd6157;
	and.pred  	%p440, %p439, %p438;
	selp.u64 	%rd10079, 1, 0, %p440;
$L__BB0_221:
	mul.hi.u64 	%rd6159, %rd578, %rd146;
	add.s64 	%rd585, %rd10079, %rd6159;
	mul.lo.s64 	%rd586, %rd147, %rd578;
	add.s64 	%rd587, %rd586, %rd585;
	add.s64 	%rd588, %rd587, %rd566;
	setp.lt.u64 	%p441, %rd588, %rd587;
	mov.b64 	%rd10080, 1;
	@%p441 bra 	$L__BB0_223;
	setp.eq.s64 	%p442, %rd587, 0;
	neg.s64 	%rd6160, %rd585;
	setp.ne.s64 	%p443, %rd586, %rd6160;
	and.pred  	%p444, %p443, %p442;
	selp.u64 	%rd10080, 1, 0, %p444;
$L__BB0_223:
	mul.hi.u64 	%rd6162, %rd578, %rd147;
	add.s64 	%rd591, %rd10080, %rd6162;
	mul.lo.s64 	%rd592, %rd148, %rd578;
	add.s64 	%rd593, %rd592, %rd591;
	add.s64 	%rd594, %rd593, %rd10078;
	setp.lt.u64 	%p445, %rd594, %rd593;
	mov.b64 	%rd10081, 1;
	@%p445 bra 	$L__BB0_225;
	setp.eq.s64 	%p446, %rd593, 0;
	neg.s64 	%rd6163, %rd591;
	setp.ne.s64 	%p447, %rd592, %rd6163;
	and.pred  	%p448, %p447, %p446;
	selp.u64 	%rd10081, 1, 0, %p448;
$L__BB0_225:
	mul.hi.u64 	%rd6164, %rd578, %rd148;
	add.s64 	%rd597, %rd10081, %rd6164;
	setp.eq.s64 	%p449, %rd597, 0;
	@%p449 bra 	$L__BB0_228;
	add.s64 	%rd598, %rd10077, %rd597;
	setp.ge.u64 	%p450, %rd598, %rd10077;
	mov.u64 	%rd10077, %rd598;
	@%p450 bra 	$L__BB0_228;
	add.s64 	%rd10083, %rd10083, 1;
	setp.eq.s64 	%p451, %rd10083, 0;
	selp.u64 	%rd6165, 1, 0, %p451;
	add.s64 	%rd10082, %rd10082, %rd6165;
$L__BB0_228:
	mul.lo.s64 	%rd604, %rd144, %rd582;
	mul.lo.s64 	%rd6167, %rd145, %rd604;
	mul.hi.u64 	%rd6168, %rd604, %rd145;
	not.b64 	%rd6169, %rd582;
	setp.gt.u64 	%p452, %rd6167, %rd6169;
	selp.u64 	%rd6170, 1, 0, %p452;
	add.s64 	%rd605, %rd6168, %rd6170;
	mul.lo.s64 	%rd606, %rd146, %rd604;
	add.s64 	%rd607, %rd606, %rd605;
	add.s64 	%rd608, %rd607, %rd588;
	setp.lt.u64 	%p453, %rd608, %rd607;
	mov.b64 	%rd10085, 1;
	@%p453 bra 	$L__BB0_230;
	setp.eq.s64 	%p454, %rd607, 0;
	neg.s64 	%rd6171, %rd605;
	setp.ne.s64 	%p455, %rd606, %rd6171;
	and.pred  	%p456, %p455, %p454;
	selp.u64 	%rd10085, 1, 0, %p456;
$L__BB0_230:
	mul.hi.u64 	%rd6173, %rd604, %rd146;
	add.s64 	%rd611, %rd10085, %rd6173;
	mul.lo.s64 	%rd612, %rd147, %rd604;
	add.s64 	%rd613, %rd612, %rd611;
	add.s64 	%rd614, %rd613, %rd594;
	setp.lt.u64 	%p457, %rd614, %rd613;
	mov.b64 	%rd10086, 1;
	@%p457 bra 	$L__BB0_232;
	setp.eq.s64 	%p458, %rd613, 0;
	neg.s64 	%rd6174, %rd611;
	setp.ne.s64 	%p459, %rd612, %rd6174;
	and.pred  	%p460, %p459, %p458;
	selp.u64 	%rd10086, 1, 0, %p460;
$L__BB0_232:
	mul.hi.u64 	%rd6176, %rd604, %rd147;
	add.s64 	%rd617, %rd10086, %rd6176;
	mul.lo.s64 	%rd618, %rd148, %rd604;
	add.s64 	%rd619, %rd618, %rd617;
	add.s64 	%rd620, %rd619, %rd10077;
	setp.lt.u64 	%p461, %rd620, %rd619;
	mov.b64 	%rd10087, 1;
	@%p461 bra 	$L__BB0_234;
	setp.eq.s64 	%p462, %rd619, 0;
	neg.s64 	%rd6177, %rd617;
	setp.ne.s64 	%p463, %rd618, %rd6177;
	and.pred  	%p464, %p463, %p462;
	selp.u64 	%rd10087, 1, 0, %p464;
$L__BB0_234:
	mul.hi.u64 	%rd6178, %rd604, %rd148;
	add.s64 	%rd623, %rd10087, %rd6178;
	setp.eq.s64 	%p465, %rd623, 0;
	@%p465 bra 	$L__BB0_236;
	add.s64 	%rd624, %rd10083, %rd623;
	setp.lt.u64 	%p466, %rd624, %rd10083;
	selp.u64 	%rd6179, 1, 0, %p466;
	add.s64 	%rd10082, %rd10082, %rd6179;
	mov.u64 	%rd10083, %rd624;
$L__BB0_236:
	mul.lo.s64 	%rd628, %rd144, %rd608;
	mul.lo.s64 	%rd6181, %rd145, %rd628;
	mul.hi.u64 	%rd6182, %rd628, %rd145;
	not.b64 	%rd6183, %rd608;
	setp.gt.u64 	%p467, %rd6181, %rd6183;
	selp.u64 	%rd6184, 1, 0, %p467;
	add.s64 	%rd629, %rd6182, %rd6184;
	mul.lo.s64 	%rd630, %rd146, %rd628;
	add.s64 	%rd631, %rd630, %rd629;
	add.s64 	%rd632, %rd631, %rd614;
	setp.lt.u64 	%p468, %rd632, %rd631;
	mov.b64 	%rd10090, 1;
	@%p468 bra 	$L__BB0_238;
	setp.eq.s64 	%p469, %rd631, 0;
	neg.s64 	%rd6185, %rd629;
	setp.ne.s64 	%p470, %rd630, %rd6185;
	and.pred  	%p471, %p470, %p469;
	selp.u64 	%rd10090, 1, 0, %p471;
$L__BB0_238:
	mul.hi.u64 	%rd6187, %rd628, %rd146;
	add.s64 	%rd635, %rd10090, %rd6187;
	mul.lo.s64 	%rd636, %rd147, %rd628;
	add.s64 	%rd637, %rd636, %rd635;
	add.s64 	%rd638, %rd637, %rd620;
	setp.lt.u64 	%p472, %rd638, %rd637;
	mov.b64 	%rd10091, 1;
	@%p472 bra 	$L__BB0_240;
	setp.eq.s64 	%p473, %rd637, 0;
	neg.s64 	%rd6188, %rd635;
	setp.ne.s64 	%p474, %rd636, %rd6188;
	and.pred  	%p475, %p474, %p473;
	selp.u64 	%rd10091, 1, 0, %p475;
$L__BB0_240:
	mul.hi.u64 	%rd6190, %rd628, %rd147;
	add.s64 	%rd641, %rd10091, %rd6190;
	mul.lo.s64 	%rd642, %rd148, %rd628;
	add.s64 	%rd643, %rd642, %rd641;
	add.s64 	%rd644, %rd643, %rd10083;
	setp.lt.u64 	%p476, %rd644, %rd643;
	mov.b64 	%rd10092, 1;
	@%p476 bra 	$L__BB0_242;
	setp.eq.s64 	%p477, %rd643, 0;
	neg.s64 	%rd6191, %rd641;
	setp.ne.s64 	%p478, %rd642, %rd6191;
	and.pred  	%p479, %p478, %p477;
	selp.u64 	%rd10092, 1, 0, %p479;
$L__BB0_242:
	mul.hi.u64 	%rd6192, %rd628, %rd148;
	add.s64 	%rd6193, %rd10092, %rd6192;
	add.s64 	%rd10093, %rd10082, %rd6193;
	setp.gt.u64 	%p480, %rd10093, %rd148;
	@%p480 bra 	$L__BB0_248;
	setp.lt.u64 	%p481, %rd10093, %rd148;
	mov.u64 	%rd10094, %rd644;
	mov.u64 	%rd10095, %rd638;
	mov.u64 	%rd10096, %rd632;
	@%p481 bra 	$L__BB0_249;
	setp.gt.u64 	%p482, %rd644, %rd147;
	@%p482 bra 	$L__BB0_248;
	setp.lt.u64 	%p483, %rd644, %rd147;
	mov.u64 	%rd10094, %rd644;
	mov.u64 	%rd10095, %rd638;
	mov.u64 	%rd10096, %rd632;
	@%p483 bra 	$L__BB0_249;
	setp.gt.u64 	%p484, %rd638, %rd146;
	@%p484 bra 	$L__BB0_248;
	setp.lt.u64 	%p485, %rd638, %rd146;
	setp.lt.u64 	%p486, %rd632, %rd145;
	or.pred  	%p487, %p485, %p486;
	mov.u64 	%rd10094, %rd644;
	mov.u64 	%rd10095, %rd638;
	mov.u64 	%rd10096, %rd632;
	@%p487 bra 	$L__BB0_249;
$L__BB0_248:
	sub.s64 	%rd10096, %rd632, %rd145;
	setp.lt.u64 	%p488, %rd632, %rd145;
	selp.u64 	%rd6194, 1, 0, %p488;
	add.s64 	%rd6195, %rd146, %rd6194;
	sub.s64 	%rd10095, %rd638, %rd6195;
	setp.lt.u64 	%p489, %rd638, %rd146;
	setp.eq.s64 	%p490, %rd638, %rd146;
	and.pred  	%p491, %p490, %p488;
	or.pred  	%p492, %p489, %p491;
	selp.u64 	%rd6196, 1, 0, %p492;
	add.s64 	%rd6197, %rd147, %rd6196;
	sub.s64 	%rd10094, %rd644, %rd6197;
	setp.lt.u64 	%p493, %rd644, %rd147;
	setp.eq.s64 	%p494, %rd644, %rd147;
	selp.b64 	%rd6198, %rd6196, 0, %p494;
	selp.b64 	%rd6199, 1, %rd6198, %p493;
	add.s64 	%rd6200, %rd6199, %rd148;
	sub.s64 	%rd10093, %rd10093, %rd6200;
$L__BB0_249:
	add.s64 	%rd656, %rd11190, %rd10062;
	setp.lt.u64 	%p495, %rd656, %rd11190;
	selp.u64 	%rd6201, 1, 0, %p495;
	add.s64 	%rd6202, %rd11189, %rd6201;
	add.s64 	%rd657, %rd6202, %rd10061;
	setp.lt.u64 	%p496, %rd657, %rd6202;
	setp.lt.u64 	%p497, %rd657, %rd11189;
	selp.b64 	%rd6203, %rd6201, 0, %p496;
	selp.b64 	%rd6204, 1, %rd6203, %p497;
	add.s64 	%rd6205, %rd11188, %rd6204;
	add.s64 	%rd658, %rd6205, %rd10060;
	setp.lt.u64 	%p498, %rd658, %rd6205;
	setp.lt.u64 	%p499, %rd658, %rd11188;
	selp.b64 	%rd6206, %rd6204, 0, %p498;
	selp.b64 	%rd6207, 1, %rd6206, %p499;
	add.s64 	%rd6208, %rd11187, %rd6207;
	add.s64 	%rd10097, %rd6208, %rd10059;
	setp.gt.u64 	%p500, %rd10097, %rd148;
	@%p500 bra 	$L__BB0_255;
	setp.lt.u64 	%p501, %rd10097, %rd148;
	mov.u64 	%rd10098, %rd658;
	mov.u64 	%rd10099, %rd657;
	mov.u64 	%rd10100, %rd656;
	@%p501 bra 	$L__BB0_256;
	setp.gt.u64 	%p502, %rd658, %rd147;
	@%p502 bra 	$L__BB0_255;
	setp.lt.u64 	%p503, %rd658, %rd147;
	mov.u64 	%rd10098, %rd658;
	mov.u64 	%rd10099, %rd657;
	mov.u64 	%rd10100, %rd656;
	@%p503 bra 	$L__BB0_256;
	setp.gt.u64 	%p504, %rd657, %rd146;
	@%p504 bra 	$L__BB0_255;
	setp.lt.u64 	%p505, %rd657, %rd146;
	setp.lt.u64 	%p506, %rd656, %rd145;
	or.pred  	%p507, %p505, %p506;
	mov.u64 	%rd10098, %rd658;
	mov.u64 	%rd10099, %rd657;
	mov.u64 	%rd10100, %rd656;
	@%p507 bra 	$L__BB0_256;
$L__BB0_255:
	sub.s64 	%rd10100, %rd656, %rd145;
	setp.lt.u64 	%p508, %rd656, %rd145;
	selp.u64 	%rd6209, 1, 0, %p508;
	add.s64 	%rd6210, %rd146, %rd6209;
	sub.s64 	%rd10099, %rd657, %rd6210;
	setp.lt.u64 	%p509, %rd657, %rd146;
	setp.eq.s64 	%p510, %rd657, %rd146;
	and.pred  	%p511, %p510, %p508;
	or.pred  	%p512, %p509, %p511;
	selp.u64 	%rd6211, 1, 0, %p512;
	add.s64 	%rd6212, %rd147, %rd6211;
	sub.s64 	%rd10098, %rd658, %rd6212;
	setp.lt.u64 	%p513, %rd658, %rd147;
	setp.eq.s64 	%p514, %rd658, %rd147;
	selp.b64 	%rd6213, %rd6211, 0, %p514;
	selp.b64 	%rd6214, 1, %rd6213, %p513;
	add.s64 	%rd6215, %rd6214, %rd148;
	sub.s64 	%rd10097, %rd10097, %rd6215;
$L__BB0_256:
	mul.hi.u64 	%rd6217, %rd10100, %rd10100;
	mul.lo.s64 	%rd6218, %rd10099, %rd10100;
	mul.hi.u64 	%rd6219, %rd10100, %rd10099;
	add.s64 	%rd6220, %rd6218, %rd6217;
	setp.eq.s64 	%p515, %rd6220, 0;
	neg.s64 	%rd6221, %rd6217;
	setp.ne.s64 	%p516, %rd6218, %rd6221;
	and.pred  	%p517, %p516, %p515;
	selp.u64 	%rd6222, 1, 0, %p517;
	add.s64 	%rd6223, %rd6219, %rd6222;
	mul.lo.s64 	%rd668, %rd10098, %rd10100;
	mul.hi.u64 	%rd6224, %rd10100, %rd10098;
	add.s64 	%rd6225, %rd668, %rd6223;
	setp.eq.s64 	%p518, %rd6225, 0;
	neg.s64 	%rd6226, %rd6223;
	setp.ne.s64 	%p519, %rd668, %rd6226;
	and.pred  	%p520, %p519, %p518;
	selp.u64 	%rd6227, 1, 0, %p520;
	add.s64 	%rd669, %rd6224, %rd6227;
	mul.lo.s64 	%rd670, %rd10097, %rd10100;
	add.s64 	%rd671, %rd670, %rd669;
	mul.hi.u64 	%rd6228, %rd10099, %rd10100;
	add.s64 	%rd672, %rd6220, %rd6218;
	setp.lt.u64 	%p521, %rd672, %rd6220;
	selp.u64 	%rd6229, 1, 0, %p521;
	add.s64 	%rd673, %rd6228, %rd6229;
	mul.lo.s64 	%rd674, %rd10099, %rd10099;
	add.s64 	%rd675, %rd674, %rd673;
	add.s64 	%rd676, %rd675, %rd6225;
	setp.lt.u64 	%p522, %rd676, %rd675;
	mov.b64 	%rd10101, 1;
	@%p522 bra 	$L__BB0_258;
	setp.eq.s64 	%p523, %rd675, 0;
	neg.s64 	%rd6230, %rd673;
	setp.ne.s64 	%p524, %rd674, %rd6230;
	and.pred  	%p525, %p524, %p523;
	selp.u64 	%rd10101, 1, 0, %p525;
$L__BB0_258:
	mul.hi.u64 	%rd6232, %rd10099, %rd10099;
	add.s64 	%rd679, %rd10101, %rd6232;
	mul.lo.s64 	%rd680, %rd10098, %rd10099;
	add.s64 	%rd681, %rd680, %rd679;
	add.s64 	%rd682, %rd681, %rd671;
	setp.lt.u64 	%p526, %rd682, %rd681;
	mov.b64 	%rd10102, 1;
	@%p526 bra 	$L__BB0_260;
	setp.eq.s64 	%p527, %rd681, 0;
	neg.s64 	%rd6233, %rd679;
	setp.ne.s64 	%p528, %rd680, %rd6233;
	and.pred  	%p529, %p528, %p527;
	selp.u64 	%rd10102, 1, 0, %p529;
$L__BB0_260:
	mul.hi.u64 	%rd6235, %rd10099, %rd10098;
	add.s64 	%rd685, %rd10102, %rd6235;
	mul.lo.s64 	%rd686, %rd10097, %rd10099;
	add.s64 	%rd687, %rd686, %rd685;
	neg.s64 	%rd6236, %rd669;
	setp.ne.s64 	%p530, %rd670, %rd6236;
	setp.eq.s64 	%p531, %rd671, 0;
	and.pred  	%p532, %p530, %p531;
	selp.u64 	%rd6237, 1, 0, %p532;
	mul.hi.u64 	%rd6238, %rd10100, %rd10097;
	add.s64 	%rd6239, %rd6238, %rd6237;
	add.s64 	%rd688, %rd687, %rd6239;
	setp.lt.u64 	%p533, %rd688, %rd687;
	mov.b64 	%rd10103, 1;
	@%p533 bra 	$L__BB0_262;
	setp.eq.s64 	%p534, %rd687, 0;
	neg.s64 	%rd6240, %rd685;
	setp.ne.s64 	%p535, %rd686, %rd6240;
	and.pred  	%p536, %p535, %p534;
	selp.u64 	%rd10103, 1, 0, %p536;
$L__BB0_262:
	mul.hi.u64 	%rd6242, %rd10098, %rd10100;
	add.s64 	%rd691, %rd668, %rd676;
	setp.lt.u64 	%p537, %rd691, %rd668;
	selp.u64 	%rd6243, 1, 0, %p537;
	add.s64 	%rd692, %rd6242, %rd6243;
	add.s64 	%rd693, %rd680, %rd692;
	add.s64 	%rd694, %rd693, %rd682;
	setp.lt.u64 	%p538, %rd694, %rd693;
	mov.b64 	%rd10104, 1;
	@%p538 bra 	$L__BB0_264;
	setp.eq.s64 	%p539, %rd693, 0;
	neg.s64 	%rd6244, %rd692;
	setp.ne.s64 	%p540, %rd680, %rd6244;
	and.pred  	%p541, %p540, %p539;
	selp.u64 	%rd10104, 1, 0, %p541;
$L__BB0_264:
	mul.hi.u64 	%rd6246, %rd10098, %rd10099;
	add.s64 	%rd697, %rd10104, %rd6246;
	mul.lo.s64 	%rd698, %rd10098, %rd10098;
	add.s64 	%rd699, %rd698, %rd697;
	add.s64 	%rd700, %rd699, %rd688;
	setp.lt.u64 	%p542, %rd700, %rd699;
	mov.b64 	%rd10105, 1;
	@%p542 bra 	$L__BB0_266;
	setp.eq.s64 	%p543, %rd699, 0;
	neg.s64 	%rd6247, %rd697;
	setp.ne.s64 	%p544, %rd698, %rd6247;
	and.pred  	%p545, %p544, %p543;
	selp.u64 	%rd10105, 1, 0, %p545;
$L__BB0_266:
	mul.hi.u64 	%rd6249, %rd10098, %rd10098;
	add.s64 	%rd703, %rd10105, %rd6249;
	mul.lo.s64 	%rd704, %rd10097, %rd10098;
	add.s64 	%rd705, %rd704, %rd703;
	mul.hi.u64 	%rd6250, %rd10099, %rd10097;
	add.s64 	%rd6251, %rd10103, %rd6250;
	add.s64 	%rd706, %rd705, %rd6251;
	setp.lt.u64 	%p546, %rd706, %rd705;
	mov.b64 	%rd10106, 1;
	@%p546 bra 	$L__BB0_268;
	setp.eq.s64 	%p547, %rd705, 0;
	neg.s64 	%rd6252, %rd703;
	setp.ne.s64 	%p548, %rd704, %rd6252;
	and.pred  	%p549, %p548, %p547;
	selp.u64 	%rd10106, 1, 0, %p549;
$L__BB0_268:
	mul.hi.u64 	%rd6254, %rd10097, %rd10100;
	add.s64 	%rd709, %rd670, %rd694;
	setp.lt.u64 	%p550, %rd709, %rd670;
	selp.u64 	%rd6255, 1, 0, %p550;
	add.s64 	%rd710, %rd6254, %rd6255;
	add.s64 	%rd711, %rd686, %rd710;
	add.s64 	%rd10116, %rd711, %rd700;
	setp.lt.u64 	%p551, %rd10116, %rd711;
	mov.b64 	%rd10107, 1;
	@%p551 bra 	$L__BB0_270;
	setp.eq.s64 	%p552, %rd711, 0;
	neg.s64 	%rd6256, %rd710;
	setp.ne.s64 	%p553, %rd686, %rd6256;
	and.pred  	%p554, %p553, %p552;
	selp.u64 	%rd10107, 1, 0, %p554;
$L__BB0_270:
	mul.hi.u64 	%rd6258, %rd10097, %rd10099;
	add.s64 	%rd715, %rd10107, %rd6258;
	add.s64 	%rd716, %rd704, %rd715;
	add.s64 	%rd10115, %rd716, %rd706;
	setp.lt.u64 	%p555, %rd10115, %rd716;
	mov.b64 	%rd10108, 1;
	@%p555 bra 	$L__BB0_272;
	setp.eq.s64 	%p556, %rd716, 0;
	neg.s64 	%rd6259, %rd715;
	setp.ne.s64 	%p557, %rd704, %rd6259;
	and.pred  	%p558, %p557, %p556;
	selp.u64 	%rd10108, 1, 0, %p558;
$L__BB0_272:
	mul.hi.u64 	%rd6261, %rd10097, %rd10098;
	add.s64 	%rd720, %rd10108, %rd6261;
	mul.lo.s64 	%rd721, %rd10097, %rd10097;
	add.s64 	%rd722, %rd721, %rd720;
	mul.hi.u64 	%rd6262, %rd10098, %rd10097;
	add.s64 	%rd6263, %rd10106, %rd6262;
	add.s64 	%rd10121, %rd722, %rd6263;
	setp.lt.u64 	%p559, %rd10121, %rd722;
	mov.b64 	%rd10109, 1;
	@%p559 bra 	$L__BB0_274;
	setp.eq.s64 	%p560, %rd722, 0;
	neg.s64 	%rd6264, %rd720;
	setp.ne.s64 	%p561, %rd721, %rd6264;
	and.pred  	%p562, %p561, %p560;
	selp.u64 	%rd10109, 1, 0, %p562;
$L__BB0_274:
	mul.lo.s64 	%rd6266, %rd10100, %rd10100;
	mul.hi.u64 	%rd6267, %rd10097, %rd10097;
	add.s64 	%rd10120, %rd10109, %rd6267;
	mul.lo.s64 	%rd727, %rd144, %rd6266;
	mul.lo.s64 	%rd6268, %rd145, %rd727;
	mul.hi.u64 	%rd6269, %rd727, %rd145;
	not.b64 	%rd6270, %rd6266;
	setp.gt.u64 	%p563, %rd6268, %rd6270;
	selp.u64 	%rd6271, 1, 0, %p563;
	add.s64 	%rd728, %rd6269, %rd6271;
	mul.lo.s64 	%rd729, %rd146, %rd727;
	add.s64 	%rd730, %rd729, %rd728;
	add.s64 	%rd731, %rd730, %rd672;
	setp.lt.u64 	%p564, %rd731, %rd730;
	mov.b64 	%rd10110, 1;
	@%p564 bra 	$L__BB0_276;
	setp.eq.s64 	%p565, %rd730, 0;
	neg.s64 	%rd6272, %rd728;
	setp.ne.s64 	%p566, %rd729, %rd6272;
	and.pred  	%p567, %p566, %p565;
	selp.u64 	%rd10110, 1, 0, %p567;
$L__BB0_276:
	mul.hi.u64 	%rd6274, %rd727, %rd146;
	add.s64 	%rd734, %rd10110, %rd6274;
	mul.lo.s64 	%rd735, %rd147, %rd727;
	add.s64 	%rd736, %rd735, %rd734;
	add.s64 	%rd737, %rd736, %rd691;
	setp.lt.u64 	%p568, %rd737, %rd736;
	mov.b64 	%rd10111, 1;
	@%p568 bra 	$L__BB0_278;
	setp.eq.s64 	%p569, %rd736, 0;
	neg.s64 	%rd6275, %rd734;
	setp.ne.s64 	%p570, %rd735, %rd6275;
	and.pred  	%p571, %p570, %p569;
	selp.u64 	%rd10111, 1, 0, %p571;
$L__BB0_278:
	mul.hi.u64 	%rd6277, %rd727, %rd147;
	add.s64 	%rd740, %rd10111, %rd6277;
	mul.lo.s64 	%rd741, %rd148, %rd727;
	add.s64 	%rd742, %rd741, %rd740;
	add.s64 	%rd743, %rd742, %rd709;
	setp.lt.u64 	%p572, %rd743, %rd742;
	mov.b64 	%rd10112, 1;
	@%p572 bra 	$L__BB0_280;
	setp.eq.s64 	%p573, %rd742, 0;
	neg.s64 	%rd6278, %rd740;
	setp.ne.s64 	%p574, %rd741, %rd6278;
	and.pred  	%p575, %p574, %p573;
	selp.u64 	%rd10112, 1, 0, %p575;
$L__BB0_280:
	mul.hi.u64 	%rd6279, %rd727, %rd148;
	add.s64 	%rd746, %rd10112, %rd6279;
	setp.eq.s64 	%p576, %rd746, 0;
	@%p576 bra 	$L__BB0_284;
	add.s64 	%rd747, %rd10116, %rd746;
	setp.ge.u64 	%p577, %rd747, %rd10116;
	mov.u64 	%rd10116, %rd747;
	@%p577 bra 	$L__BB0_284;
	add.s64 	%rd10115, %rd10115, 1;
	setp.ne.s64 	%p578, %rd10115, 0;
	mov.u64 	%rd10116, %rd747;
	@%p578 bra 	$L__BB0_284;
	add.s64 	%rd10121, %rd10121, 1;
	setp.eq.s64 	%p579, %rd10121, 0;
	selp.u64 	%rd6281, 1, 0, %p579;
	add.s64 	%rd10120, %rd10120, %rd6281;
	mov.b64 	%rd10115, 0;
	mov.u64 	%rd10116, %rd747;
$L__BB0_284:
	mul.lo.s64 	%rd755, %rd144, %rd731;
	mul.lo.s64 	%rd6283, %rd145, %rd755;
	mul.hi.u64 	%rd6284, %rd755, %rd145;
	not.b64 	%rd6285, %rd731;
	setp.gt.u64 	%p580, %rd6283, %rd6285;
	selp.u64 	%rd6286, 1, 0, %p580;
	add.s64 	%rd756, %rd6284, %rd6286;
	mul.lo.s64 	%rd757, %rd146, %rd755;
	add.s64 	%rd758, %rd757, %rd756;
	add.s64 	%rd759, %rd758, %rd737;
	setp.lt.u64 	%p581, %rd759, %rd758;
	mov.b64 	%rd10117, 1;
	@%p581 bra 	$L__BB0_286;
	setp.eq.s64 	%p582, %rd758, 0;
	neg.s64 	%rd6287, %rd756;
	setp.ne.s64 	%p583, %rd757, %rd6287;
	and.pred  	%p584, %p583, %p582;
	selp.u64 	%rd10117, 1, 0, %p584;
$L__BB0_286:
	mul.hi.u64 	%rd6289, %rd755, %rd146;
	add.s64 	%rd762, %rd10117, %rd6289;
	mul.lo.s64 	%rd763, %rd147, %rd755;
	add.s64 	%rd764, %rd763, %rd762;
	add.s64 	%rd765, %rd764, %rd743;
	setp.lt.u64 	%p585, %rd765, %rd764;
	mov.b64 	%rd10118, 1;
	@%p585 bra 	$L__BB0_288;
	setp.eq.s64 	%p586, %rd764, 0;
	neg.s64 	%rd6290, %rd762;
	setp.ne.s64 	%p587, %rd763, %rd6290;
	and.pred  	%p588, %p587, %p586;
	selp.u64 	%rd10118, 1, 0, %p588;
$L__BB0_288:
	mul.hi.u64 	%rd6292, %rd755, %rd147;
	add.s64 	%rd768, %rd10118, %rd6292;
	mul.lo.s64 	%rd769, %rd148, %rd755;
	add.s64 	%rd770, %rd769, %rd768;
	add.s64 	%rd771, %rd770, %rd10116;
	setp.lt.u64 	%p589, %rd771, %rd770;
	mov.b64 	%rd10119, 1;
	@%p589 bra 	$L__BB0_290;
	setp.eq.s64 	%p590, %rd770, 0;
	neg.s64 	%rd6293, %rd768;
	setp.ne.s64 	%p591, %rd769, %rd6293;
	and.pred  	%p592, %p591, %p590;
	selp.u64 	%rd10119, 1, 0, %p592;
$L__BB0_290:
	mul.hi.u64 	%rd6294, %rd755, %rd148;
	add.s64 	%rd774, %rd10119, %rd6294;
	setp.eq.s64 	%p593, %rd774, 0;
	@%p593 bra 	$L__BB0_293;
	add.s64 	%rd775, %rd10115, %rd774;
	setp.ge.u64 	%p594, %rd775, %rd10115;
	mov.u64 	%rd10115, %rd775;
	@%p594 bra 	$L__BB0_293;
	add.s64 	%rd10121, %rd10121, 1;
	setp.eq.s64 	%p595, %rd10121, 0;
	selp.u64 	%rd6295, 1, 0, %p595;
	add.s64 	%rd10120, %rd10120, %rd6295;
$L__BB0_293:
	mul.lo.s64 	%rd781, %rd144, %rd759;
	mul.lo.s64 	%rd6297, %rd145, %rd781;
	mul.hi.u64 	%rd6298, %rd781, %rd145;
	not.b64 	%rd6299, %rd759;
	setp.gt.u64 	%p596, %rd6297, %rd6299;
	selp.u64 	%rd6300, 1, 0, %p596;
	add.s64 	%rd782, %rd6298, %rd6300;
	mul.lo.s64 	%rd783, %rd146, %rd781;
	add.s64 	%rd784, %rd783, %rd782;
	add.s64 	%rd785, %rd784, %rd765;
	setp.lt.u64 	%p597, %rd785, %rd784;
	mov.b64 	%rd10123, 1;
	@%p597 bra 	$L__BB0_295;
	setp.eq.s64 	%p598, %rd784, 0;
	neg.s64 	%rd6301, %rd782;
	setp.ne.s64 	%p599, %rd783, %rd6301;
	and.pred  	%p600, %p599, %p598;
	selp.u64 	%rd10123, 1, 0, %p600;
$L__BB0_295:
	mul.hi.u64 	%rd6303, %rd781, %rd146;
	add.s64 	%rd788, %rd10123, %rd6303;
	mul.lo.s64 	%rd789, %rd147, %rd781;
	add.s64 	%rd790, %rd789, %rd788;
	add.s64 	%rd791, %rd790, %rd771;
	setp.lt.u64 	%p601, %rd791, %rd790;
	mov.b64 	%rd10124, 1;
	@%p601 bra 	$L__BB0_297;
	setp.eq.s64 	%p602, %rd790, 0;
	neg.s64 	%rd6304, %rd788;
	setp.ne.s64 	%p603, %rd789, %rd6304;
	and.pred  	%p604, %p603, %p602;
	selp.u64 	%rd10124, 1, 0, %p604;
$L__BB0_297:
	mul.hi.u64 	%rd6306, %rd781, %rd147;
	add.s64 	%rd794, %rd10124, %rd6306;
	mul.lo.s64 	%rd795, %rd148, %rd781;
	add.s64 	%rd796, %rd795, %rd794;
	add.s64 	%rd797, %rd796, %rd10115;
	setp.lt.u64 	%p605, %rd797, %rd796;
	mov.b64 	%rd10125, 1;
	@%p605 bra 	$L__BB0_299;
	setp.eq.s64 	%p606, %rd796, 0;
	neg.s64 	%rd6307, %rd794;
	setp.ne.s64 	%p607, %rd795, %rd6307;
	and.pred  	%p608, %p607, %p606;
	selp.u64 	%rd10125, 1, 0, %p608;
$L__BB0_299:
	mul.hi.u64 	%rd6308, %rd781, %rd148;
	add.s64 	%rd800, %rd10125, %rd6308;
	setp.eq.s64 	%p609, %rd800, 0;
	@%p609 bra 	$L__BB0_301;
	add.s64 	%rd801, %rd10121, %rd800;
	setp.lt.u64 	%p610, %rd801, %rd10121;
	selp.u64 	%rd6309, 1, 0, %p610;
	add.s64 	%rd10120, %rd10120, %rd6309;
	mov.u64 	%rd10121, %rd801;
$L__BB0_301:
	mul.lo.s64 	%rd805, %rd144, %rd785;
	mul.lo.s64 	%rd6311, %rd145, %rd805;
	mul.hi.u64 	%rd6312, %rd805, %rd145;
	not.b64 	%rd6313, %rd785;
	setp.gt.u64 	%p611, %rd6311, %rd6313;
	selp.u64 	%rd6314, 1, 0, %p611;
	add.s64 	%rd806, %rd6312, %rd6314;
	mul.lo.s64 	%rd807, %rd146, %rd805;
	add.s64 	%rd808, %rd807, %rd806;
	add.s64 	%rd809, %rd808, %rd791;
	setp.lt.u64 	%p612, %rd809, %rd808;
	mov.b64 	%rd10128, 1;
	@%p612 bra 	$L__BB0_303;
	setp.eq.s64 	%p613, %rd808, 0;
	neg.s64 	%rd6315, %rd806;
	setp.ne.s64 	%p614, %rd807, %rd6315;
	and.pred  	%p615, %p614, %p613;
	selp.u64 	%rd10128, 1, 0, %p615;
$L__BB0_303:
	mul.hi.u64 	%rd6317, %rd805, %rd146;
	add.s64 	%rd812, %rd10128, %rd6317;
	mul.lo.s64 	%rd813, %rd147, %rd805;
	add.s64 	%rd814, %rd813, %rd812;
	add.s64 	%rd815, %rd814, %rd797;
	setp.lt.u64 	%p616, %rd815, %rd814;
	mov.b64 	%rd10129, 1;
	@%p616 bra 	$L__BB0_305;
	setp.eq.s64 	%p617, %rd814, 0;
	neg.s64 	%rd6318, %rd812;
	setp.ne.s64 	%p618, %rd813, %rd6318;
	and.pred  	%p619, %p618, %p617;
	selp.u64 	%rd10129, 1, 0, %p619;
$L__BB0_305:
	mul.hi.u64 	%rd6320, %rd805, %rd147;
	add.s64 	%rd818, %rd10129, %rd6320;
	mul.lo.s64 	%rd819, %rd148, %rd805;
	add.s64 	%rd820, %rd819, %rd818;
	add.s64 	%rd821, %rd820, %rd10121;
	setp.lt.u64 	%p620, %rd821, %rd820;
	mov.b64 	%rd10130, 1;
	@%p620 bra 	$L__BB0_307;
	setp.eq.s64 	%p621, %rd820, 0;
	neg.s64 	%rd6321, %rd818;
	setp.ne.s64 	%p622, %rd819, %rd6321;
	and.pred  	%p623, %p622, %p621;
	selp.u64 	%rd10130, 1, 0, %p623;
$L__BB0_307:
	mul.hi.u64 	%rd6322, %rd805, %rd148;
	add.s64 	%rd6323, %rd10130, %rd6322;
	add.s64 	%rd10131, %rd10120, %rd6323;
	setp.gt.u64 	%p624, %rd10131, %rd148;
	@%p624 bra 	$L__BB0_313;
	setp.lt.u64 	%p625, %rd10131, %rd148;
	mov.u64 	%rd10132, %rd821;
	mov.u64 	%rd10133, %rd815;
	mov.u64 	%rd10134, %rd809;
	@%p625 bra 	$L__BB0_314;
	setp.gt.u64 	%p626, %rd821, %rd147;
	@%p626 bra 	$L__BB0_313;
	setp.lt.u64 	%p627, %rd821, %rd147;
	mov.u64 	%rd10132, %rd821;
	mov.u64 	%rd10133, %rd815;
	mov.u64 	%rd10134, %rd809;
	@%p627 bra 	$L__BB0_314;
	setp.gt.u64 	%p628, %rd815, %rd146;
	@%p628 bra 	$L__BB0_313;
	setp.lt.u64 	%p629, %rd815, %rd146;
	setp.lt.u64 	%p630, %rd809, %rd145;
	or.pred  	%p631, %p629, %p630;
	mov.u64 	%rd10132, %rd821;
	mov.u64 	%rd10133, %rd815;
	mov.u64 	%rd10134, %rd809;
	@%p631 bra 	$L__BB0_314;
$L__BB0_313:
	sub.s64 	%rd10134, %rd809, %rd145;
	setp.lt.u64 	%p632, %rd809, %rd145;
	selp.u64 	%rd6324, 1, 0, %p632;
	add.s64 	%rd6325, %rd146, %rd6324;
	sub.s64 	%rd10133, %rd815, %rd6325;
	setp.lt.u64 	%p633, %rd815, %rd146;
	setp.eq.s64 	%p634, %rd815, %rd146;
	and.pred  	%p635, %p634, %p632;
	or.pred  	%p636, %p633, %p635;
	selp.u64 	%rd6326, 1, 0, %p636;
	add.s64 	%rd6327, %rd147, %rd6326;
	sub.s64 	%rd10132, %rd821, %rd6327;
	setp.lt.u64 	%p637, %rd821, %rd147;
	setp.eq.s64 	%p638, %rd821, %rd147;
	selp.b64 	%rd6328, %rd6326, 0, %p638;
	selp.b64 	%rd6329, 1, %rd6328, %p637;
	add.s64 	%rd6330, %rd6329, %rd148;
	sub.s64 	%rd10131, %rd10131, %rd6330;
$L__BB0_314:
	sub.s64 	%rd10138, %rd10134, %rd10028;
	setp.lt.u64 	%p639, %rd10134, %rd10028;
	selp.u64 	%rd6331, 1, 0, %p639;
	add.s64 	%rd6332, %rd10027, %rd6331;
	sub.s64 	%rd10137, %rd10133, %rd6332;
	setp.lt.u64 	%p640, %rd10133, %rd10027;
	setp.eq.s64 	%p641, %rd10133, %rd10027;
	and.pred  	%p642, %p641, %p639;
	or.pred  	%p643, %p640, %p642;
	selp.u64 	%rd6333, 1, 0, %p643;
	add.s64 	%rd6334, %rd10026, %rd6333;
	sub.s64 	%rd10136, %rd10132, %rd6334;
	setp.lt.u64 	%p644, %rd10132, %rd10026;
	setp.eq.s64 	%p645, %rd10132, %rd10026;
	selp.b64 	%rd6335, %rd6333, 0, %p645;
	selp.b64 	%rd836, 1, %rd6335, %p644;
	add.s64 	%rd6336, %rd836, %rd10025;
	sub.s64 	%rd10135, %rd10131, %rd6336;
	setp.lt.u64 	%p646, %rd10131, %rd10025;
	@%p646 bra 	$L__BB0_316;
	setp.ne.s64 	%p647, %rd10131, %rd10025;
	setp.eq.s64 	%p648, %rd836, 0;
	or.pred  	%p649, %p647, %p648;
	@%p649 bra 	$L__BB0_317;
$L__BB0_316:
	add.s64 	%rd838, %rd10138, %rd145;
	setp.lt.u64 	%p650, %rd838, %rd10138;
	selp.u64 	%rd6338, 1, 0, %p650;
	add.s64 	%rd6339, %rd10137, %rd6338;
	add.s64 	%rd839, %rd6339, %rd146;
	setp.lt.u64 	%p651, %rd839, %rd6339;
	setp.lt.u64 	%p652, %rd839, %rd10137;
	selp.b64 	%rd6340, %rd6338, 0, %p651;
	selp.b64 	%rd6341, 1, %rd6340, %p652;
	add.s64 	%rd6342, %rd10136, %rd6341;
	add.s64 	%rd840, %rd6342, %rd147;
	setp.lt.u64 	%p653, %rd840, %rd6342;
	setp.lt.u64 	%p654, %rd840, %rd10136;
	selp.b64 	%rd6343, %rd6341, 0, %p653;
	selp.b64 	%rd6344, 1, %rd6343, %p654;
	add.s64 	%rd6345, %rd10135, %rd6344;
	add.s64 	%rd10135, %rd6345, %rd148;
	mov.u64 	%rd10136, %rd840;
	mov.u64 	%rd10137, %rd839;
	mov.u64 	%rd10138, %rd838;
$L__BB0_317:
	sub.s64 	%rd10142, %rd10138, %rd10096;
	setp.lt.u64 	%p655, %rd10138, %rd10096;
	selp.u64 	%rd6346, 1, 0, %p655;
	add.s64 	%rd6347, %rd10095, %rd6346;
	sub.s64 	%rd10141, %rd10137, %rd6347;
	setp.lt.u64 	%p656, %rd10137, %rd10095;
	setp.eq.s64 	%p657, %rd10137, %rd10095;
	and.pred  	%p658, %p657, %p655;
	or.pred  	%p659, %p656, %p658;
	selp.u64 	%rd6348, 1, 0, %p659;
	add.s64 	%rd6349, %rd10094, %rd6348;
	sub.s64 	%rd10140, %rd10136, %rd6349;
	setp.lt.u64 	%p660, %rd10136, %rd10094;
	setp.eq.s64 	%p661, %rd10136, %rd10094;
	selp.b64 	%rd6350, %rd6348, 0, %p661;
	selp.b64 	%rd849, 1, %rd6350, %p660;
	add.s64 	%rd6351, %rd849, %rd10093;
	sub.s64 	%rd10139, %rd10135, %rd6351;
	setp.lt.u64 	%p662, %rd10135, %rd10093;
	@%p662 bra 	$L__BB0_319;
	setp.ne.s64 	%p663, %rd10135, %rd10093;
	setp.eq.s64 	%p664, %rd849, 0;
	or.pred  	%p665, %p663, %p664;
	@%p665 bra 	$L__BB0_320;
$L__BB0_319:
	add.s64 	%rd851, %rd10142, %rd145;
	setp.lt.u64 	%p666, %rd851, %rd10142;
	selp.u64 	%rd6353, 1, 0, %p666;
	add.s64 	%rd6354, %rd10141, %rd6353;
	add.s64 	%rd852, %rd6354, %rd146;
	setp.lt.u64 	%p667, %rd852, %rd6354;
	setp.lt.u64 	%p668, %rd852, %rd10141;
	selp.b64 	%rd6355, %rd6353, 0, %p667;
	selp.b64 	%rd6356, 1, %rd6355, %p668;
	add.s64 	%rd6357, %rd10140, %rd6356;
	add.s64 	%rd853, %rd6357, %rd147;
	setp.lt.u64 	%p669, %rd853, %rd6357;
	setp.lt.u64 	%p670, %rd853, %rd10140;
	selp.b64 	%rd6358, %rd6356, 0, %p669;
	selp.b64 	%rd6359, 1, %rd6358, %p670;
	add.s64 	%rd6360, %rd10139, %rd6359;
	add.s64 	%rd10139, %rd6360, %rd148;
	mov.u64 	%rd10140, %rd853;
	mov.u64 	%rd10141, %rd852;
	mov.u64 	%rd10142, %rd851;
$L__BB0_320:
	shl.b64 	%rd859, %rd10142, 1;
	mov.b64 	{%r35, %r36}, %rd10141;
	mov.b64 	{%r37, %r38}, %rd10142;
	shf.l.wrap.b32 	%r39, %r38, %r35, 1;
	shf.l.wrap.b32 	%r40, %r35, %r36, 1;
	mov.b64 	%rd860, {%r39, %r40};
	setp.lt.u64 	%p671, %rd860, %rd10141;
	selp.u64 	%rd6361, 1, 0, %p671;
	shl.b64 	%rd6362, %rd10140, 1;
	or.b64  	%rd861, %rd6362, %rd6361;
	setp.lt.u64 	%p672, %rd861, %rd10140;
	selp.u64 	%rd6363, 1, 0, %p672;
	shl.b64 	%rd6364, %rd10139, 1;
	or.b64  	%rd10143, %rd6364, %rd6363;
	setp.gt.u64 	%p673, %rd10143, %rd148;
	@%p673 bra 	$L__BB0_326;
	setp.lt.u64 	%p674, %rd10143, %rd148;
	mov.u64 	%rd10144, %rd861;
	mov.u64 	%rd10145, %rd860;
	mov.u64 	%rd10146, %rd859;
	@%p674 bra 	$L__BB0_327;
	setp.gt.u64 	%p675, %rd861, %rd147;
	@%p675 bra 	$L__BB0_326;
	setp.lt.u64 	%p676, %rd861, %rd147;
	mov.u64 	%rd10144, %rd861;
	mov.u64 	%rd10145, %rd860;
	mov.u64 	%rd10146, %rd859;
	@%p676 bra 	$L__BB0_327;
	setp.gt.u64 	%p677, %rd860, %rd146;
	@%p677 bra 	$L__BB0_326;
	setp.lt.u64 	%p678, %rd860, %rd146;
	setp.lt.u64 	%p679, %rd859, %rd145;
	or.pred  	%p680, %p678, %p679;
	mov.u64 	%rd10144, %rd861;
	mov.u64 	%rd10145, %rd860;
	mov.u64 	%rd10146, %rd859;
	@%p680 bra 	$L__BB0_327;
$L__BB0_326:
	sub.s64 	%rd10146, %rd859, %rd145;
	setp.lt.u64 	%p681, %rd859, %rd145;
	selp.u64 	%rd6365, 1, 0, %p681;
	add.s64 	%rd6366, %rd146, %rd6365;
	sub.s64 	%rd10145, %rd860, %rd6366;
	setp.lt.u64 	%p682, %rd860, %rd146;
	setp.eq.s64 	%p683, %rd860, %rd146;
	and.pred  	%p684, %p683, %p681;
	or.pred  	%p685, %p682, %p684;
	selp.u64 	%rd6367, 1, 0, %p685;
	add.s64 	%rd6368, %rd147, %rd6367;
	sub.s64 	%rd10144, %rd861, %rd6368;
	setp.lt.u64 	%p686, %rd861, %rd147;
	setp.eq.s64 	%p687, %rd861, %rd147;
	selp.b64 	%rd6369, %rd6367, 0, %p687;
	selp.b64 	%rd6370, 1, %rd6369, %p686;
	add.s64 	%rd6371, %rd6370, %rd148;
	sub.s64 	%rd10143, %rd10143, %rd6371;
$L__BB0_327:
	shl.b64 	%rd871, %rd10028, 1;
	mov.b64 	{%r41, %r42}, %rd10027;
	mov.b64 	{%r43, %r44}, %rd10028;
	shf.l.wrap.b32 	%r45, %r44, %r41, 1;
	shf.l.wrap.b32 	%r46, %r41, %r42, 1;
	mov.b64 	%rd872, {%r45, %r46};
	setp.lt.u64 	%p688, %rd872, %rd10027;
	selp.u64 	%rd6372, 1, 0, %p688;
	shl.b64 	%rd6373, %rd10026, 1;
	or.b64  	%rd873, %rd6373, %rd6372;
	setp.lt.u64 	%p689, %rd873, %rd10026;
	selp.u64 	%rd6374, 1, 0, %p689;
	shl.b64 	%rd6375, %rd10025, 1;
	or.b64  	%rd10147, %rd6375, %rd6374;
	setp.gt.u64 	%p690, %rd10147, %rd148;
	@%p690 bra 	$L__BB0_333;
	setp.lt.u64 	%p691, %rd10147, %rd148;
	mov.u64 	%rd10148, %rd873;
	mov.u64 	%rd10149, %rd872;
	mov.u64 	%rd10150, %rd871;
	@%p691 bra 	$L__BB0_334;
	setp.gt.u64 	%p692, %rd873, %rd147;
	@%p692 bra 	$L__BB0_333;
	setp.lt.u64 	%p693, %rd873, %rd147;
	mov.u64 	%rd10148, %rd873;
	mov.u64 	%rd10149, %rd872;
	mov.u64 	%rd10150, %rd871;
	@%p693 bra 	$L__BB0_334;
	setp.gt.u64 	%p694, %rd872, %rd146;
	@%p694 bra 	$L__BB0_333;
	setp.lt.u64 	%p695, %rd872, %rd146;
	setp.lt.u64 	%p696, %rd871, %rd145;
	or.pred  	%p697, %p695, %p696;
	mov.u64 	%rd10148, %rd873;
	mov.u64 	%rd10149, %rd872;
	mov.u64 	%rd10150, %rd871;
	@%p697 bra 	$L__BB0_334;
$L__BB0_333:
	sub.s64 	%rd10150, %rd871, %rd145;
	setp.lt.u64 	%p698, %rd871, %rd145;
	selp.u64 	%rd6376, 1, 0, %p698;
	add.s64 	%rd6377, %rd146, %rd6376;
	sub.s64 	%rd10149, %rd872, %rd6377;
	setp.lt.u64 	%p699, %rd872, %rd146;
	setp.eq.s64 	%p700, %rd872, %rd146;
	and.pred  	%p701, %p700, %p698;
	or.pred  	%p702, %p699, %p701;
	selp.u64 	%rd6378, 1, 0, %p702;
	add.s64 	%rd6379, %rd147, %rd6378;
	sub.s64 	%rd10148, %rd873, %rd6379;
	setp.lt.u64 	%p703, %rd873, %rd147;
	setp.eq.s64 	%p704, %rd873, %rd147;
	selp.b64 	%rd6380, %rd6378, 0, %p704;
	selp.b64 	%rd6381, 1, %rd6380, %p703;
	add.s64 	%rd6382, %rd6381, %rd148;
	sub.s64 	%rd10147, %rd10147, %rd6382;
$L__BB0_334:
	add.s64 	%rd883, %rd10150, %rd10028;
	setp.lt.u64 	%p705, %rd883, %rd10150;
	selp.u64 	%rd6383, 1, 0, %p705;
	add.s64 	%rd6384, %rd10149, %rd6383;
	add.s64 	%rd884, %rd6384, %rd10027;
	setp.lt.u64 	%p706, %rd884, %rd6384;
	setp.lt.u64 	%p707, %rd884, %rd10149;
	selp.b64 	%rd6385, %rd6383, 0, %p706;
	selp.b64 	%rd6386, 1, %rd6385, %p707;
	add.s64 	%rd6387, %rd10148, %rd6386;
	add.s64 	%rd885, %rd6387, %rd10026;
	setp.lt.u64 	%p708, %rd885, %rd6387;
	setp.lt.u64 	%p709, %rd885, %rd10148;
	selp.b64 	%rd6388, %rd6386, 0, %p708;
	selp.b64 	%rd6389, 1, %rd6388, %p709;
	add.s64 	%rd6390, %rd10147, %rd6389;
	add.s64 	%rd10151, %rd6390, %rd10025;
	setp.gt.u64 	%p710, %rd10151, %rd148;
	@%p710 bra 	$L__BB0_340;
	setp.lt.u64 	%p711, %rd10151, %rd148;
	mov.u64 	%rd10152, %rd885;
	mov.u64 	%rd10153, %rd884;
	mov.u64 	%rd10154, %rd883;
	@%p711 bra 	$L__BB0_341;
	setp.gt.u64 	%p712, %rd885, %rd147;
	@%p712 bra 	$L__BB0_340;
	setp.lt.u64 	%p713, %rd885, %rd147;
	mov.u64 	%rd10152, %rd885;
	mov.u64 	%rd10153, %rd884;
	mov.u64 	%rd10154, %rd883;
	@%p713 bra 	$L__BB0_341;
	setp.gt.u64 	%p714, %rd884, %rd146;
	@%p714 bra 	$L__BB0_340;
	setp.lt.u64 	%p715, %rd884, %rd146;
	setp.lt.u64 	%p716, %rd883, %rd145;
	or.pred  	%p717, %p715, %p716;
	mov.u64 	%rd10152, %rd885;
	mov.u64 	%rd10153, %rd884;
	mov.u64 	%rd10154, %rd883;
	@%p717 bra 	$L__BB0_341;
$L__BB0_340:
	sub.s64 	%rd10154, %rd883, %rd145;
	setp.lt.u64 	%p718, %rd883, %rd145;
	selp.u64 	%rd6391, 1, 0, %p718;
	add.s64 	%rd6392, %rd146, %rd6391;
	sub.s64 	%rd10153, %rd884, %rd6392;
	setp.lt.u64 	%p719, %rd884, %rd146;
	setp.eq.s64 	%p720, %rd884, %rd146;
	and.pred  	%p721, %p720, %p718;
	or.pred  	%p722, %p719, %p721;
	selp.u64 	%rd6393, 1, 0, %p722;
	add.s64 	%rd6394, %rd147, %rd6393;
	sub.s64 	%rd10152, %rd885, %rd6394;
	setp.lt.u64 	%p723, %rd885, %rd147;
	setp.eq.s64 	%p724, %rd885, %rd147;
	selp.b64 	%rd6395, %rd6393, 0, %p724;
	selp.b64 	%rd6396, 1, %rd6395, %p723;
	add.s64 	%rd6397, %rd6396, %rd148;
	sub.s64 	%rd10151, %rd10151, %rd6397;
$L__BB0_341:
	mul.hi.u64 	%rd6399, %rd10154, %rd10154;
	mul.lo.s64 	%rd6400, %rd10153, %rd10154;
	mul.hi.u64 	%rd6401, %rd10154, %rd10153;
	add.s64 	%rd6402, %rd6400, %rd6399;
	setp.eq.s64 	%p725, %rd6402, 0;
	neg.s64 	%rd6403, %rd6399;
	setp.ne.s64 	%p726, %rd6400, %rd6403;
	and.pred  	%p727, %p726, %p725;
	selp.u64 	%rd6404, 1, 0, %p727;
	add.s64 	%rd6405, %rd6401, %rd6404;
	mul.lo.s64 	%rd895, %rd10152, %rd10154;
	mul.hi.u64 	%rd6406, %rd10154, %rd10152;
	add.s64 	%rd6407, %rd895, %rd6405;
	setp.eq.s64 	%p728, %rd6407, 0;
	neg.s64 	%rd6408, %rd6405;
	setp.ne.s64 	%p729, %rd895, %rd6408;
	and.pred  	%p730, %p729, %p728;
	selp.u64 	%rd6409, 1, 0, %p730;
	add.s64 	%rd896, %rd6406, %rd6409;
	mul.lo.s64 	%rd897, %rd10151, %rd10154;
	add.s64 	%rd898, %rd897, %rd896;
	mul.hi.u64 	%rd6410, %rd10153, %rd10154;
	add.s64 	%rd899, %rd6402, %rd6400;
	setp.lt.u64 	%p731, %rd899, %rd6402;
	selp.u64 	%rd6411, 1, 0, %p731;
	add.s64 	%rd900, %rd6410, %rd6411;
	mul.lo.s64 	%rd901, %rd10153, %rd10153;
	add.s64 	%rd902, %rd901, %rd900;
	add.s64 	%rd903, %rd902, %rd6407;
	setp.lt.u64 	%p732, %rd903, %rd902;
	mov.b64 	%rd10155, 1;
	@%p732 bra 	$L__BB0_343;
	setp.eq.s64 	%p733, %rd902, 0;
	neg.s64 	%rd6412, %rd900;
	setp.ne.s64 	%p734, %rd901, %rd6412;
	and.pred  	%p735, %p734, %p733;
	selp.u64 	%rd10155, 1, 0, %p735;
$L__BB0_343:
	mul.hi.u64 	%rd6414, %rd10153, %rd10153;
	add.s64 	%rd906, %rd10155, %rd6414;
	mul.lo.s64 	%rd907, %rd10152, %rd10153;
	add.s64 	%rd908, %rd907, %rd906;
	add.s64 	%rd909, %rd908, %rd898;
	setp.lt.u64 	%p736, %rd909, %rd908;
	mov.b64 	%rd10156, 1;
	@%p736 bra 	$L__BB0_345;
	setp.eq.s64 	%p737, %rd908, 0;
	neg.s64 	%rd6415, %rd906;
	setp.ne.s64 	%p738, %rd907, %rd6415;
	and.pred  	%p739, %p738, %p737;
	selp.u64 	%rd10156, 1, 0, %p739;
$L__BB0_345:
	mul.hi.u64 	%rd6417, %rd10153, %rd10152;
	add.s64 	%rd912, %rd10156, %rd6417;
	mul.lo.s64 	%rd913, %rd10151, %rd10153;
	add.s64 	%rd914, %rd913, %rd912;
	neg.s64 	%rd6418, %rd896;
	setp.ne.s64 	%p740, %rd897, %rd6418;
	setp.eq.s64 	%p741, %rd898, 0;
	and.pred  	%p742, %p740, %p741;
	selp.u64 	%rd6419, 1, 0, %p742;
	mul.hi.u64 	%rd6420, %rd10154, %rd10151;
	add.s64 	%rd6421, %rd6420, %rd6419;
	add.s64 	%rd915, %rd914, %rd6421;
	setp.lt.u64 	%p743, %rd915, %rd914;
	mov.b64 	%rd10157, 1;
	@%p743 bra 	$L__BB0_347;
	setp.eq.s64 	%p744, %rd914, 0;
	neg.s64 	%rd6422, %rd912;
	setp.ne.s64 	%p745, %rd913, %rd6422;
	and.pred  	%p746, %p745, %p744;
	selp.u64 	%rd10157, 1, 0, %p746;
$L__BB0_347:
	mul.hi.u64 	%rd6424, %rd10152, %rd10154;
	add.s64 	%rd918, %rd895, %rd903;
	setp.lt.u64 	%p747, %rd918, %rd895;
	selp.u64 	%rd6425, 1, 0, %p747;
	add.s64 	%rd919, %rd6424, %rd6425;
	add.s64 	%rd920, %rd907, %rd919;
	add.s64 	%rd921, %rd920, %rd909;
	setp.lt.u64 	%p748, %rd921, %rd920;
	mov.b64 	%rd10158, 1;
	@%p748 bra 	$L__BB0_349;
	setp.eq.s64 	%p749, %rd920, 0;
	neg.s64 	%rd6426, %rd919;
	setp.ne.s64 	%p750, %rd907, %rd6426;
	and.pred  	%p751, %p750, %p749;
	selp.u64 	%rd10158, 1, 0, %p751;
$L__BB0_349:
	mul.hi.u64 	%rd6428, %rd10152, %rd10153;
	add.s64 	%rd924, %rd10158, %rd6428;
	mul.lo.s64 	%rd925, %rd10152, %rd10152;
	add.s64 	%rd926, %rd925, %rd924;
	add.s64 	%rd927, %rd926, %rd915;
	setp.lt.u64 	%p752, %rd927, %rd926;
	mov.b64 	%rd10159, 1;
	@%p752 bra 	$L__BB0_351;
	setp.eq.s64 	%p753, %rd926, 0;
	neg.s64 	%rd6429, %rd924;
	setp.ne.s64 	%p754, %rd925, %rd6429;
	and.pred  	%p755, %p754, %p753;
	selp.u64 	%rd10159, 1, 0, %p755;
$L__BB0_351:
	mul.hi.u64 	%rd6431, %rd10152, %rd10152;
	add.s64 	%rd930, %rd10159, %rd6431;
	mul.lo.s64 	%rd931, %rd10151, %rd10152;
	add.s64 	%rd932, %rd931, %rd930;
	mul.hi.u64 	%rd6432, %rd10153, %rd10151;
	add.s64 	%rd6433, %rd10157, %rd6432;
	add.s64 	%rd933, %rd932, %rd6433;
	setp.lt.u64 	%p756, %rd933, %rd932;
	mov.b64 	%rd10160, 1;
	@%p756 bra 	$L__BB0_353;
	setp.eq.s64 	%p757, %rd932, 0;
	neg.s64 	%rd6434, %rd930;
	setp.ne.s64 	%p758, %rd931, %rd6434;
	and.pred  	%p759, %p758, %p757;
	selp.u64 	%rd10160, 1, 0, %p759;
$L__BB0_353:
	mul.hi.u64 	%rd6436, %rd10151, %rd10154;
	add.s64 	%rd936, %rd897, %rd921;
	setp.lt.u64 	%p760, %rd936, %rd897;
	selp.u64 	%rd6437, 1, 0, %p760;
	add.s64 	%rd937, %rd6436, %rd6437;
	add.s64 	%rd938, %rd913, %rd937;
	add.s64 	%rd10170, %rd938, %rd927;
	setp.lt.u64 	%p761, %rd10170, %rd938;
	mov.b64 	%rd10161, 1;
	@%p761 bra 	$L__BB0_355;
	setp.eq.s64 	%p762, %rd938, 0;
	neg.s64 	%rd6438, %rd937;
	setp.ne.s64 	%p763, %rd913, %rd6438;
	and.pred  	%p764, %p763, %p762;
	selp.u64 	%rd10161, 1, 0, %p764;
$L__BB0_355:
	mul.hi.u64 	%rd6440, %rd10151, %rd10153;
	add.s64 	%rd942, %rd10161, %rd6440;
	add.s64 	%rd943, %rd931, %rd942;
	add.s64 	%rd10169, %rd943, %rd933;
	setp.lt.u64 	%p765, %rd10169, %rd943;
	mov.b64 	%rd10162, 1;
	@%p765 bra 	$L__BB0_357;
	setp.eq.s64 	%p766, %rd943, 0;
	neg.s64 	%rd6441, %rd942;
	setp.ne.s64 	%p767, %rd931, %rd6441;
	and.pred  	%p768, %p767, %p766;
	selp.u64 	%rd10162, 1, 0, %p768;
$L__BB0_357:
	mul.hi.u64 	%rd6443, %rd10151, %rd10152;
	add.s64 	%rd947, %rd10162, %rd6443;
	mul.lo.s64 	%rd948, %rd10151, %rd10151;
	add.s64 	%rd949, %rd948, %rd947;
	mul.hi.u64 	%rd6444, %rd10152, %rd10151;
	add.s64 	%rd6445, %rd10160, %rd6444;
	add.s64 	%rd10175, %rd949, %rd6445;
	setp.lt.u64 	%p769, %rd10175, %rd949;
	mov.b64 	%rd10163, 1;
	@%p769 bra 	$L__BB0_359;
	setp.eq.s64 	%p770, %rd949, 0;
	neg.s64 	%rd6446, %rd947;
	setp.ne.s64 	%p771, %rd948, %rd6446;
	and.pred  	%p772, %p771, %p770;
	selp.u64 	%rd10163, 1, 0, %p772;
$L__BB0_359:
	mul.lo.s64 	%rd6448, %rd10154, %rd10154;
	mul.hi.u64 	%rd6449, %rd10151, %rd10151;
	add.s64 	%rd10174, %rd10163, %rd6449;
	mul.lo.s64 	%rd954, %rd144, %rd6448;
	mul.lo.s64 	%rd6450, %rd145, %rd954;
	mul.hi.u64 	%rd6451, %rd954, %rd145;
	not.b64 	%rd6452, %rd6448;
	setp.gt.u64 	%p773, %rd6450, %rd6452;
	selp.u64 	%rd6453, 1, 0, %p773;
	add.s64 	%rd955, %rd6451, %rd6453;
	mul.lo.s64 	%rd956, %rd146, %rd954;
	add.s64 	%rd957, %rd956, %rd955;
	add.s64 	%rd958, %rd957, %rd899;
	setp.lt.u64 	%p774, %rd958, %rd957;
	mov.b64 	%rd10164, 1;
	@%p774 bra 	$L__BB0_361;
	setp.eq.s64 	%p775, %rd957, 0;
	neg.s64 	%rd6454, %rd955;
	setp.ne.s64 	%p776, %rd956, %rd6454;
	and.pred  	%p777, %p776, %p775;
	selp.u64 	%rd10164, 1, 0, %p777;
$L__BB0_361:
	mul.hi.u64 	%rd6456, %rd954, %rd146;
	add.s64 	%rd961, %rd10164, %rd6456;
	mul.lo.s64 	%rd962, %rd147, %rd954;
	add.s64 	%rd963, %rd962, %rd961;
	add.s64 	%rd964, %rd963, %rd918;
	setp.lt.u64 	%p778, %rd964, %rd963;
	mov.b64 	%rd10165, 1;
	@%p778 bra 	$L__BB0_363;
	setp.eq.s64 	%p779, %rd963, 0;
	neg.s64 	%rd6457, %rd961;
	setp.ne.s64 	%p780, %rd962, %rd6457;
	and.pred  	%p781, %p780, %p779;
	selp.u64 	%rd10165, 1, 0, %p781;
$L__BB0_363:
	mul.hi.u64 	%rd6459, %rd954, %rd147;
	add.s64 	%rd967, %rd10165, %rd6459;
	mul.lo.s64 	%rd968, %rd148, %rd954;
	add.s64 	%rd969, %rd968, %rd967;
	add.s64 	%rd970, %rd969, %rd936;
	setp.lt.u64 	%p782, %rd970, %rd969;
	mov.b64 	%rd10166, 1;
	@%p782 bra 	$L__BB0_365;
	setp.eq.s64 	%p783, %rd969, 0;
	neg.s64 	%rd6460, %rd967;
	setp.ne.s64 	%p784, %rd968, %rd6460;
	and.pred  	%p785, %p784, %p783;
	selp.u64 	%rd10166, 1, 0, %p785;
$L__BB0_365:
	mul.hi.u64 	%rd6461, %rd954, %rd148;
	add.s64 	%rd973, %rd10166, %rd6461;
	setp.eq.s64 	%p786, %rd973, 0;
	@%p786 bra 	$L__BB0_369;
	add.s64 	%rd974, %rd10170, %rd973;
	setp.ge.u64 	%p787, %rd974, %rd10170;
	mov.u64 	%rd10170, %rd974;
	@%p787 bra 	$L__BB0_369;
	add.s64 	%rd10169, %rd10169, 1;
	setp.ne.s64 	%p788, %rd10169, 0;
	mov.u64 	%rd10170, %rd974;
	@%p788 bra 	$L__BB0_369;
	add.s64 	%rd10175, %rd10175, 1;
	setp.eq.s64 	%p789, %rd10175, 0;
	selp.u64 	%rd6463, 1, 0, %p789;
	add.s64 	%rd10174, %rd10174, %rd6463;
	mov.b64 	%rd10169, 0;
	mov.u64 	%rd10170, %rd974;
$L__BB0_369:
	mul.lo.s64 	%rd982, %rd144, %rd958;
	mul.lo.s64 	%rd6465, %rd145, %rd982;
	mul.hi.u64 	%rd6466, %rd982, %rd145;
	not.b64 	%rd6467, %rd958;
	setp.gt.u64 	%p790, %rd6465, %rd6467;
	selp.u64 	%rd6468, 1, 0, %p790;
	add.s64 	%rd983, %rd6466, %rd6468;
	mul.lo.s64 	%rd984, %rd146, %rd982;
	add.s64 	%rd985, %rd984, %rd983;
	add.s64 	%rd986, %rd985, %rd964;
	setp.lt.u64 	%p791, %rd986, %rd985;
	mov.b64 	%rd10171, 1;
	@%p791 bra 	$L__BB0_371;
	setp.eq.s64 	%p792, %rd985, 0;
	neg.s64 	%rd6469, %rd983;
	setp.ne.s64 	%p793, %rd984, %rd6469;
	and.pred  	%p794, %p793, %p792;
	selp.u64 	%rd10171, 1, 0, %p794;
$L__BB0_371:
	mul.hi.u64 	%rd6471, %rd982, %rd146;
	add.s64 	%rd989, %rd10171, %rd6471;
	mul.lo.s64 	%rd990, %rd147, %rd982;
	add.s64 	%rd991, %rd990, %rd989;
	add.s64 	%rd992, %rd991, %rd970;
	setp.lt.u64 	%p795, %rd992, %rd991;
	mov.b64 	%rd10172, 1;
	@%p795 bra 	$L__BB0_373;
	setp.eq.s64 	%p796, %rd991, 0;
	neg.s64 	%rd6472, %rd989;
	setp.ne.s64 	%p797, %rd990, %rd6472;
	and.pred  	%p798, %p797, %p796;
	selp.u64 	%rd10172, 1, 0, %p798;
$L__BB0_373:
	mul.hi.u64 	%rd6474, %rd982, %rd147;
	add.s64 	%rd995, %rd10172, %rd6474;
	mul.lo.s64 	%rd996, %rd148, %rd982;
	add.s64 	%rd997, %rd996, %rd995;
	add.s64 	%rd998, %rd997, %rd10170;
	setp.lt.u64 	%p799, %rd998, %rd997;
	mov.b64 	%rd10173, 1;
	@%p799 bra 	$L__BB0_375;
	setp.eq.s64 	%p800, %rd997, 0;
	neg.s64 	%rd6475, %rd995;
	setp.ne.s64 	%p801, %rd996, %rd6475;
	and.pred  	%p802, %p801, %p800;
	selp.u64 	%rd10173, 1, 0, %p802;
$L__BB0_375:
	mul.hi.u64 	%rd6476, %rd982, %rd148;
	add.s64 	%rd1001, %rd10173, %rd6476;
	setp.eq.s64 	%p803, %rd1001, 0;
	@%p803 bra 	$L__BB0_378;
	add.s64 	%rd1002, %rd10169, %rd1001;
	setp.ge.u64 	%p804, %rd1002, %rd10169;
	mov.u64 	%rd10169, %rd1002;
	@%p804 bra 	$L__BB0_378;
	add.s64 	%rd10175, %rd10175, 1;
	setp.eq.s64 	%p805, %rd10175, 0;
	selp.u64 	%rd6477, 1, 0, %p805;
	add.s64 	%rd10174, %rd10174, %rd6477;
$L__BB0_378:
	mul.lo.s64 	%rd1008, %rd144, %rd986;
	mul.lo.s64 	%rd6479, %rd145, %rd1008;
	mul.hi.u64 	%rd6480, %rd1008, %rd145;
	not.b64 	%rd6481, %rd986;
	setp.gt.u64 	%p806, %rd6479, %rd6481;
	selp.u64 	%rd6482, 1, 0, %p806;
	add.s64 	%rd1009, %rd6480, %rd6482;
	mul.lo.s64 	%rd1010, %rd146, %rd1008;
	add.s64 	%rd1011, %rd1010, %rd1009;
	add.s64 	%rd1012, %rd1011, %rd992;
	setp.lt.u64 	%p807, %rd1012, %rd1011;
	mov.b64 	%rd10177, 1;
	@%p807 bra 	$L__BB0_380;
	setp.eq.s64 	%p808, %rd1011, 0;
	neg.s64 	%rd6483, %rd1009;
	setp.ne.s64 	%p809, %rd1010, %rd6483;
	and.pred  	%p810, %p809, %p808;
	selp.u64 	%rd10177, 1, 0, %p810;
$L__BB0_380:
	mul.hi.u64 	%rd6485, %rd1008, %rd146;
	add.s64 	%rd1015, %rd10177, %rd6485;
	mul.lo.s64 	%rd1016, %rd147, %rd1008;
	add.s64 	%rd1017, %rd1016, %rd1015;
	add.s64 	%rd1018, %rd1017, %rd998;
	setp.lt.u64 	%p811, %rd1018, %rd1017;
	mov.b64 	%rd10178, 1;
	@%p811 bra 	$L__BB0_382;
	setp.eq.s64 	%p812, %rd1017, 0;
	neg.s64 	%rd6486, %rd1015;
	setp.ne.s64 	%p813, %rd1016, %rd6486;
	and.pred  	%p814, %p813, %p812;
	selp.u64 	%rd10178, 1, 0, %p814;
$L__BB0_382:
	mul.hi.u64 	%rd6488, %rd1008, %rd147;
	add.s64 	%rd1021, %rd10178, %rd6488;
	mul.lo.s64 	%rd1022, %rd148, %rd1008;
	add.s64 	%rd1023, %rd1022, %rd1021;
	add.s64 	%rd1024, %rd1023, %rd10169;
	setp.lt.u64 	%p815, %rd1024, %rd1023;
	mov.b64 	%rd10179, 1;
	@%p815 bra 	$L__BB0_384;
	setp.eq.s64 	%p816, %rd1023, 0;
	neg.s64 	%rd6489, %rd1021;
	setp.ne.s64 	%p817, %rd1022, %rd6489;
	and.pred  	%p818, %p817, %p816;
	selp.u64 	%rd10179, 1, 0, %p818;
$L__BB0_384:
	mul.hi.u64 	%rd6490, %rd1008, %rd148;
	add.s64 	%rd1027, %rd10179, %rd6490;
	setp.eq.s64 	%p819, %rd1027, 0;
	@%p819 bra 	$L__BB0_386;
	add.s64 	%rd1028, %rd10175, %rd1027;
	setp.lt.u64 	%p820, %rd1028, %rd10175;
	selp.u64 	%rd6491, 1, 0, %p820;
	add.s64 	%rd10174, %rd10174, %rd6491;
	mov.u64 	%rd10175, %rd1028;
$L__BB0_386:
	mul.lo.s64 	%rd1032, %rd144, %rd1012;
	mul.lo.s64 	%rd6493, %rd145, %rd1032;
	mul.hi.u64 	%rd6494, %rd1032, %rd145;
	not.b64 	%rd6495, %rd1012;
	setp.gt.u64 	%p821, %rd6493, %rd6495;
	selp.u64 	%rd6496, 1, 0, %p821;
	add.s64 	%rd1033, %rd6494, %rd6496;
	mul.lo.s64 	%rd1034, %rd146, %rd1032;
	add.s64 	%rd1035, %rd1034, %rd1033;
	add.s64 	%rd1036, %rd1035, %rd1018;
	setp.lt.u64 	%p822, %rd1036, %rd1035;
	mov.b64 	%rd10182, 1;
	@%p822 bra 	$L__BB0_388;
	setp.eq.s64 	%p823, %rd1035, 0;
	neg.s64 	%rd6497, %rd1033;
	setp.ne.s64 	%p824, %rd1034, %rd6497;
	and.pred  	%p825, %p824, %p823;
	selp.u64 	%rd10182, 1, 0, %p825;
$L__BB0_388:
	mul.hi.u64 	%rd6499, %rd1032, %rd146;
	add.s64 	%rd1039, %rd10182, %rd6499;
	mul.lo.s64 	%rd1040, %rd147, %rd1032;
	add.s64 	%rd1041, %rd1040, %rd1039;
	add.s64 	%rd1042, %rd1041, %rd1024;
	setp.lt.u64 	%p826, %rd1042, %rd1041;
	mov.b64 	%rd10183, 1;
	@%p826 bra 	$L__BB0_390;
	setp.eq.s64 	%p827, %rd1041, 0;
	neg.s64 	%rd6500, %rd1039;
	setp.ne.s64 	%p828, %rd1040, %rd6500;
	and.pred  	%p829, %p828, %p827;
	selp.u64 	%rd10183, 1, 0, %p829;
$L__BB0_390:
	mul.hi.u64 	%rd6502, %rd1032, %rd147;
	add.s64 	%rd1045, %rd10183, %rd6502;
	mul.lo.s64 	%rd1046, %rd148, %rd1032;
	add.s64 	%rd1047, %rd1046, %rd1045;
	add.s64 	%rd1048, %rd1047, %rd10175;
	setp.lt.u64 	%p830, %rd1048, %rd1047;
	mov.b64 	%rd10184, 1;
	@%p830 bra 	$L__BB0_392;
	setp.eq.s64 	%p831, %rd1047, 0;
	neg.s64 	%rd6503, %rd1045;
	setp.ne.s64 	%p832, %rd1046, %rd6503;
	and.pred  	%p833, %p832, %p831;
	selp.u64 	%rd10184, 1, 0, %p833;
$L__BB0_392:
	mul.hi.u64 	%rd6504, %rd1032, %rd148;
	add.s64 	%rd6505, %rd10184, %rd6504;
	add.s64 	%rd10185, %rd10174, %rd6505;
	setp.gt.u64 	%p834, %rd10185, %rd148;
	@%p834 bra 	$L__BB0_398;
	setp.lt.u64 	%p835, %rd10185, %rd148;
	mov.u64 	%rd10186, %rd1048;
	mov.u64 	%rd10187, %rd1042;
	mov.u64 	%rd10188, %rd1036;
	@%p835 bra 	$L__BB0_399;
	setp.gt.u64 	%p836, %rd1048, %rd147;
	@%p836 bra 	$L__BB0_398;
	setp.lt.u64 	%p837, %rd1048, %rd147;
	mov.u64 	%rd10186, %rd1048;
	mov.u64 	%rd10187, %rd1042;
	mov.u64 	%rd10188, %rd1036;
	@%p837 bra 	$L__BB0_399;
	setp.gt.u64 	%p838, %rd1042, %rd146;
	@%p838 bra 	$L__BB0_398;
	setp.lt.u64 	%p839, %rd1042, %rd146;
	setp.lt.u64 	%p840, %rd1036, %rd145;
	or.pred  	%p841, %p839, %p840;
	mov.u64 	%rd10186, %rd1048;
	mov.u64 	%rd10187, %rd1042;
	mov.u64 	%rd10188, %rd1036;
	@%p841 bra 	$L__BB0_399;
$L__BB0_398:
	sub.s64 	%rd10188, %rd1036, %rd145;
	setp.lt.u64 	%p842, %rd1036, %rd145;
	selp.u64 	%rd6506, 1, 0, %p842;
	add.s64 	%rd6507, %rd146, %rd6506;
	sub.s64 	%rd10187, %rd1042, %rd6507;
	setp.lt.u64 	%p843, %rd1042, %rd146;
	setp.eq.s64 	%p844, %rd1042, %rd146;
	and.pred  	%p845, %p844, %p842;
	or.pred  	%p846, %p843, %p845;
	selp.u64 	%rd6508, 1, 0, %p846;
	add.s64 	%rd6509, %rd147, %rd6508;
	sub.s64 	%rd10186, %rd1048, %rd6509;
	setp.lt.u64 	%p847, %rd1048, %rd147;
	setp.eq.s64 	%p848, %rd1048, %rd147;
	selp.b64 	%rd6510, %rd6508, 0, %p848;
	selp.b64 	%rd6511, 1, %rd6510, %p847;
	add.s64 	%rd6512, %rd6511, %rd148;
	sub.s64 	%rd10185, %rd10185, %rd6512;
$L__BB0_399:
	shl.b64 	%rd1060, %rd10146, 1;
	mov.b64 	{%r47, %r48}, %rd10145;
	mov.b64 	{%r49, %r50}, %rd10146;
	shf.l.wrap.b32 	%r51, %r50, %r47, 1;
	shf.l.wrap.b32 	%r52, %r47, %r48, 1;
	mov.b64 	%rd1061, {%r51, %r52};
	setp.lt.u64 	%p849, %rd1061, %rd10145;
	selp.u64 	%rd6513, 1, 0, %p849;
	shl.b64 	%rd6514, %rd10144, 1;
	or.b64  	%rd1062, %rd6514, %rd6513;
	setp.lt.u64 	%p850, %rd1062, %rd10144;
	selp.u64 	%rd6515, 1, 0, %p850;
	shl.b64 	%rd6516, %rd10143, 1;
	or.b64  	%rd10189, %rd6516, %rd6515;
	setp.gt.u64 	%p851, %rd10189, %rd148;
	@%p851 bra 	$L__BB0_405;
	setp.lt.u64 	%p852, %rd10189, %rd148;
	mov.u64 	%rd10190, %rd1062;
	mov.u64 	%rd10191, %rd1061;
	mov.u64 	%rd10192, %rd1060;
	@%p852 bra 	$L__BB0_406;
	setp.gt.u64 	%p853, %rd1062, %rd147;
	@%p853 bra 	$L__BB0_405;
	setp.lt.u64 	%p854, %rd1062, %rd147;
	mov.u64 	%rd10190, %rd1062;
	mov.u64 	%rd10191, %rd1061;
	mov.u64 	%rd10192, %rd1060;
	@%p854 bra 	$L__BB0_406;
	setp.gt.u64 	%p855, %rd1061, %rd146;
	@%p855 bra 	$L__BB0_405;
	setp.lt.u64 	%p856, %rd1061, %rd146;
	setp.lt.u64 	%p857, %rd1060, %rd145;
	or.pred  	%p858, %p856, %p857;
	mov.u64 	%rd10190, %rd1062;
	mov.u64 	%rd10191, %rd1061;
	mov.u64 	%rd10192, %rd1060;
	@%p858 bra 	$L__BB0_406;
$L__BB0_405:
	sub.s64 	%rd10192, %rd1060, %rd145;
	setp.lt.u64 	%p859, %rd1060, %rd145;
	selp.u64 	%rd6517, 1, 0, %p859;
	add.s64 	%rd6518, %rd146, %rd6517;
	sub.s64 	%rd10191, %rd1061, %rd6518;
	setp.lt.u64 	%p860, %rd1061, %rd146;
	setp.eq.s64 	%p861, %rd1061, %rd146;
	and.pred  	%p862, %p861, %p859;
	or.pred  	%p863, %p860, %p862;
	selp.u64 	%rd6519, 1, 0, %p863;
	add.s64 	%rd6520, %rd147, %rd6519;
	sub.s64 	%rd10190, %rd1062, %rd6520;
	setp.lt.u64 	%p864, %rd1062, %rd147;
	setp.eq.s64 	%p865, %rd1062, %rd147;
	selp.b64 	%rd6521, %rd6519, 0, %p865;
	selp.b64 	%rd6522, 1, %rd6521, %p864;
	add.s64 	%rd6523, %rd6522, %rd148;
	sub.s64 	%rd10189, %rd10189, %rd6523;
$L__BB0_406:
	sub.s64 	%rd10296, %rd10188, %rd10192;
	setp.lt.u64 	%p866, %rd10188, %rd10192;
	selp.u64 	%rd6524, 1, 0, %p866;
	add.s64 	%rd6525, %rd10191, %rd6524;
	sub.s64 	%rd10295, %rd10187, %rd6525;
	setp.lt.u64 	%p867, %rd10187, %rd10191;
	setp.eq.s64 	%p868, %rd10187, %rd10191;
	and.pred  	%p869, %p868, %p866;
	or.pred  	%p870, %p867, %p869;
	selp.u64 	%rd6526, 1, 0, %p870;
	add.s64 	%rd6527, %rd10190, %rd6526;
	sub.s64 	%rd10294, %rd10186, %rd6527;
	setp.lt.u64 	%p871, %rd10186, %rd10190;
	setp.eq.s64 	%p872, %rd10186, %rd10190;
	selp.b64 	%rd6528, %rd6526, 0, %p872;
	selp.b64 	%rd1075, 1, %rd6528, %p871;
	add.s64 	%rd6529, %rd1075, %rd10189;
	sub.s64 	%rd10293, %rd10185, %rd6529;
	setp.lt.u64 	%p873, %rd10185, %rd10189;
	@%p873 bra 	$L__BB0_408;
	setp.ne.s64 	%p874, %rd10185, %rd10189;
	setp.eq.s64 	%p875, %rd1075, 0;
	or.pred  	%p876, %p874, %p875;
	@%p876 bra 	$L__BB0_409;
$L__BB0_408:
	add.s64 	%rd1077, %rd10296, %rd145;
	setp.lt.u64 	%p877, %rd1077, %rd10296;
	selp.u64 	%rd6531, 1, 0, %p877;
	add.s64 	%rd6532, %rd10295, %rd6531;
	add.s64 	%rd1078, %rd6532, %rd146;
	setp.lt.u64 	%p878, %rd1078, %rd6532;
	setp.lt.u64 	%p879, %rd1078, %rd10295;
	selp.b64 	%rd6533, %rd6531, 0, %p878;
	selp.b64 	%rd6534, 1, %rd6533, %p879;
	add.s64 	%rd6535, %rd10294, %rd6534;
	add.s64 	%rd1079, %rd6535, %rd147;
	setp.lt.u64 	%p880, %rd1079, %rd6535;
	setp.lt.u64 	%p881, %rd1079, %rd10294;
	selp.b64 	%rd6536, %rd6534, 0, %p880;
	selp.b64 	%rd6537, 1, %rd6536, %p881;
	add.s64 	%rd6538, %rd10293, %rd6537;
	add.s64 	%rd10293, %rd6538, %rd148;
	mov.u64 	%rd10294, %rd1079;
	mov.u64 	%rd10295, %rd1078;
	mov.u64 	%rd10296, %rd1077;
$L__BB0_409:
	sub.s64 	%rd10200, %rd10146, %rd10296;
	setp.lt.u64 	%p882, %rd10146, %rd10296;
	selp.u64 	%rd6539, 1, 0, %p882;
	add.s64 	%rd6540, %rd10295, %rd6539;
	sub.s64 	%rd10199, %rd10145, %rd6540;
	setp.lt.u64 	%p883, %rd10145, %rd10295;
	setp.eq.s64 	%p884, %rd10145, %rd10295;
	and.pred  	%p885, %p884, %p882;
	or.pred  	%p886, %p883, %p885;
	selp.u64 	%rd6541, 1, 0, %p886;
	add.s64 	%rd6542, %rd10294, %rd6541;
	sub.s64 	%rd10198, %rd10144, %rd6542;
	setp.lt.u64 	%p887, %rd10144, %rd10294;
	setp.eq.s64 	%p888, %rd10144, %rd10294;
	selp.b64 	%rd6543, %rd6541, 0, %p888;
	selp.b64 	%rd1088, 1, %rd6543, %p887;
	add.s64 	%rd6544, %rd1088, %rd10293;
	sub.s64 	%rd10197, %rd10143, %rd6544;
	setp.lt.u64 	%p889, %rd10143, %rd10293;
	@%p889 bra 	$L__BB0_411;
	setp.ne.s64 	%p890, %rd10143, %rd10293;
	setp.eq.s64 	%p891, %rd1088, 0;
	or.pred  	%p892, %p890, %p891;
	@%p892 bra 	$L__BB0_412;
$L__BB0_411:
	add.s64 	%rd1090, %rd10200, %rd145;
	setp.lt.u64 	%p893, %rd1090, %rd10200;
	selp.u64 	%rd6546, 1, 0, %p893;
	add.s64 	%rd6547, %rd10199, %rd6546;
	add.s64 	%rd1091, %rd6547, %rd146;
	setp.lt.u64 	%p894, %rd1091, %rd6547;
	setp.lt.u64 	%p895, %rd1091, %rd10199;
	selp.b64 	%rd6548, %rd6546, 0, %p894;
	selp.b64 	%rd6549, 1, %rd6548, %p895;
	add.s64 	%rd6550, %rd10198, %rd6549;
	add.s64 	%rd1092, %rd6550, %rd147;
	setp.lt.u64 	%p896, %rd1092, %rd6550;
	setp.lt.u64 	%p897, %rd1092, %rd10198;
	selp.b64 	%rd6551, %rd6549, 0, %p896;
	selp.b64 	%rd6552, 1, %rd6551, %p897;
	add.s64 	%rd6553, %rd10197, %rd6552;
	add.s64 	%rd10197, %rd6553, %rd148;
	mov.u64 	%rd10198, %rd1092;
	mov.u64 	%rd10199, %rd1091;
	mov.u64 	%rd10200, %rd1090;
$L__BB0_412:
	mul.lo.s64 	%rd1098, %rd10200, %rd10154;
	mul.hi.u64 	%rd6555, %rd10154, %rd10200;
	mul.lo.s64 	%rd6556, %rd10199, %rd10154;
	mul.hi.u64 	%rd6557, %rd10154, %rd10199;
	add.s64 	%rd6558, %rd6556, %rd6555;
	setp.eq.s64 	%p898, %rd6558, 0;
	neg.s64 	%rd6559, %rd6555;
	setp.ne.s64 	%p899, %rd6556, %rd6559;
	and.pred  	%p900, %p899, %p898;
	selp.u64 	%rd6560, 1, 0, %p900;
	add.s64 	%rd6561, %rd6557, %rd6560;
	mul.lo.s64 	%rd6562, %rd10198, %rd10154;
	mul.hi.u64 	%rd6563, %rd10154, %rd10198;
	add.s64 	%rd6564, %rd6562, %rd6561;
	setp.eq.s64 	%p901, %rd6564, 0;
	neg.s64 	%rd6565, %rd6561;
	setp.ne.s64 	%p902, %rd6562, %rd6565;
	and.pred  	%p903, %p902, %p901;
	selp.u64 	%rd6566, 1, 0, %p903;
	add.s64 	%rd6567, %rd6563, %rd6566;
	mul.lo.s64 	%rd6568, %rd10197, %rd10154;
	mul.hi.u64 	%rd6569, %rd10154, %rd10197;
	add.s64 	%rd1099, %rd6568, %rd6567;
	setp.eq.s64 	%p904, %rd1099, 0;
	neg.s64 	%rd6570, %rd6567;
	setp.ne.s64 	%p905, %rd6568, %rd6570;
	and.pred  	%p906, %p905, %p904;
	selp.u64 	%rd6571, 1, 0, %p906;
	add.s64 	%rd1100, %rd6569, %rd6571;
	mul.lo.s64 	%rd6572, %rd10200, %rd10153;
	mul.hi.u64 	%rd6573, %rd10153, %rd10200;
	add.s64 	%rd1101, %rd6572, %rd6558;
	setp.lt.u64 	%p907, %rd1101, %rd6572;
	selp.u64 	%rd6574, 1, 0, %p907;
	add.s64 	%rd1102, %rd6573, %rd6574;
	mul.lo.s64 	%rd1103, %rd10199, %rd10153;
	add.s64 	%rd1104, %rd1103, %rd1102;
	add.s64 	%rd1105, %rd1104, %rd6564;
	setp.lt.u64 	%p908, %rd1105, %rd1104;
	mov.b64 	%rd10201, 1;
	@%p908 bra 	$L__BB0_414;
	setp.eq.s64 	%p909, %rd1104, 0;
	neg.s64 	%rd6575, %rd1102;
	setp.ne.s64 	%p910, %rd1103, %rd6575;
	and.pred  	%p911, %p910, %p909;
	selp.u64 	%rd10201, 1, 0, %p911;
$L__BB0_414:
	mul.hi.u64 	%rd6577, %rd10153, %rd10199;
	add.s64 	%rd1108, %rd10201, %rd6577;
	mul.lo.s64 	%rd1109, %rd10198, %rd10153;
	add.s64 	%rd1110, %rd1109, %rd1108;
	add.s64 	%rd1111, %rd1110, %rd1099;
	setp.lt.u64 	%p912, %rd1111, %rd1110;
	mov.b64 	%rd10202, 1;
	@%p912 bra 	$L__BB0_416;
	setp.eq.s64 	%p913, %rd1110, 0;
	neg.s64 	%rd6578, %rd1108;
	setp.ne.s64 	%p914, %rd1109, %rd6578;
	and.pred  	%p915, %p914, %p913;
	selp.u64 	%rd10202, 1, 0, %p915;
$L__BB0_416:
	mul.hi.u64 	%rd6580, %rd10153, %rd10198;
	add.s64 	%rd1114, %rd10202, %rd6580;
	mul.lo.s64 	%rd1115, %rd10197, %rd10153;
	add.s64 	%rd1116, %rd1115, %rd1114;
	add.s64 	%rd1117, %rd1116, %rd1100;
	setp.lt.u64 	%p916, %rd1117, %rd1116;
	mov.b64 	%rd10203, 1;
	@%p916 bra 	$L__BB0_418;
	setp.eq.s64 	%p917, %rd1116, 0;
	neg.s64 	%rd6581, %rd1114;
	setp.ne.s64 	%p918, %rd1115, %rd6581;
	and.pred  	%p919, %p918, %p917;
	selp.u64 	%rd10203, 1, 0, %p919;
$L__BB0_418:
	mul.hi.u64 	%rd6583, %rd10153, %rd10197;
	add.s64 	%rd1120, %rd10203, %rd6583;
	mul.lo.s64 	%rd6584, %rd10200, %rd10152;
	mul.hi.u64 	%rd6585, %rd10152, %rd10200;
	add.s64 	%rd1121, %rd6584, %rd1105;
	setp.lt.u64 	%p920, %rd1121, %rd6584;
	selp.u64 	%rd6586, 1, 0, %p920;
	add.s64 	%rd1122, %rd6585, %rd6586;
	mul.lo.s64 	%rd1123, %rd10199, %rd10152;
	add.s64 	%rd1124, %rd1123, %rd1122;
	add.s64 	%rd1125, %rd1124, %rd1111;
	setp.lt.u64 	%p921, %rd1125, %rd1124;
	mov.b64 	%rd10204, 1;
	@%p921 bra 	$L__BB0_420;
	setp.eq.s64 	%p922, %rd1124, 0;
	neg.s64 	%rd6587, %rd1122;
	setp.ne.s64 	%p923, %rd1123, %rd6587;
	and.pred  	%p924, %p923, %p922;
	selp.u64 	%rd10204, 1, 0, %p924;
$L__BB0_420:
	mul.hi.u64 	%rd6589, %rd10152, %rd10199;
	add.s64 	%rd1128, %rd10204, %rd6589;
	mul.lo.s64 	%rd1129, %rd10198, %rd10152;
	add.s64 	%rd1130, %rd1129, %rd1128;
	add.s64 	%rd1131, %rd1130, %rd1117;
	setp.lt.u64 	%p925, %rd1131, %rd1130;
	mov.b64 	%rd10205, 1;
	@%p925 bra 	$L__BB0_422;
	setp.eq.s64 	%p926, %rd1130, 0;
	neg.s64 	%rd6590, %rd1128;
	setp.ne.s64 	%p927, %rd1129, %rd6590;
	and.pred  	%p928, %p927, %p926;
	selp.u64 	%rd10205, 1, 0, %p928;
$L__BB0_422:
	mul.hi.u64 	%rd6592, %rd10152, %rd10198;
	add.s64 	%rd1134, %rd10205, %rd6592;
	mul.lo.s64 	%rd1135, %rd10197, %rd10152;
	add.s64 	%rd1136, %rd1135, %rd1134;
	add.s64 	%rd1137, %rd1136, %rd1120;
	setp.lt.u64 	%p929, %rd1137, %rd1136;
	mov.b64 	%rd10206, 1;
	@%p929 bra 	$L__BB0_424;
	setp.eq.s64 	%p930, %rd1136, 0;
	neg.s64 	%rd6593, %rd1134;
	setp.ne.s64 	%p931, %rd1135, %rd6593;
	and.pred  	%p932, %p931, %p930;
	selp.u64 	%rd10206, 1, 0, %p932;
$L__BB0_424:
	mul.hi.u64 	%rd6595, %rd10152, %rd10197;
	add.s64 	%rd1140, %rd10206, %rd6595;
	mul.lo.s64 	%rd6596, %rd10200, %rd10151;
	mul.hi.u64 	%rd6597, %rd10151, %rd10200;
	add.s64 	%rd1141, %rd6596, %rd1125;
	setp.lt.u64 	%p933, %rd1141, %rd6596;
	selp.u64 	%rd6598, 1, 0, %p933;
	add.s64 	%rd1142, %rd6597, %rd6598;
	mul.lo.s64 	%rd1143, %rd10199, %rd10151;
	add.s64 	%rd1144, %rd1143, %rd1142;
	add.s64 	%rd10216, %rd1144, %rd1131;
	setp.lt.u64 	%p934, %rd10216, %rd1144;
	mov.b64 	%rd10207, 1;
	@%p934 bra 	$L__BB0_426;
	setp.eq.s64 	%p935, %rd1144, 0;
	neg.s64 	%rd6599, %rd1142;
	setp.ne.s64 	%p936, %rd1143, %rd6599;
	and.pred  	%p937, %p936, %p935;
	selp.u64 	%rd10207, 1, 0, %p937;
$L__BB0_426:
	mul.hi.u64 	%rd6601, %rd10151, %rd10199;
	add.s64 	%rd1148, %rd10207, %rd6601;
	mul.lo.s64 	%rd1149, %rd10198, %rd10151;
	add.s64 	%rd1150, %rd1149, %rd1148;
	add.s64 	%rd10215, %rd1150, %rd1137;
	setp.lt.u64 	%p938, %rd10215, %rd1150;
	mov.b64 	%rd10208, 1;
	@%p938 bra 	$L__BB0_428;
	setp.eq.s64 	%p939, %rd1150, 0;
	neg.s64 	%rd6602, %rd1148;
	setp.ne.s64 	%p940, %rd1149, %rd6602;
	and.pred  	%p941, %p940, %p939;
	selp.u64 	%rd10208, 1, 0, %p941;
$L__BB0_428:
	mul.hi.u64 	%rd6604, %rd10151, %rd10198;
	add.s64 	%rd1154, %rd10208, %rd6604;
	mul.lo.s64 	%rd1155, %rd10197, %rd10151;
	mul.hi.u64 	%rd1156, %rd10151, %rd10197;
	add.s64 	%rd1157, %rd1155, %rd1154;
	add.s64 	%rd10221, %rd1157, %rd1140;
	setp.lt.u64 	%p942, %rd10221, %rd1157;
	mov.b64 	%rd10209, 1;
	@%p942 bra 	$L__BB0_430;
	setp.eq.s64 	%p943, %rd1157, 0;
	neg.s64 	%rd6605, %rd1154;
	setp.ne.s64 	%p944, %rd1155, %rd6605;
	and.pred  	%p945, %p944, %p943;
	selp.u64 	%rd10209, 1, 0, %p945;
$L__BB0_430:
	add.s64 	%rd10220, %rd10209, %rd1156;
	mul.lo.s64 	%rd1162, %rd144, %rd1098;
	mul.lo.s64 	%rd6607, %rd145, %rd1162;
	mul.hi.u64 	%rd6608, %rd1162, %rd145;
	not.b64 	%rd6609, %rd1098;
	setp.gt.u64 	%p946, %rd6607, %rd6609;
	selp.u64 	%rd6610, 1, 0, %p946;
	add.s64 	%rd1163, %rd6608, %rd6610;
	mul.lo.s64 	%rd1164, %rd146, %rd1162;
	add.s64 	%rd1165, %rd1164, %rd1163;
	add.s64 	%rd1166, %rd1165, %rd1101;
	setp.lt.u64 	%p947, %rd1166, %rd1165;
	mov.b64 	%rd10210, 1;
	@%p947 bra 	$L__BB0_432;
	setp.eq.s64 	%p948, %rd1165, 0;
	neg.s64 	%rd6611, %rd1163;
	setp.ne.s64 	%p949, %rd1164, %rd6611;
	and.pred  	%p950, %p949, %p948;
	selp.u64 	%rd10210, 1, 0, %p950;
$L__BB0_432:
	mul.hi.u64 	%rd6613, %rd1162, %rd146;
	add.s64 	%rd1169, %rd10210, %rd6613;
	mul.lo.s64 	%rd1170, %rd147, %rd1162;
	add.s64 	%rd1171, %rd1170, %rd1169;
	add.s64 	%rd1172, %rd1171, %rd1121;
	setp.lt.u64 	%p951, %rd1172, %rd1171;
	mov.b64 	%rd10211, 1;
	@%p951 bra 	$L__BB0_434;
	setp.eq.s64 	%p952, %rd1171, 0;
	neg.s64 	%rd6614, %rd1169;
	setp.ne.s64 	%p953, %rd1170, %rd6614;
	and.pred  	%p954, %p953, %p952;
	selp.u64 	%rd10211, 1, 0, %p954;
$L__BB0_434:
	mul.hi.u64 	%rd6616, %rd1162, %rd147;
	add.s64 	%rd1175, %rd10211, %rd6616;
	mul.lo.s64 	%rd1176, %rd148, %rd1162;
	add.s64 	%rd1177, %rd1176, %rd1175;
	add.s64 	%rd1178, %rd1177, %rd1141;
	setp.lt.u64 	%p955, %rd1178, %rd1177;
	mov.b64 	%rd10212, 1;
	@%p955 bra 	$L__BB0_436;
	setp.eq.s64 	%p956, %rd1177, 0;
	neg.s64 	%rd6617, %rd1175;
	setp.ne.s64 	%p957, %rd1176, %rd6617;
	and.pred  	%p958, %p957, %p956;
	selp.u64 	%rd10212, 1, 0, %p958;
$L__BB0_436:
	mul.hi.u64 	%rd6618, %rd1162, %rd148;
	add.s64 	%rd1181, %rd10212, %rd6618;
	setp.eq.s64 	%p959, %rd1181, 0;
	@%p959 bra 	$L__BB0_440;
	add.s64 	%rd1182, %rd10216, %rd1181;
	setp.ge.u64 	%p960, %rd1182, %rd10216;
	mov.u64 	%rd10216, %rd1182;
	@%p960 bra 	$L__BB0_440;
	add.s64 	%rd10215, %rd10215, 1;
	setp.ne.s64 	%p961, %rd10215, 0;
	mov.u64 	%rd10216, %rd1182;
	@%p961 bra 	$L__BB0_440;
	add.s64 	%rd10221, %rd10221, 1;
	setp.eq.s64 	%p962, %rd10221, 0;
	selp.u64 	%rd6620, 1, 0, %p962;
	add.s64 	%rd10220, %rd10220, %rd6620;
	mov.b64 	%rd10215, 0;
	mov.u64 	%rd10216, %rd1182;
$L__BB0_440:
	mul.lo.s64 	%rd1190, %rd144, %rd1166;
	mul.lo.s64 	%rd6622, %rd145, %rd1190;
	mul.hi.u64 	%rd6623, %rd1190, %rd145;
	not.b64 	%rd6624, %rd1166;
	setp.gt.u64 	%p963, %rd6622, %rd6624;
	selp.u64 	%rd6625, 1, 0, %p963;
	add.s64 	%rd1191, %rd6623, %rd6625;
	mul.lo.s64 	%rd1192, %rd146, %rd1190;
	add.s64 	%rd1193, %rd1192, %rd1191;
	add.s64 	%rd1194, %rd1193, %rd1172;
	setp.lt.u64 	%p964, %rd1194, %rd1193;
	mov.b64 	%rd10217, 1;
	@%p964 bra 	$L__BB0_442;
	setp.eq.s64 	%p965, %rd1193, 0;
	neg.s64 	%rd6626, %rd1191;
	setp.ne.s64 	%p966, %rd1192, %rd6626;
	and.pred  	%p967, %p966, %p965;
	selp.u64 	%rd10217, 1, 0, %p967;
$L__BB0_442:
	mul.hi.u64 	%rd6628, %rd1190, %rd146;
	add.s64 	%rd1197, %rd10217, %rd6628;
	mul.lo.s64 	%rd1198, %rd147, %rd1190;
	add.s64 	%rd1199, %rd1198, %rd1197;
	add.s64 	%rd1200, %rd1199, %rd1178;
	setp.lt.u64 	%p968, %rd1200, %rd1199;
	mov.b64 	%rd10218, 1;
	@%p968 bra 	$L__BB0_444;
	setp.eq.s64 	%p969, %rd1199, 0;
	neg.s64 	%rd6629, %rd1197;
	setp.ne.s64 	%p970, %rd1198, %rd6629;
	and.pred  	%p971, %p970, %p969;
	selp.u64 	%rd10218, 1, 0, %p971;
$L__BB0_444:
	mul.hi.u64 	%rd6631, %rd1190, %rd147;
	add.s64 	%rd1203, %rd10218, %rd6631;
	mul.lo.s64 	%rd1204, %rd148, %rd1190;
	add.s64 	%rd1205, %rd1204, %rd1203;
	add.s64 	%rd1206, %rd1205, %rd10216;
	setp.lt.u64 	%p972, %rd1206, %rd1205;
	mov.b64 	%rd10219, 1;
	@%p972 bra 	$L__BB0_446;
	setp.eq.s64 	%p973, %rd1205, 0;
	neg.s64 	%rd6632, %rd1203;
	setp.ne.s64 	%p974, %rd1204, %rd6632;
	and.pred  	%p975, %p974, %p973;
	selp.u64 	%rd10219, 1, 0, %p975;
$L__BB0_446:
	mul.hi.u64 	%rd6633, %rd1190, %rd148;
	add.s64 	%rd1209, %rd10219, %rd6633;
	setp.eq.s64 	%p976, %rd1209, 0;
	@%p976 bra 	$L__BB0_449;
	add.s64 	%rd1210, %rd10215, %rd1209;
	setp.ge.u64 	%p977, %rd1210, %rd10215;
	mov.u64 	%rd10215, %rd1210;
	@%p977 bra 	$L__BB0_449;
	add.s64 	%rd10221, %rd10221, 1;
	setp.eq.s64 	%p978, %rd10221, 0;
	selp.u64 	%rd6634, 1, 0, %p978;
	add.s64 	%rd10220, %rd10220, %rd6634;
$L__BB0_449:
	mul.lo.s64 	%rd1216, %rd144, %rd1194;
	mul.lo.s64 	%rd6636, %rd145, %rd1216;
	mul.hi.u64 	%rd6637, %rd1216, %rd145;
	not.b64 	%rd6638, %rd1194;
	setp.gt.u64 	%p979, %rd6636, %rd6638;
	selp.u64 	%rd6639, 1, 0, %p979;
	add.s64 	%rd1217, %rd6637, %rd6639;
	mul.lo.s64 	%rd1218, %rd146, %rd1216;
	add.s64 	%rd1219, %rd1218, %rd1217;
	add.s64 	%rd1220, %rd1219, %rd1200;
	setp.lt.u64 	%p980, %rd1220, %rd1219;
	mov.b64 	%rd10223, 1;
	@%p980 bra 	$L__BB0_451;
	setp.eq.s64 	%p981, %rd1219, 0;
	neg.s64 	%rd6640, %rd1217;
	setp.ne.s64 	%p982, %rd1218, %rd6640;
	and.pred  	%p983, %p982, %p981;
	selp.u64 	%rd10223, 1, 0, %p983;
$L__BB0_451:
	mul.hi.u64 	%rd6642, %rd1216, %rd146;
	add.s64 	%rd1223, %rd10223, %rd6642;
	mul.lo.s64 	%rd1224, %rd147, %rd1216;
	add.s64 	%rd1225, %rd1224, %rd1223;
	add.s64 	%rd1226, %rd1225, %rd1206;
	setp.lt.u64 	%p984, %rd1226, %rd1225;
	mov.b64 	%rd10224, 1;
	@%p984 bra 	$L__BB0_453;
	setp.eq.s64 	%p985, %rd1225, 0;
	neg.s64 	%rd6643, %rd1223;
	setp.ne.s64 	%p986, %rd1224, %rd6643;
	and.pred  	%p987, %p986, %p985;
	selp.u64 	%rd10224, 1, 0, %p987;
$L__BB0_453:
	mul.hi.u64 	%rd6645, %rd1216, %rd147;
	add.s64 	%rd1229, %rd10224, %rd6645;
	mul.lo.s64 	%rd1230, %rd148, %rd1216;
	add.s64 	%rd1231, %rd1230, %rd1229;
	add.s64 	%rd1232, %rd1231, %rd10215;
	setp.lt.u64 	%p988, %rd1232, %rd1231;
	mov.b64 	%rd10225, 1;
	@%p988 bra 	$L__BB0_455;
	setp.eq.s64 	%p989, %rd1231, 0;
	neg.s64 	%rd6646, %rd1229;
	setp.ne.s64 	%p990, %rd1230, %rd6646;
	and.pred  	%p991, %p990, %p989;
	selp.u64 	%rd10225, 1, 0, %p991;
$L__BB0_455:
	mul.hi.u64 	%rd6647, %rd1216, %rd148;
	add.s64 	%rd1235, %rd10225, %rd6647;
	setp.eq.s64 	%p992, %rd1235, 0;
	@%p992 bra 	$L__BB0_457;
	add.s64 	%rd1236, %rd10221, %rd1235;
	setp.lt.u64 	%p993, %rd1236, %rd10221;
	selp.u64 	%rd6648, 1, 0, %p993;
	add.s64 	%rd10220, %rd10220, %rd6648;
	mov.u64 	%rd10221, %rd1236;
$L__BB0_457:
	mul.lo.s64 	%rd1240, %rd144, %rd1220;
	mul.lo.s64 	%rd6650, %rd145, %rd1240;
	mul.hi.u64 	%rd6651, %rd1240, %rd145;
	not.b64 	%rd6652, %rd1220;
	setp.gt.u64 	%p994, %rd6650, %rd6652;
	selp.u64 	%rd6653, 1, 0, %p994;
	add.s64 	%rd1241, %rd6651, %rd6653;
	mul.lo.s64 	%rd1242, %rd146, %rd1240;
	add.s64 	%rd1243, %rd1242, %rd1241;
	add.s64 	%rd1244, %rd1243, %rd1226;
	setp.lt.u64 	%p995, %rd1244, %rd1243;
	mov.b64 	%rd10228, 1;
	@%p995 bra 	$L__BB0_459;
	setp.eq.s64 	%p996, %rd1243, 0;
	neg.s64 	%rd6654, %rd1241;
	setp.ne.s64 	%p997, %rd1242, %rd6654;
	and.pred  	%p998, %p997, %p996;
	selp.u64 	%rd10228, 1, 0, %p998;
$L__BB0_459:
	mul.hi.u64 	%rd6656, %rd1240, %rd146;
	add.s64 	%rd1247, %rd10228, %rd6656;
	mul.lo.s64 	%rd1248, %rd147, %rd1240;
	add.s64 	%rd1249, %rd1248, %rd1247;
	add.s64 	%rd1250, %rd1249, %rd1232;
	setp.lt.u64 	%p999, %rd1250, %rd1249;
	mov.b64 	%rd10229, 1;
	@%p999 bra 	$L__BB0_461;
	setp.eq.s64 	%p1000, %rd1249, 0;
	neg.s64 	%rd6657, %rd1247;
	setp.ne.s64 	%p1001, %rd1248, %rd6657;
	and.pred  	%p1002, %p1001, %p1000;
	selp.u64 	%rd10229, 1, 0, %p1002;
$L__BB0_461:
	mul.hi.u64 	%rd6659, %rd1240, %rd147;
	add.s64 	%rd1253, %rd10229, %rd6659;
	mul.lo.s64 	%rd1254, %rd148, %rd1240;
	add.s64 	%rd1255, %rd1254, %rd1253;
	add.s64 	%rd1256, %rd1255, %rd10221;
	setp.lt.u64 	%p1003, %rd1256, %rd1255;
	mov.b64 	%rd10230, 1;
	@%p1003 bra 	$L__BB0_463;
	setp.eq.s64 	%p1004, %rd1255, 0;
	neg.s64 	%rd6660, %rd1253;
	setp.ne.s64 	%p1005, %rd1254, %rd6660;
	and.pred  	%p1006, %p1005, %p1004;
	selp.u64 	%rd10230, 1, 0, %p1006;
$L__BB0_463:
	mul.hi.u64 	%rd6661, %rd1240, %rd148;
	add.s64 	%rd6662, %rd10230, %rd6661;
	add.s64 	%rd10231, %rd10220, %rd6662;
	setp.gt.u64 	%p1007, %rd10231, %rd148;
	@%p1007 bra 	$L__BB0_469;
	setp.lt.u64 	%p1008, %rd10231, %rd148;
	mov.u64 	%rd10232, %rd1256;
	mov.u64 	%rd10233, %rd1250;
	mov.u64 	%rd10234, %rd1244;
	@%p1008 bra 	$L__BB0_470;
	setp.gt.u64 	%p1009, %rd1256, %rd147;
	@%p1009 bra 	$L__BB0_469;
	setp.lt.u64 	%p1010, %rd1256, %rd147;
	mov.u64 	%rd10232, %rd1256;
	mov.u64 	%rd10233, %rd1250;
	mov.u64 	%rd10234, %rd1244;
	@%p1010 bra 	$L__BB0_470;
	setp.gt.u64 	%p1011, %rd1250, %rd146;
	@%p1011 bra 	$L__BB0_469;
	setp.lt.u64 	%p1012, %rd1250, %rd146;
	setp.lt.u64 	%p1013, %rd1244, %rd145;
	or.pred  	%p1014, %p1012, %p1013;
	mov.u64 	%rd10232, %rd1256;
	mov.u64 	%rd10233, %rd1250;
	mov.u64 	%rd10234, %rd1244;
	@%p1014 bra 	$L__BB0_470;
$L__BB0_469:
	sub.s64 	%rd10234, %rd1244, %rd145;
	setp.lt.u64 	%p1015, %rd1244, %rd145;
	selp.u64 	%rd6663, 1, 0, %p1015;
	add.s64 	%rd6664, %rd146, %rd6663;
	sub.s64 	%rd10233, %rd1250, %rd6664;
	setp.lt.u64 	%p1016, %rd1250, %rd146;
	setp.eq.s64 	%p1017, %rd1250, %rd146;
	and.pred  	%p1018, %p1017, %p1015;
	or.pred  	%p1019, %p1016, %p1018;
	selp.u64 	%rd6665, 1, 0, %p1019;
	add.s64 	%rd6666, %rd147, %rd6665;
	sub.s64 	%rd10232, %rd1256, %rd6666;
	setp.lt.u64 	%p1020, %rd1256, %rd147;
	setp.eq.s64 	%p1021, %rd1256, %rd147;
	selp.b64 	%rd6667, %rd6665, 0, %p1021;
	selp.b64 	%rd6668, 1, %rd6667, %p1020;
	add.s64 	%rd6669, %rd6668, %rd148;
	sub.s64 	%rd10231, %rd10231, %rd6669;
$L__BB0_470:
	shl.b64 	%rd1268, %rd10096, 1;
	mov.b64 	{%r53, %r54}, %rd10095;
	mov.b64 	{%r55, %r56}, %rd10096;
	shf.l.wrap.b32 	%r57, %r56, %r53, 1;
	shf.l.wrap.b32 	%r58, %r53, %r54, 1;
	mov.b64 	%rd1269, {%r57, %r58};
	setp.lt.u64 	%p1022, %rd1269, %rd10095;
	selp.u64 	%rd6670, 1, 0, %p1022;
	shl.b64 	%rd6671, %rd10094, 1;
	or.b64  	%rd1270, %rd6671, %rd6670;
	setp.lt.u64 	%p1023, %rd1270, %rd10094;
	selp.u64 	%rd6672, 1, 0, %p1023;
	shl.b64 	%rd6673, %rd10093, 1;
	or.b64  	%rd10235, %rd6673, %rd6672;
	setp.gt.u64 	%p1024, %rd10235, %rd148;
	@%p1024 bra 	$L__BB0_476;
	setp.lt.u64 	%p1025, %rd10235, %rd148;
	mov.u64 	%rd10236, %rd1270;
	mov.u64 	%rd10237, %rd1269;
	mov.u64 	%rd10238, %rd1268;
	@%p1025 bra 	$L__BB0_477;
	setp.gt.u64 	%p1026, %rd1270, %rd147;
	@%p1026 bra 	$L__BB0_476;
	setp.lt.u64 	%p1027, %rd1270, %rd147;
	mov.u64 	%rd10236, %rd1270;
	mov.u64 	%rd10237, %rd1269;
	mov.u64 	%rd10238, %rd1268;
	@%p1027 bra 	$L__BB0_477;
	setp.gt.u64 	%p1028, %rd1269, %rd146;
	@%p1028 bra 	$L__BB0_476;
	setp.lt.u64 	%p1029, %rd1269, %rd146;
	setp.lt.u64 	%p1030, %rd1268, %rd145;
	or.pred  	%p1031, %p1029, %p1030;
	mov.u64 	%rd10236, %rd1270;
	mov.u64 	%rd10237, %rd1269;
	mov.u64 	%rd10238, %rd1268;
	@%p1031 bra 	$L__BB0_477;
$L__BB0_476:
	sub.s64 	%rd10238, %rd1268, %rd145;
	setp.lt.u64 	%p1032, %rd1268, %rd145;
	selp.u64 	%rd6674, 1, 0, %p1032;
	add.s64 	%rd6675, %rd146, %rd6674;
	sub.s64 	%rd10237, %rd1269, %rd6675;
	setp.lt.u64 	%p1033, %rd1269, %rd146;
	setp.eq.s64 	%p1034, %rd1269, %rd146;
	and.pred  	%p1035, %p1034, %p1032;
	or.pred  	%p1036, %p1033, %p1035;
	selp.u64 	%rd6676, 1, 0, %p1036;
	add.s64 	%rd6677, %rd147, %rd6676;
	sub.s64 	%rd10236, %rd1270, %rd6677;
	setp.lt.u64 	%p1037, %rd1270, %rd147;
	setp.eq.s64 	%p1038, %rd1270, %rd147;
	selp.b64 	%rd6678, %rd6676, 0, %p1038;
	selp.b64 	%rd6679, 1, %rd6678, %p1037;
	add.s64 	%rd6680, %rd6679, %rd148;
	sub.s64 	%rd10235, %rd10235, %rd6680;
$L__BB0_477:
	shl.b64 	%rd1280, %rd10238, 1;
	mov.b64 	{%r59, %r60}, %rd10237;
	mov.b64 	{%r61, %r62}, %rd10238;
	shf.l.wrap.b32 	%r63, %r62, %r59, 1;
	shf.l.wrap.b32 	%r64, %r59, %r60, 1;
	mov.b64 	%rd1281, {%r63, %r64};
	setp.lt.u64 	%p1039, %rd1281, %rd10237;
	selp.u64 	%rd6681, 1, 0, %p1039;
	shl.b64 	%rd6682, %rd10236, 1;
	or.b64  	%rd1282, %rd6682, %rd6681;
	setp.lt.u64 	%p1040, %rd1282, %rd10236;
	selp.u64 	%rd6683, 1, 0, %p1040;
	shl.b64 	%rd6684, %rd10235, 1;
	or.b64  	%rd10239, %rd6684, %rd6683;
	setp.gt.u64 	%p1041, %rd10239, %rd148;
	@%p1041 bra 	$L__BB0_483;
	setp.lt.u64 	%p1042, %rd10239, %rd148;
	mov.u64 	%rd10240, %rd1282;
	mov.u64 	%rd10241, %rd1281;
	mov.u64 	%rd10242, %rd1280;
	@%p1042 bra 	$L__BB0_484;
	setp.gt.u64 	%p1043, %rd1282, %rd147;
	@%p1043 bra 	$L__BB0_483;
	setp.lt.u64 	%p1044, %rd1282, %rd147;
	mov.u64 	%rd10240, %rd1282;
	mov.u64 	%rd10241, %rd1281;
	mov.u64 	%rd10242, %rd1280;
	@%p1044 bra 	$L__BB0_484;
	setp.gt.u64 	%p1045, %rd1281, %rd146;
	@%p1045 bra 	$L__BB0_483;
	setp.lt.u64 	%p1046, %rd1281, %rd146;
	setp.lt.u64 	%p1047, %rd1280, %rd145;
	or.pred  	%p1048, %p1046, %p1047;
	mov.u64 	%rd10240, %rd1282;
	mov.u64 	%rd10241, %rd1281;
	mov.u64 	%rd10242, %rd1280;
	@%p1048 bra 	$L__BB0_484;
$L__BB0_483:
	sub.s64 	%rd10242, %rd1280, %rd145;
	setp.lt.u64 	%p1049, %rd1280, %rd145;
	selp.u64 	%rd6685, 1, 0, %p1049;
	add.s64 	%rd6686, %rd146, %rd6685;
	sub.s64 	%rd10241, %rd1281, %rd6686;
	setp.lt.u64 	%p1050, %rd1281, %rd146;
	setp.eq.s64 	%p1051, %rd1281, %rd146;
	and.pred  	%p1052, %p1051, %p1049;
	or.pred  	%p1053, %p1050, %p1052;
	selp.u64 	%rd6687, 1, 0, %p1053;
	add.s64 	%rd6688, %rd147, %rd6687;
	sub.s64 	%rd10240, %rd1282, %rd6688;
	setp.lt.u64 	%p1054, %rd1282, %rd147;
	setp.eq.s64 	%p1055, %rd1282, %rd147;
	selp.b64 	%rd6689, %rd6687, 0, %p1055;
	selp.b64 	%rd6690, 1, %rd6689, %p1054;
	add.s64 	%rd6691, %rd6690, %rd148;
	sub.s64 	%rd10239, %rd10239, %rd6691;
$L__BB0_484:
	shl.b64 	%rd1292, %rd10242, 1;
	mov.b64 	{%r65, %r66}, %rd10241;
	mov.b64 	{%r67, %r68}, %rd10242;
	shf.l.wrap.b32 	%r69, %r68, %r65, 1;
	shf.l.wrap.b32 	%r70, %r65, %r66, 1;
	mov.b64 	%rd1293, {%r69, %r70};
	setp.lt.u64 	%p1056, %rd1293, %rd10241;
	selp.u64 	%rd6692, 1, 0, %p1056;
	shl.b64 	%rd6693, %rd10240, 1;
	or.b64  	%rd1294, %rd6693, %rd6692;
	setp.lt.u64 	%p1057, %rd1294, %rd10240;
	selp.u64 	%rd6694, 1, 0, %p1057;
	shl.b64 	%rd6695, %rd10239, 1;
	or.b64  	%rd10243, %rd6695, %rd6694;
	setp.gt.u64 	%p1058, %rd10243, %rd148;
	@%p1058 bra 	$L__BB0_490;
	setp.lt.u64 	%p1059, %rd10243, %rd148;
	mov.u64 	%rd10244, %rd1294;
	mov.u64 	%rd10245, %rd1293;
	mov.u64 	%rd10246, %rd1292;
	@%p1059 bra 	$L__BB0_491;
	setp.gt.u64 	%p1060, %rd1294, %rd147;
	@%p1060 bra 	$L__BB0_490;
	setp.lt.u64 	%p1061, %rd1294, %rd147;
	mov.u64 	%rd10244, %rd1294;
	mov.u64 	%rd10245, %rd1293;
	mov.u64 	%rd10246, %rd1292;
	@%p1061 bra 	$L__BB0_491;
	setp.gt.u64 	%p1062, %rd1293, %rd146;
	@%p1062 bra 	$L__BB0_490;
	setp.lt.u64 	%p1063, %rd1293, %rd146;
	setp.lt.u64 	%p1064, %rd1292, %rd145;
	or.pred  	%p1065, %p1063, %p1064;
	mov.u64 	%rd10244, %rd1294;
	mov.u64 	%rd10245, %rd1293;
	mov.u64 	%rd10246, %rd1292;
	@%p1065 bra 	$L__BB0_491;
$L__BB0_490:
	sub.s64 	%rd10246, %rd1292, %rd145;
	setp.lt.u64 	%p1066, %rd1292, %rd145;
	selp.u64 	%rd6696, 1, 0, %p1066;
	add.s64 	%rd6697, %rd146, %rd6696;
	sub.s64 	%rd10245, %rd1293, %rd6697;
	setp.lt.u64 	%p1067, %rd1293, %rd146;
	setp.eq.s64 	%p1068, %rd1293, %rd146;
	and.pred  	%p1069, %p1068, %p1066;
	or.pred  	%p1070, %p1067, %p1069;
	selp.u64 	%rd6698, 1, 0, %p1070;
	add.s64 	%rd6699, %rd147, %rd6698;
	sub.s64 	%rd10244, %rd1294, %rd6699;
	setp.lt.u64 	%p1071, %rd1294, %rd147;
	setp.eq.s64 	%p1072, %rd1294, %rd147;
	selp.b64 	%rd6700, %rd6698, 0, %p1072;
	selp.b64 	%rd6701, 1, %rd6700, %p1071;
	add.s64 	%rd6702, %rd6701, %rd148;
	sub.s64 	%rd10243, %rd10243, %rd6702;
$L__BB0_491:
	sub.s64 	%rd10292, %rd10234, %rd10246;
	setp.lt.u64 	%p1073, %rd10234, %rd10246;
	selp.u64 	%rd6703, 1, 0, %p1073;
	add.s64 	%rd6704, %rd10245, %rd6703;
	sub.s64 	%rd10291, %rd10233, %rd6704;
	setp.lt.u64 	%p1074, %rd10233, %rd10245;
	setp.eq.s64 	%p1075, %rd10233, %rd10245;
	and.pred  	%p1076, %p1075, %p1073;
	or.pred  	%p1077, %p1074, %p1076;
	selp.u64 	%rd6705, 1, 0, %p1077;
	add.s64 	%rd6706, %rd10244, %rd6705;
	sub.s64 	%rd10290, %rd10232, %rd6706;
	setp.lt.u64 	%p1078, %rd10232, %rd10244;
	setp.eq.s64 	%p1079, %rd10232, %rd10244;
	selp.b64 	%rd6707, %rd6705, 0, %p1079;
	selp.b64 	%rd1307, 1, %rd6707, %p1078;
	add.s64 	%rd6708, %rd1307, %rd10243;
	sub.s64 	%rd10289, %rd10231, %rd6708;
	setp.lt.u64 	%p1080, %rd10231, %rd10243;
	@%p1080 bra 	$L__BB0_493;
	setp.ne.s64 	%p1081, %rd10231, %rd10243;
	setp.eq.s64 	%p1082, %rd1307, 0;
	or.pred  	%p1083, %p1081, %p1082;
	@%p1083 bra 	$L__BB0_494;
$L__BB0_493:
	add.s64 	%rd1309, %rd10292, %rd145;
	setp.lt.u64 	%p1084, %rd1309, %rd10292;
	selp.u64 	%rd6710, 1, 0, %p1084;
	add.s64 	%rd6711, %rd10291, %rd6710;
	add.s64 	%rd1310, %rd6711, %rd146;
	setp.lt.u64 	%p1085, %rd1310, %rd6711;
	setp.lt.u64 	%p1086, %rd1310, %rd10291;
	selp.b64 	%rd6712, %rd6710, 0, %p1085;
	selp.b64 	%rd6713, 1, %rd6712, %p1086;
	add.s64 	%rd6714, %rd10290, %rd6713;
	add.s64 	%rd1311, %rd6714, %rd147;
	setp.lt.u64 	%p1087, %rd1311, %rd6714;
	setp.lt.u64 	%p1088, %rd1311, %rd10290;
	selp.b64 	%rd6715, %rd6713, 0, %p1087;
	selp.b64 	%rd6716, 1, %rd6715, %p1088;
	add.s64 	%rd6717, %rd10289, %rd6716;
	add.s64 	%rd10289, %rd6717, %rd148;
	mov.u64 	%rd10290, %rd1311;
	mov.u64 	%rd10291, %rd1310;
	mov.u64 	%rd10292, %rd1309;
$L__BB0_494:
	mul.hi.u64 	%rd6719, %rd10292, %rd11182;
	mul.lo.s64 	%rd6720, %rd11181, %rd10292;
	mul.hi.u64 	%rd6721, %rd10292, %rd11181;
	add.s64 	%rd6722, %rd6720, %rd6719;
	setp.eq.s64 	%p1089, %rd6722, 0;
	neg.s64 	%rd6723, %rd6719;
	setp.ne.s64 	%p1090, %rd6720, %rd6723;
	and.pred  	%p1091, %p1090, %p1089;
	selp.u64 	%rd6724, 1, 0, %p1091;
	add.s64 	%rd6725, %rd6721, %rd6724;
	mul.lo.s64 	%rd6726, %rd11180, %rd10292;
	mul.hi.u64 	%rd6727, %rd10292, %rd11180;
	add.s64 	%rd6728, %rd6726, %rd6725;
	setp.eq.s64 	%p1092, %rd6728, 0;
	neg.s64 	%rd6729, %rd6725;
	setp.ne.s64 	%p1093, %rd6726, %rd6729;
	and.pred  	%p1094, %p1093, %p1092;
	selp.u64 	%rd6730, 1, 0, %p1094;
	add.s64 	%rd1317, %rd6727, %rd6730;
	mul.lo.s64 	%rd1318, %rd11179, %rd10292;
	add.s64 	%rd1319, %rd1318, %rd1317;
	mul.lo.s64 	%rd6731, %rd11182, %rd10291;
	mul.hi.u64 	%rd6732, %rd10291, %rd11182;
	add.s64 	%rd1320, %rd6731, %rd6722;
	setp.lt.u64 	%p1095, %rd1320, %rd6731;
	selp.u64 	%rd6733, 1, 0, %p1095;
	add.s64 	%rd1321, %rd6732, %rd6733;
	mul.lo.s64 	%rd1322, %rd11181, %rd10291;
	add.s64 	%rd1323, %rd1322, %rd1321;
	add.s64 	%rd1324, %rd1323, %rd6728;
	setp.lt.u64 	%p1096, %rd1324, %rd1323;
	mov.b64 	%rd10251, 1;
	@%p1096 bra 	$L__BB0_496;
	setp.eq.s64 	%p1097, %rd1323, 0;
	neg.s64 	%rd6734, %rd1321;
	setp.ne.s64 	%p1098, %rd1322, %rd6734;
	and.pred  	%p1099, %p1098, %p1097;
	selp.u64 	%rd10251, 1, 0, %p1099;
$L__BB0_496:
	mul.hi.u64 	%rd6736, %rd10291, %rd11181;
	add.s64 	%rd1327, %rd10251, %rd6736;
	mul.lo.s64 	%rd1328, %rd11180, %rd10291;
	add.s64 	%rd1329, %rd1328, %rd1327;
	add.s64 	%rd1330, %rd1329, %rd1319;
	setp.lt.u64 	%p1100, %rd1330, %rd1329;
	mov.b64 	%rd10252, 1;
	@%p1100 bra 	$L__BB0_498;
	setp.eq.s64 	%p1101, %rd1329, 0;
	neg.s64 	%rd6737, %rd1327;
	setp.ne.s64 	%p1102, %rd1328, %rd6737;
	and.pred  	%p1103, %p1102, %p1101;
	selp.u64 	%rd10252, 1, 0, %p1103;
$L__BB0_498:
	mul.hi.u64 	%rd6739, %rd10291, %rd11180;
	add.s64 	%rd1333, %rd10252, %rd6739;
	mul.lo.s64 	%rd1334, %rd11179, %rd10291;
	add.s64 	%rd1335, %rd1334, %rd1333;
	neg.s64 	%rd6740, %rd1317;
	setp.ne.s64 	%p1104, %rd1318, %rd6740;
	setp.eq.s64 	%p1105, %rd1319, 0;
	and.pred  	%p1106, %p1104, %p1105;
	selp.u64 	%rd6741, 1, 0, %p1106;
	mul.hi.u64 	%rd6742, %rd10292, %rd11179;
	add.s64 	%rd6743, %rd6742, %rd6741;
	add.s64 	%rd1336, %rd1335, %rd6743;
	setp.lt.u64 	%p1107, %rd1336, %rd1335;
	mov.b64 	%rd10253, 1;
	@%p1107 bra 	$L__BB0_500;
	setp.eq.s64 	%p1108, %rd1335, 0;
	neg.s64 	%rd6744, %rd1333;
	setp.ne.s64 	%p1109, %rd1334, %rd6744;
	and.pred  	%p1110, %p1109, %p1108;
	selp.u64 	%rd10253, 1, 0, %p1110;
$L__BB0_500:
	mul.lo.s64 	%rd6746, %rd11182, %rd10290;
	mul.hi.u64 	%rd6747, %rd10290, %rd11182;
	add.s64 	%rd1339, %rd6746, %rd1324;
	setp.lt.u64 	%p1111, %rd1339, %rd6746;
	selp.u64 	%rd6748, 1, 0, %p1111;
	add.s64 	%rd1340, %rd6747, %rd6748;
	mul.lo.s64 	%rd1341, %rd11181, %rd10290;
	add.s64 	%rd1342, %rd1341, %rd1340;
	add.s64 	%rd1343, %rd1342, %rd1330;
	setp.lt.u64 	%p1112, %rd1343, %rd1342;
	mov.b64 	%rd10254, 1;
	@%p1112 bra 	$L__BB0_502;
	setp.eq.s64 	%p1113, %rd1342, 0;
	neg.s64 	%rd6749, %rd1340;
	setp.ne.s64 	%p1114, %rd1341, %rd6749;
	and.pred  	%p1115, %p1114, %p1113;
	selp.u64 	%rd10254, 1, 0, %p1115;
$L__BB0_502:
	mul.hi.u64 	%rd6751, %rd10290, %rd11181;
	add.s64 	%rd1346, %rd10254, %rd6751;
	mul.lo.s64 	%rd1347, %rd11180, %rd10290;
	add.s64 	%rd1348, %rd1347, %rd1346;
	add.s64 	%rd1349, %rd1348, %rd1336;
	setp.lt.u64 	%p1116, %rd1349, %rd1348;
	mov.b64 	%rd10255, 1;
	@%p1116 bra 	$L__BB0_504;
	setp.eq.s64 	%p1117, %rd1348, 0;
	neg.s64 	%rd6752, %rd1346;
	setp.ne.s64 	%p1118, %rd1347, %rd6752;
	and.pred  	%p1119, %p1118, %p1117;
	selp.u64 	%rd10255, 1, 0, %p1119;
$L__BB0_504:
	mul.hi.u64 	%rd6754, %rd10290, %rd11180;
	add.s64 	%rd1352, %rd10255, %rd6754;
	mul.lo.s64 	%rd1353, %rd11179, %rd10290;
	add.s64 	%rd1354, %rd1353, %rd1352;
	mul.hi.u64 	%rd6755, %rd10291, %rd11179;
	add.s64 	%rd6756, %rd10253, %rd6755;
	add.s64 	%rd1355, %rd1354, %rd6756;
	setp.lt.u64 	%p1120, %rd1355, %rd1354;
	mov.b64 	%rd10256, 1;
	@%p1120 bra 	$L__BB0_506;
	setp.eq.s64 	%p1121, %rd1354, 0;
	neg.s64 	%rd6757, %rd1352;
	setp.ne.s64 	%p1122, %rd1353, %rd6757;
	and.pred  	%p1123, %p1122, %p1121;
	selp.u64 	%rd10256, 1, 0, %p1123;
$L__BB0_506:
	mul.lo.s64 	%rd6759, %rd11182, %rd10289;
	mul.hi.u64 	%rd6760, %rd10289, %rd11182;
	add.s64 	%rd1358, %rd6759, %rd1343;
	setp.lt.u64 	%p1124, %rd1358, %rd6759;
	selp.u64 	%rd6761, 1, 0, %p1124;
	add.s64 	%rd1359, %rd6760, %rd6761;
	mul.lo.s64 	%rd1360, %rd11181, %rd10289;
	add.s64 	%rd1361, %rd1360, %rd1359;
	add.s64 	%rd10266, %rd1361, %rd1349;
	setp.lt.u64 	%p1125, %rd10266, %rd1361;
	mov.b64 	%rd10257, 1;
	@%p1125 bra 	$L__BB0_508;
	setp.eq.s64 	%p1126, %rd1361, 0;
	neg.s64 	%rd6762, %rd1359;
	setp.ne.s64 	%p1127, %rd1360, %rd6762;
	and.pred  	%p1128, %p1127, %p1126;
	selp.u64 	%rd10257, 1, 0, %p1128;
$L__BB0_508:
	mul.hi.u64 	%rd6764, %rd10289, %rd11181;
	add.s64 	%rd1365, %rd10257, %rd6764;
	mul.lo.s64 	%rd1366, %rd11180, %rd10289;
	add.s64 	%rd1367, %rd1366, %rd1365;
	add.s64 	%rd10265, %rd1367, %rd1355;
	setp.lt.u64 	%p1129, %rd10265, %rd1367;
	mov.b64 	%rd10258, 1;
	@%p1129 bra 	$L__BB0_510;
	setp.eq.s64 	%p1130, %rd1367, 0;
	neg.s64 	%rd6765, %rd1365;
	setp.ne.s64 	%p1131, %rd1366, %rd6765;
	and.pred  	%p1132, %p1131, %p1130;
	selp.u64 	%rd10258, 1, 0, %p1132;
$L__BB0_510:
	mul.hi.u64 	%rd6767, %rd10289, %rd11180;
	add.s64 	%rd1371, %rd10258, %rd6767;
	mul.lo.s64 	%rd1372, %rd11179, %rd10289;
	add.s64 	%rd1373, %rd1372, %rd1371;
	mul.hi.u64 	%rd6768, %rd10290, %rd11179;
	add.s64 	%rd6769, %rd10256, %rd6768;
	add.s64 	%rd10271, %rd1373, %rd6769;
	setp.lt.u64 	%p1133, %rd10271, %rd1373;
	mov.b64 	%rd10259, 1;
	@%p1133 bra 	$L__BB0_512;
	setp.eq.s64 	%p1134, %rd1373, 0;
	neg.s64 	%rd6770, %rd1371;
	setp.ne.s64 	%p1135, %rd1372, %rd6770;
	and.pred  	%p1136, %p1135, %p1134;
	selp.u64 	%rd10259, 1, 0, %p1136;
$L__BB0_512:
	mul.lo.s64 	%rd6772, %rd11182, %rd10292;
	mul.hi.u64 	%rd6773, %rd10289, %rd11179;
	add.s64 	%rd10270, %rd10259, %rd6773;
	mul.lo.s64 	%rd1378, %rd144, %rd6772;
	mul.lo.s64 	%rd6774, %rd145, %rd1378;
	mul.hi.u64 	%rd6775, %rd1378, %rd145;
	not.b64 	%rd6776, %rd6772;
	setp.gt.u64 	%p1137, %rd6774, %rd6776;
	selp.u64 	%rd6777, 1, 0, %p1137;
	add.s64 	%rd1379, %rd6775, %rd6777;
	mul.lo.s64 	%rd1380, %rd146, %rd1378;
	add.s64 	%rd1381, %rd1380, %rd1379;
	add.s64 	%rd1382, %rd1381, %rd1320;
	setp.lt.u64 	%p1138, %rd1382, %rd1381;
	mov.b64 	%rd10260, 1;
	@%p1138 bra 	$L__BB0_514;
	setp.eq.s64 	%p1139, %rd1381, 0;
	neg.s64 	%rd6778, %rd1379;
	setp.ne.s64 	%p1140, %rd1380, %rd6778;
	and.pred  	%p1141, %p1140, %p1139;
	selp.u64 	%rd10260, 1, 0, %p1141;
$L__BB0_514:
	mul.hi.u64 	%rd6780, %rd1378, %rd146;
	add.s64 	%rd1385, %rd10260, %rd6780;
	mul.lo.s64 	%rd1386, %rd147, %rd1378;
	add.s64 	%rd1387, %rd1386, %rd1385;
	add.s64 	%rd1388, %rd1387, %rd1339;
	setp.lt.u64 	%p1142, %rd1388, %rd1387;
	mov.b64 	%rd10261, 1;
	@%p1142 bra 	$L__BB0_516;
	setp.eq.s64 	%p1143, %rd1387, 0;
	neg.s64 	%rd6781, %rd1385;
	setp.ne.s64 	%p1144, %rd1386, %rd6781;
	and.pred  	%p1145, %p1144, %p1143;
	selp.u64 	%rd10261, 1, 0, %p1145;
$L__BB0_516:
	mul.hi.u64 	%rd6783, %rd1378, %rd147;
	add.s64 	%rd1391, %rd10261, %rd6783;
	mul.lo.s64 	%rd1392, %rd148, %rd1378;
	add.s64 	%rd1393, %rd1392, %rd1391;
	add.s64 	%rd1394, %rd1393, %rd1358;
	setp.lt.u64 	%p1146, %rd1394, %rd1393;
	mov.b64 	%rd10262, 1;
	@%p1146 bra 	$L__BB0_518;
	setp.eq.s64 	%p1147, %rd1393, 0;
	neg.s64 	%rd6784, %rd1391;
	setp.ne.s64 	%p1148, %rd1392, %rd6784;
	and.pred  	%p1149, %p1148, %p1147;
	selp.u64 	%rd10262, 1, 0, %p1149;
$L__BB0_518:
	mul.hi.u64 	%rd6785, %rd1378, %rd148;
	add.s64 	%rd1397, %rd10262, %rd6785;
	setp.eq.s64 	%p1150, %rd1397, 0;
	@%p1150 bra 	$L__BB0_522;
	add.s64 	%rd1398, %rd10266, %rd1397;
	setp.ge.u64 	%p1151, %rd1398, %rd10266;
	mov.u64 	%rd10266, %rd1398;
	@%p1151 bra 	$L__BB0_522;
	add.s64 	%rd10265, %rd10265, 1;
	setp.ne.s64 	%p1152, %rd10265, 0;
	mov.u64 	%rd10266, %rd1398;
	@%p1152 bra 	$L__BB0_522;
	add.s64 	%rd10271, %rd10271, 1;
	setp.eq.s64 	%p1153, %rd10271, 0;
	selp.u64 	%rd6787, 1, 0, %p1153;
	add.s64 	%rd10270, %rd10270, %rd6787;
	mov.b64 	%rd10265, 0;
	mov.u64 	%rd10266, %rd1398;
$L__BB0_522:
	mul.lo.s64 	%rd1406, %rd144, %rd1382;
	mul.lo.s64 	%rd6789, %rd145, %rd1406;
	mul.hi.u64 	%rd6790, %rd1406, %rd145;
	not.b64 	%rd6791, %rd1382;
	setp.gt.u64 	%p1154, %rd6789, %rd6791;
	selp.u64 	%rd6792, 1, 0, %p1154;
	add.s64 	%rd1407, %rd6790, %rd6792;
	mul.lo.s64 	%rd1408, %rd146, %rd1406;
	add.s64 	%rd1409, %rd1408, %rd1407;
	add.s64 	%rd1410, %rd1409, %rd1388;
	setp.lt.u64 	%p1155, %rd1410, %rd1409;
	mov.b64 	%rd10267, 1;
	@%p1155 bra 	$L__BB0_524;
	setp.eq.s64 	%p1156, %rd1409, 0;
	neg.s64 	%rd6793, %rd1407;
	setp.ne.s64 	%p1157, %rd1408, %rd6793;
	and.pred  	%p1158, %p1157, %p1156;
	selp.u64 	%rd10267, 1, 0, %p1158;
$L__BB0_524:
	mul.hi.u64 	%rd6795, %rd1406, %rd146;
	add.s64 	%rd1413, %rd10267, %rd6795;
	mul.lo.s64 	%rd1414, %rd147, %rd1406;
	add.s64 	%rd1415, %rd1414, %rd1413;
	add.s64 	%rd1416, %rd1415, %rd1394;
	setp.lt.u64 	%p1159, %rd1416, %rd1415;
	mov.b64 	%rd10268, 1;
	@%p1159 bra 	$L__BB0_526;
	setp.eq.s64 	%p1160, %rd1415, 0;
	neg.s64 	%rd6796, %rd1413;
	setp.ne.s64 	%p1161, %rd1414, %rd6796;
	and.pred  	%p1162, %p1161, %p1160;
	selp.u64 	%rd10268, 1, 0, %p1162;
$L__BB0_526:
	mul.hi.u64 	%rd6798, %rd1406, %rd147;
	add.s64 	%rd1419, %rd10268, %rd6798;
	mul.lo.s64 	%rd1420, %rd148, %rd1406;
	add.s64 	%rd1421, %rd1420, %rd1419;
	add.s64 	%rd1422, %rd1421, %rd10266;
	setp.lt.u64 	%p1163, %rd1422, %rd1421;
	mov.b64 	%rd10269, 1;
	@%p1163 bra 	$L__BB0_528;
	setp.eq.s64 	%p1164, %rd1421, 0;
	neg.s64 	%rd6799, %rd1419;
	setp.ne.s64 	%p1165, %rd1420, %rd6799;
	and.pred  	%p1166, %p1165, %p1164;
	selp.u64 	%rd10269, 1, 0, %p1166;
$L__BB0_528:
	mul.hi.u64 	%rd6800, %rd1406, %rd148;
	add.s64 	%rd1425, %rd10269, %rd6800;
	setp.eq.s64 	%p1167, %rd1425, 0;
	@%p1167 bra 	$L__BB0_531;
	add.s64 	%rd1426, %rd10265, %rd1425;
	setp.ge.u64 	%p1168, %rd1426, %rd10265;
	mov.u64 	%rd10265, %rd1426;
	@%p1168 bra 	$L__BB0_531;
	add.s64 	%rd10271, %rd10271, 1;
	setp.eq.s64 	%p1169, %rd10271, 0;
	selp.u64 	%rd6801, 1, 0, %p1169;
	add.s64 	%rd10270, %rd10270, %rd6801;
$L__BB0_531:
	mul.lo.s64 	%rd1432, %rd144, %rd1410;
	mul.lo.s64 	%rd6803, %rd145, %rd1432;
	mul.hi.u64 	%rd6804, %rd1432, %rd145;
	not.b64 	%rd6805, %rd1410;
	setp.gt.u64 	%p1170, %rd6803, %rd6805;
	selp.u64 	%rd6806, 1, 0, %p1170;
	add.s64 	%rd1433, %rd6804, %rd6806;
	mul.lo.s64 	%rd1434, %rd146, %rd1432;
	add.s64 	%rd1435, %rd1434, %rd1433;
	add.s64 	%rd1436, %rd1435, %rd1416;
	setp.lt.u64 	%p1171, %rd1436, %rd1435;
	mov.b64 	%rd10273, 1;
	@%p1171 bra 	$L__BB0_533;
	setp.eq.s64 	%p1172, %rd1435, 0;
	neg.s64 	%rd6807, %rd1433;
	setp.ne.s64 	%p1173, %rd1434, %rd6807;
	and.pred  	%p1174, %p1173, %p1172;
	selp.u64 	%rd10273, 1, 0, %p1174;
$L__BB0_533:
	mul.hi.u64 	%rd6809, %rd1432, %rd146;
	add.s64 	%rd1439, %rd10273, %rd6809;
	mul.lo.s64 	%rd1440, %rd147, %rd1432;
	add.s64 	%rd1441, %rd1440, %rd1439;
	add.s64 	%rd1442, %rd1441, %rd1422;
	setp.lt.u64 	%p1175, %rd1442, %rd1441;
	mov.b64 	%rd10274, 1;
	@%p1175 bra 	$L__BB0_535;
	setp.eq.s64 	%p1176, %rd1441, 0;
	neg.s64 	%rd6810, %rd1439;
	setp.ne.s64 	%p1177, %rd1440, %rd6810;
	and.pred  	%p1178, %p1177, %p1176;
	selp.u64 	%rd10274, 1, 0, %p1178;
$L__BB0_535:
	mul.hi.u64 	%rd6812, %rd1432, %rd147;
	add.s64 	%rd1445, %rd10274, %rd6812;
	mul.lo.s64 	%rd1446, %rd148, %rd1432;
	add.s64 	%rd1447, %rd1446, %rd1445;
	add.s64 	%rd1448, %rd1447, %rd10265;
	setp.lt.u64 	%p1179, %rd1448, %rd1447;
	mov.b64 	%rd10275, 1;
	@%p1179 bra 	$L__BB0_537;
	setp.eq.s64 	%p1180, %rd1447, 0;
	neg.s64 	%rd6813, %rd1445;
	setp.ne.s64 	%p1181, %rd1446, %rd6813;
	and.pred  	%p1182, %p1181, %p1180;
	selp.u64 	%rd10275, 1, 0, %p1182;
$L__BB0_537:
	mul.hi.u64 	%rd6814, %rd1432, %rd148;
	add.s64 	%rd1451, %rd10275, %rd6814;
	setp.eq.s64 	%p1183, %rd1451, 0;
	@%p1183 bra 	$L__BB0_539;
	add.s64 	%rd1452, %rd10271, %rd1451;
	setp.lt.u64 	%p1184, %rd1452, %rd10271;
	selp.u64 	%rd6815, 1, 0, %p1184;
	add.s64 	%rd10270, %rd10270, %rd6815;
	mov.u64 	%rd10271, %rd1452;
$L__BB0_539:
	mul.lo.s64 	%rd1456, %rd144, %rd1436;
	mul.lo.s64 	%rd6817, %rd145, %rd1456;
	mul.hi.u64 	%rd6818, %rd1456, %rd145;
	not.b64 	%rd6819, %rd1436;
	setp.gt.u64 	%p1185, %rd6817, %rd6819;
	selp.u64 	%rd6820, 1, 0, %p1185;
	add.s64 	%rd1457, %rd6818, %rd6820;
	mul.lo.s64 	%rd1458, %rd146, %rd1456;
	add.s64 	%rd1459, %rd1458, %rd1457;
	add.s64 	%rd1460, %rd1459, %rd1442;
	setp.lt.u64 	%p1186, %rd1460, %rd1459;
	mov.b64 	%rd10278, 1;
	@%p1186 bra 	$L__BB0_541;
	setp.eq.s64 	%p1187, %rd1459, 0;
	neg.s64 	%rd6821, %rd1457;
	setp.ne.s64 	%p1188, %rd1458, %rd6821;
	and.pred  	%p1189, %p1188, %p1187;
	selp.u64 	%rd10278, 1, 0, %p1189;
$L__BB0_541:
	mul.hi.u64 	%rd6823, %rd1456, %rd146;
	add.s64 	%rd1463, %rd10278, %rd6823;
	mul.lo.s64 	%rd1464, %rd147, %rd1456;
	add.s64 	%rd1465, %rd1464, %rd1463;
	add.s64 	%rd1466, %rd1465, %rd1448;
	setp.lt.u64 	%p1190, %rd1466, %rd1465;
	mov.b64 	%rd10279, 1;
	@%p1190 bra 	$L__BB0_543;
	setp.eq.s64 	%p1191, %rd1465, 0;
	neg.s64 	%rd6824, %rd1463;
	setp.ne.s64 	%p1192, %rd1464, %rd6824;
	and.pred  	%p1193, %p1192, %p1191;
	selp.u64 	%rd10279, 1, 0, %p1193;
$L__BB0_543:
	mul.hi.u64 	%rd6826, %rd1456, %rd147;
	add.s64 	%rd1469, %rd10279, %rd6826;
	mul.lo.s64 	%rd1470, %rd148, %rd1456;
	add.s64 	%rd1471, %rd1470, %rd1469;
	add.s64 	%rd1472, %rd1471, %rd10271;
	setp.lt.u64 	%p1194, %rd1472, %rd1471;
	mov.b64 	%rd10280, 1;
	@%p1194 bra 	$L__BB0_545;
	setp.eq.s64 	%p1195, %rd1471, 0;
	neg.s64 	%rd6827, %rd1469;
	setp.ne.s64 	%p1196, %rd1470, %rd6827;
	and.pred  	%p1197, %p1196, %p1195;
	selp.u64 	%rd10280, 1, 0, %p1197;
$L__BB0_545:
	mul.hi.u64 	%rd6828, %rd1456, %rd148;
	add.s64 	%rd6829, %rd10280, %rd6828;
	add.s64 	%rd10281, %rd10270, %rd6829;
	setp.gt.u64 	%p1198, %rd10281, %rd148;
	@%p1198 bra 	$L__BB0_551;
	setp.lt.u64 	%p1199, %rd10281, %rd148;
	mov.u64 	%rd10282, %rd1472;
	mov.u64 	%rd10283, %rd1466;
	mov.u64 	%rd10284, %rd1460;
	@%p1199 bra 	$L__BB0_552;
	setp.gt.u64 	%p1200, %rd1472, %rd147;
	@%p1200 bra 	$L__BB0_551;
	setp.lt.u64 	%p1201, %rd1472, %rd147;
	mov.u64 	%rd10282, %rd1472;
	mov.u64 	%rd10283, %rd1466;
	mov.u64 	%rd10284, %rd1460;
	@%p1201 bra 	$L__BB0_552;
	setp.gt.u64 	%p1202, %rd1466, %rd146;
	@%p1202 bra 	$L__BB0_551;
	setp.lt.u64 	%p1203, %rd1466, %rd146;
	setp.lt.u64 	%p1204, %rd1460, %rd145;
	or.pred  	%p1205, %p1203, %p1204;
	mov.u64 	%rd10282, %rd1472;
	mov.u64 	%rd10283, %rd1466;
	mov.u64 	%rd10284, %rd1460;
	@%p1205 bra 	$L__BB0_552;
$L__BB0_551:
	sub.s64 	%rd10284, %rd1460, %rd145;
	setp.lt.u64 	%p1206, %rd1460, %rd145;
	selp.u64 	%rd6830, 1, 0, %p1206;
	add.s64 	%rd6831, %rd146, %rd6830;
	sub.s64 	%rd10283, %rd1466, %rd6831;
	setp.lt.u64 	%p1207, %rd1466, %rd146;
	setp.eq.s64 	%p1208, %rd1466, %rd146;
	and.pred  	%p1209, %p1208, %p1206;
	or.pred  	%p1210, %p1207, %p1209;
	selp.u64 	%rd6832, 1, 0, %p1210;
	add.s64 	%rd6833, %rd147, %rd6832;
	sub.s64 	%rd10282, %rd1472, %rd6833;
	setp.lt.u64 	%p1211, %rd1472, %rd147;
	setp.eq.s64 	%p1212, %rd1472, %rd147;
	selp.b64 	%rd6834, %rd6832, 0, %p1212;
	selp.b64 	%rd6835, 1, %rd6834, %p1211;
	add.s64 	%rd6836, %rd6835, %rd148;
	sub.s64 	%rd10281, %rd10281, %rd6836;
$L__BB0_552:
	shl.b64 	%rd1484, %rd10284, 1;
	mov.b64 	{%r71, %r72}, %rd10283;
	mov.b64 	{%r73, %r74}, %rd10284;
	shf.l.wrap.b32 	%r75, %r74, %r71, 1;
	shf.l.wrap.b32 	%r76, %r71, %r72, 1;
	mov.b64 	%rd1485, {%r75, %r76};
	setp.lt.u64 	%p1213, %rd1485, %rd10283;
	selp.u64 	%rd6837, 1, 0, %p1213;
	shl.b64 	%rd6838, %rd10282, 1;
	or.b64  	%rd1486, %rd6838, %rd6837;
	setp.lt.u64 	%p1214, %rd1486, %rd10282;
	selp.u64 	%rd6839, 1, 0, %p1214;
	shl.b64 	%rd6840, %rd10281, 1;
	or.b64  	%rd10285, %rd6840, %rd6839;
	setp.gt.u64 	%p1215, %rd10285, %rd148;
	@%p1215 bra 	$L__BB0_558;
	setp.lt.u64 	%p1216, %rd10285, %rd148;
	mov.u64 	%rd10286, %rd1486;
	mov.u64 	%rd10287, %rd1485;
	mov.u64 	%rd10288, %rd1484;
	@%p1216 bra 	$L__BB0_559;
	setp.gt.u64 	%p1217, %rd1486, %rd147;
	@%p1217 bra 	$L__BB0_558;
	setp.lt.u64 	%p1218, %rd1486, %rd147;
	mov.u64 	%rd10286, %rd1486;
	mov.u64 	%rd10287, %rd1485;
	mov.u64 	%rd10288, %rd1484;
	@%p1218 bra 	$L__BB0_559;
	setp.gt.u64 	%p1219, %rd1485, %rd146;
	@%p1219 bra 	$L__BB0_558;
	setp.lt.u64 	%p1220, %rd1485, %rd146;
	setp.lt.u64 	%p1221, %rd1484, %rd145;
	or.pred  	%p1222, %p1220, %p1221;
	mov.u64 	%rd10286, %rd1486;
	mov.u64 	%rd10287, %rd1485;
	mov.u64 	%rd10288, %rd1484;
	@%p1222 bra 	$L__BB0_559;
$L__BB0_558:
	sub.s64 	%rd10288, %rd1484, %rd145;
	setp.lt.u64 	%p1223, %rd1484, %rd145;
	selp.u64 	%rd6841, 1, 0, %p1223;
	add.s64 	%rd6842, %rd146, %rd6841;
	sub.s64 	%rd10287, %rd1485, %rd6842;
	setp.lt.u64 	%p1224, %rd1485, %rd146;
	setp.eq.s64 	%p1225, %rd1485, %rd146;
	and.pred  	%p1226, %p1225, %p1223;
	or.pred  	%p1227, %p1224, %p1226;
	selp.u64 	%rd6843, 1, 0, %p1227;
	add.s64 	%rd6844, %rd147, %rd6843;
	sub.s64 	%rd10286, %rd1486, %rd6844;
	setp.lt.u64 	%p1228, %rd1486, %rd147;
	setp.eq.s64 	%p1229, %rd1486, %rd147;
	selp.b64 	%rd6845, %rd6843, 0, %p1229;
	selp.b64 	%rd6846, 1, %rd6845, %p1228;
	add.s64 	%rd6847, %rd6846, %rd148;
	sub.s64 	%rd10285, %rd10285, %rd6847;
$L__BB0_559:
	ld.param.u64 	%rd9948, [_Z10msm_kernelP13JacobianPointPK11AffinePointPK12FieldElementm_param_2];
	shr.s32 	%r77, %r12, 31;
	shr.u32 	%r78, %r77, 26;
	add.s32 	%r79, %r12, %r78;
	and.b32  	%r80, %r79, -64;
	sub.s32 	%r81, %r12, %r80;
	shr.s32 	%r82, %r79, 6;
	cvta.to.global.u64 	%rd6848, %rd9948;
	mul.wide.s32 	%rd6849, %r17, 32;
	add.s64 	%rd6850, %rd6848, %rd6849;
	mul.wide.s32 	%rd6851, %r82, 8;
	add.s64 	%rd6852, %rd6850, %rd6851;
	ld.global.u64 	%rd6853, [%rd6852];
	shr.u64 	%rd6854, %rd6853, %r81;
	and.b64  	%rd6855, %rd6854, 1;
	setp.eq.b64 	%p1230, %rd6855, 1;
	not.pred 	%p1231, %p1230;
	mov.u64 	%rd11179, %rd10285;
	mov.u64 	%rd11180, %rd10286;
	mov.u64 	%rd11181, %rd10287;
	mov.u64 	%rd11182, %rd10288;
	mov.u64 	%rd11183, %rd10289;
	mov.u64 	%rd11184, %rd10290;
	mov.u64 	%rd11185, %rd10291;
	mov.u64 	%rd11186, %rd10292;
	mov.u64 	%rd11187, %rd10293;
	mov.u64 	%rd11188, %rd10294;
	mov.u64 	%rd11189, %rd10295;
	mov.u64 	%rd11190, %rd10296;
	@%p1231 bra 	$L__BB0_2036;
	or.b64  	%rd6856, %rd10287, %rd10288;
	or.b64  	%rd6857, %rd6856, %rd10286;
	or.b64  	%rd6858, %rd6857, %rd10285;
	setp.eq.s64 	%p1232, %rd6858, 0;
	mov.u64 	%rd11179, %rd9971;
	mov.u64 	%rd11180, %rd9972;
	mov.u64 	%rd11181, %rd9973;
	mov.u64 	%rd11182, %rd9974;
	mov.u64 	%rd11183, %rd9975;
	mov.u64 	%rd11184, %rd9976;
	mov.u64 	%rd11185, %rd9977;
	mov.u64 	%rd11186, %rd9978;
	mov.u64 	%rd11187, %rd9979;
	mov.u64 	%rd11188, %rd9980;
	mov.u64 	%rd11189, %rd9981;
	mov.u64 	%rd11190, %rd9982;
	@%p1232 bra 	$L__BB0_2036;
	or.b64  	%rd6859, %rd9973, %rd9974;
	or.b64  	%rd6860, %rd6859, %rd9972;
	or.b64  	%rd6861, %rd6860, %rd9971;
	setp.eq.s64 	%p1233, %rd6861, 0;
	mov.u64 	%rd11179, %rd10285;
	mov.u64 	%rd11180, %rd10286;
	mov.u64 	%rd11181, %rd10287;
	mov.u64 	%rd11182, %rd10288;
	mov.u64 	%rd11183, %rd10289;
	mov.u64 	%rd11184, %rd10290;
	mov.u64 	%rd11185, %rd10291;
	mov.u64 	%rd11186, %rd10292;
	mov.u64 	%rd11187, %rd10293;
	mov.u64 	%rd11188, %rd10294;
	mov.u64 	%rd11189, %rd10295;
	mov.u64 	%rd11190, %rd10296;
	@%p1233 bra 	$L__BB0_2036;
	mul.hi.u64 	%rd6863, %rd10288, %rd10288;
	mul.lo.s64 	%rd6864, %rd10287, %rd10288;
	mul.hi.u64 	%rd6865, %rd10288, %rd10287;
	add.s64 	%rd6866, %rd6864, %rd6863;
	setp.eq.s64 	%p1234, %rd6866, 0;
	neg.s64 	%rd6867, %rd6863;
	setp.ne.s64 	%p1235, %rd6864, %rd6867;
	and.pred  	%p1236, %p1235, %p1234;
	selp.u64 	%rd6868, 1, 0, %p1236;
	add.s64 	%rd6869, %rd6865, %rd6868;
	mul.lo.s64 	%rd1504, %rd10286, %rd10288;
	mul.hi.u64 	%rd6870, %rd10288, %rd10286;
	add.s64 	%rd6871, %rd1504, %rd6869;
	setp.eq.s64 	%p1237, %rd6871, 0;
	neg.s64 	%rd6872, %rd6869;
	setp.ne.s64 	%p1238, %rd1504, %rd6872;
	and.pred  	%p1239, %p1238, %p1237;
	selp.u64 	%rd6873, 1, 0, %p1239;
	add.s64 	%rd1505, %rd6870, %rd6873;
	mul.lo.s64 	%rd1506, %rd10285, %rd10288;
	add.s64 	%rd1507, %rd1506, %rd1505;
	mul.hi.u64 	%rd6874, %rd10287, %rd10288;
	add.s64 	%rd1508, %rd6866, %rd6864;
	setp.lt.u64 	%p1240, %rd1508, %rd6866;
	selp.u64 	%rd6875, 1, 0, %p1240;
	add.s64 	%rd1509, %rd6874, %rd6875;
	mul.lo.s64 	%rd1510, %rd10287, %rd10287;
	add.s64 	%rd1511, %rd1510, %rd1509;
	add.s64 	%rd1512, %rd1511, %rd6871;
	setp.lt.u64 	%p1241, %rd1512, %rd1511;
	mov.b64 	%rd10297, 1;
	@%p1241 bra 	$L__BB0_564;
	setp.eq.s64 	%p1242, %rd1511, 0;
	neg.s64 	%rd6876, %rd1509;
	setp.ne.s64 	%p1243, %rd1510, %rd6876;
	and.pred  	%p1244, %p1243, %p1242;
	selp.u64 	%rd10297, 1, 0, %p1244;
$L__BB0_564:
	mul.hi.u64 	%rd6878, %rd10287, %rd10287;
	add.s64 	%rd1515, %rd10297, %rd6878;
	mul.lo.s64 	%rd1516, %rd10286, %rd10287;
	add.s64 	%rd1517, %rd1516, %rd1515;
	add.s64 	%rd1518, %rd1517, %rd1507;
	setp.lt.u64 	%p1245, %rd1518, %rd1517;
	mov.b64 	%rd10298, 1;
	@%p1245 bra 	$L__BB0_566;
	setp.eq.s64 	%p1246, %rd1517, 0;
	neg.s64 	%rd6879, %rd1515;
	setp.ne.s64 	%p1247, %rd1516, %rd6879;
	and.pred  	%p1248, %p1247, %p1246;
	selp.u64 	%rd10298, 1, 0, %p1248;
$L__BB0_566:
	mul.hi.u64 	%rd6881, %rd10287, %rd10286;
	add.s64 	%rd1521, %rd10298, %rd6881;
	mul.lo.s64 	%rd1522, %rd10285, %rd10287;
	add.s64 	%rd1523, %rd1522, %rd1521;
	neg.s64 	%rd6882, %rd1505;
	setp.ne.s64 	%p1249, %rd1506, %rd6882;
	setp.eq.s64 	%p1250, %rd1507, 0;
	and.pred  	%p1251, %p1249, %p1250;
	selp.u64 	%rd6883, 1, 0, %p1251;
	mul.hi.u64 	%rd6884, %rd10288, %rd10285;
	add.s64 	%rd6885, %rd6884, %rd6883;
	add.s64 	%rd1524, %rd1523, %rd6885;
	setp.lt.u64 	%p1252, %rd1524, %rd1523;
	mov.b64 	%rd10299, 1;
	@%p1252 bra 	$L__BB0_568;
	setp.eq.s64 	%p1253, %rd1523, 0;
	neg.s64 	%rd6886, %rd1521;
	setp.ne.s64 	%p1254, %rd1522, %rd6886;
	and.pred  	%p1255, %p1254, %p1253;
	selp.u64 	%rd10299, 1, 0, %p1255;
$L__BB0_568:
	mul.hi.u64 	%rd6888, %rd10286, %rd10288;
	add.s64 	%rd1527, %rd1504, %rd1512;
	setp.lt.u64 	%p1256, %rd1527, %rd1504;
	selp.u64 	%rd6889, 1, 0, %p1256;
	add.s64 	%rd1528, %rd6888, %rd6889;
	add.s64 	%rd1529, %rd1516, %rd1528;
	add.s64 	%rd1530, %rd1529, %rd1518;
	setp.lt.u64 	%p1257, %rd1530, %rd1529;
	mov.b64 	%rd10300, 1;
	@%p1257 bra 	$L__BB0_570;
	setp.eq.s64 	%p1258, %rd1529, 0;
	neg.s64 	%rd6890, %rd1528;
	setp.ne.s64 	%p1259, %rd1516, %rd6890;
	and.pred  	%p1260, %p1259, %p1258;
	selp.u64 	%rd10300, 1, 0, %p1260;
$L__BB0_570:
	mul.hi.u64 	%rd6892, %rd10286, %rd10287;
	add.s64 	%rd1533, %rd10300, %rd6892;
	mul.lo.s64 	%rd1534, %rd10286, %rd10286;
	add.s64 	%rd1535, %rd1534, %rd1533;
	add.s64 	%rd1536, %rd1535, %rd1524;
	setp.lt.u64 	%p1261, %rd1536, %rd1535;
	mov.b64 	%rd10301, 1;
	@%p1261 bra 	$L__BB0_572;
	setp.eq.s64 	%p1262, %rd1535, 0;
	neg.s64 	%rd6893, %rd1533;
	setp.ne.s64 	%p1263, %rd1534, %rd6893;
	and.pred  	%p1264, %p1263, %p1262;
	selp.u64 	%rd10301, 1, 0, %p1264;
$L__BB0_572:
	mul.hi.u64 	%rd6895, %rd10286, %rd10286;
	add.s64 	%rd1539, %rd10301, %rd6895;
	mul.lo.s64 	%rd1540, %rd10285, %rd10286;
	add.s64 	%rd1541, %rd1540, %rd1539;
	mul.hi.u64 	%rd6896, %rd10287, %rd10285;
	add.s64 	%rd6897, %rd10299, %rd6896;
	add.s64 	%rd1542, %rd1541, %rd6897;
	setp.lt.u64 	%p1265, %rd1542, %rd1541;
	mov.b64 	%rd10302, 1;
	@%p1265 bra 	$L__BB0_574;
	setp.eq.s64 	%p1266, %rd1541, 0;
	neg.s64 	%rd6898, %rd1539;
	setp.ne.s64 	%p1267, %rd1540, %rd6898;
	and.pred  	%p1268, %p1267, %p1266;
	selp.u64 	%rd10302, 1, 0, %p1268;
$L__BB0_574:
	mul.hi.u64 	%rd6900, %rd10285, %rd10288;
	add.s64 	%rd1545, %rd1506, %rd1530;
	setp.lt.u64 	%p1269, %rd1545, %rd1506;
	selp.u64 	%rd6901, 1, 0, %p1269;
	add.s64 	%rd1546, %rd6900, %rd6901;
	add.s64 	%rd1547, %rd1522, %rd1546;
	add.s64 	%rd10312, %rd1547, %rd1536;
	setp.lt.u64 	%p1270, %rd10312, %rd1547;
	mov.b64 	%rd10303, 1;
	@%p1270 bra 	$L__BB0_576;
	setp.eq.s64 	%p1271, %rd1547, 0;
	neg.s64 	%rd6902, %rd1546;
	setp.ne.s64 	%p1272, %rd1522, %rd6902;
	and.pred  	%p1273, %p1272, %p1271;
	selp.u64 	%rd10303, 1, 0, %p1273;
$L__BB0_576:
	mul.hi.u64 	%rd6904, %rd10285, %rd10287;
	add.s64 	%rd1551, %rd10303, %rd6904;
	add.s64 	%rd1552, %rd1540, %rd1551;
	add.s64 	%rd10311, %rd1552, %rd1542;
	setp.lt.u64 	%p1274, %rd10311, %rd1552;
	mov.b64 	%rd10304, 1;
	@%p1274 bra 	$L__BB0_578;
	setp.eq.s64 	%p1275, %rd1552, 0;
	neg.s64 	%rd6905, %rd1551;
	setp.ne.s64 	%p1276, %rd1540, %rd6905;
	and.pred  	%p1277, %p1276, %p1275;
	selp.u64 	%rd10304, 1, 0, %p1277;
$L__BB0_578:
	mul.hi.u64 	%rd6907, %rd10285, %rd10286;
	add.s64 	%rd1556, %rd10304, %rd6907;
	mul.lo.s64 	%rd1557, %rd10285, %rd10285;
	add.s64 	%rd1558, %rd1557, %rd1556;
	mul.hi.u64 	%rd6908, %rd10286, %rd10285;
	add.s64 	%rd6909, %rd10302, %rd6908;
	add.s64 	%rd10317, %rd1558, %rd6909;
	setp.lt.u64 	%p1278, %rd10317, %rd1558;
	mov.b64 	%rd10305, 1;
	@%p1278 bra 	$L__BB0_580;
	setp.eq.s64 	%p1279, %rd1558, 0;
	neg.s64 	%rd6910, %rd1556;
	setp.ne.s64 	%p1280, %rd1557, %rd6910;
	and.pred  	%p1281, %p1280, %p1279;
	selp.u64 	%rd10305, 1, 0, %p1281;
$L__BB0_580:
	mul.lo.s64 	%rd6912, %rd10288, %rd10288;
	mul.hi.u64 	%rd6913, %rd10285, %rd10285;
	add.s64 	%rd10316, %rd10305, %rd6913;
	mul.lo.s64 	%rd1563, %rd144, %rd6912;
	mul.lo.s64 	%rd6914, %rd145, %rd1563;
	mul.hi.u64 	%rd6915, %rd1563, %rd145;
	not.b64 	%rd6916, %rd6912;
	setp.gt.u64 	%p1282, %rd6914, %rd6916;
	selp.u64 	%rd6917, 1, 0, %p1282;
	add.s64 	%rd1564, %rd6915, %rd6917;
	mul.lo.s64 	%rd1565, %rd146, %rd1563;
	add.s64 	%rd1566, %rd1565, %rd1564;
	add.s64 	%rd1567, %rd1566, %rd1508;
	setp.lt.u64 	%p1283, %rd1567, %rd1566;
	mov.b64 	%rd10306, 1;
	@%p1283 bra 	$L__BB0_582;
	setp.eq.s64 	%p1284, %rd1566, 0;
	neg.s64 	%rd6918, %rd1564;
	setp.ne.s64 	%p1285, %rd1565, %rd6918;
	and.pred  	%p1286, %p1285, %p1284;
	selp.u64 	%rd10306, 1, 0, %p1286;
$L__BB0_582:
	mul.hi.u64 	%rd6920, %rd1563, %rd146;
	add.s64 	%rd1570, %rd10306, %rd6920;
	mul.lo.s64 	%rd1571, %rd147, %rd1563;
	add.s64 	%rd1572, %rd1571, %rd1570;
	add.s64 	%rd1573, %rd1572, %rd1527;
	setp.lt.u64 	%p1287, %rd1573, %rd1572;
	mov.b64 	%rd10307, 1;
	@%p1287 bra 	$L__BB0_584;
	setp.eq.s64 	%p1288, %rd1572, 0;
	neg.s64 	%rd6921, %rd1570;
	setp.ne.s64 	%p1289, %rd1571, %rd6921;
	and.pred  	%p1290, %p1289, %p1288;
	selp.u64 	%rd10307, 1, 0, %p1290;
$L__BB0_584:
	mul.hi.u64 	%rd6923, %rd1563, %rd147;
	add.s64 	%rd1576, %rd10307, %rd6923;
	mul.lo.s64 	%rd1577, %rd148, %rd1563;
	add.s64 	%rd1578, %rd1577, %rd1576;
	add.s64 	%rd1579, %rd1578, %rd1545;
	setp.lt.u64 	%p1291, %rd1579, %rd1578;
	mov.b64 	%rd10308, 1;
	@%p1291 bra 	$L__BB0_586;
	setp.eq.s64 	%p1292, %rd1578, 0;
	neg.s64 	%rd6924, %rd1576;
	setp.ne.s64 	%p1293, %rd1577, %rd6924;
	and.pred  	%p1294, %p1293, %p1292;
	selp.u64 	%rd10308, 1, 0, %p1294;
$L__BB0_586:
	mul.hi.u64 	%rd6925, %rd1563, %rd148;
	add.s64 	%rd1582, %rd10308, %rd6925;
	setp.eq.s64 	%p1295, %rd1582, 0;
	@%p1295 bra 	$L__BB0_590;
	add.s64 	%rd1583, %rd10312, %rd1582;
	setp.ge.u64 	%p1296, %rd1583, %rd10312;
	mov.u64 	%rd10312, %rd1583;
	@%p1296 bra 	$L__BB0_590;
	add.s64 	%rd10311, %rd10311, 1;
	setp.ne.s64 	%p1297, %rd10311, 0;
	mov.u64 	%rd10312, %rd1583;
	@%p1297 bra 	$L__BB0_590;
	add.s64 	%rd10317, %rd10317, 1;
	setp.eq.s64 	%p1298, %rd10317, 0;
	selp.u64 	%rd6927, 1, 0, %p1298;
	add.s64 	%rd10316, %rd10316, %rd6927;
	mov.b64 	%rd10311, 0;
	mov.u64 	%rd10312, %rd1583;
$L__BB0_590:
	mul.lo.s64 	%rd1591, %rd144, %rd1567;
	mul.lo.s64 	%rd6929, %rd145, %rd1591;
	mul.hi.u64 	%rd6930, %rd1591, %rd145;
	not.b64 	%rd6931, %rd1567;
	setp.gt.u64 	%p1299, %rd6929, %rd6931;
	selp.u64 	%rd6932, 1, 0, %p1299;
	add.s64 	%rd1592, %rd6930, %rd6932;
	mul.lo.s64 	%rd1593, %rd146, %rd1591;
	add.s64 	%rd1594, %rd1593, %rd1592;
	add.s64 	%rd1595, %rd1594, %rd1573;
	setp.lt.u64 	%p1300, %rd1595, %rd1594;
	mov.b64 	%rd10313, 1;
	@%p1300 bra 	$L__BB0_592;
	setp.eq.s64 	%p1301, %rd1594, 0;
	neg.s64 	%rd6933, %rd1592;
	setp.ne.s64 	%p1302, %rd1593, %rd6933;
	and.pred  	%p1303, %p1302, %p1301;
	selp.u64 	%rd10313, 1, 0, %p1303;
$L__BB0_592:
	mul.hi.u64 	%rd6935, %rd1591, %rd146;
	add.s64 	%rd1598, %rd10313, %rd6935;
	mul.lo.s64 	%rd1599, %rd147, %rd1591;
	add.s64 	%rd1600, %rd1599, %rd1598;
	add.s64 	%rd1601, %rd1600, %rd1579;
	setp.lt.u64 	%p1304, %rd1601, %rd1600;
	mov.b64 	%rd10314, 1;
	@%p1304 bra 	$L__BB0_594;
	setp.eq.s64 	%p1305, %rd1600, 0;
	neg.s64 	%rd6936, %rd1598;
	setp.ne.s64 	%p1306, %rd1599, %rd6936;
	and.pred  	%p1307, %p1306, %p1305;
	selp.u64 	%rd10314, 1, 0, %p1307;
$L__BB0_594:
	mul.hi.u64 	%rd6938, %rd1591, %rd147;
	add.s64 	%rd1604, %rd10314, %rd6938;
	mul.lo.s64 	%rd1605, %rd148, %rd1591;
	add.s64 	%rd1606, %rd1605, %rd1604;
	add.s64 	%rd1607, %rd1606, %rd10312;
	setp.lt.u64 	%p1308, %rd1607, %rd1606;
	mov.b64 	%rd10315, 1;
	@%p1308 bra 	$L__BB0_596;
	setp.eq.s64 	%p1309, %rd1606, 0;
	neg.s64 	%rd6939, %rd1604;
	setp.ne.s64 	%p1310, %rd1605, %rd6939;
	and.pred  	%p1311, %p1310, %p1309;
	selp.u64 	%rd10315, 1, 0, %p1311;
$L__BB0_596:
	mul.hi.u64 	%rd6940, %rd1591, %rd148;
	add.s64 	%rd1610, %rd10315, %rd6940;
	setp.eq.s64 	%p1312, %rd1610, 0;
	@%p1312 bra 	$L__BB0_599;
	add.s64 	%rd1611, %rd10311, %rd1610;
	setp.ge.u64 	%p1313, %rd1611, %rd10311;
	mov.u64 	%rd10311, %rd1611;
	@%p1313 bra 	$L__BB0_599;
	add.s64 	%rd10317, %rd10317, 1;
	setp.eq.s64 	%p1314, %rd10317, 0;
	selp.u64 	%rd6941, 1, 0, %p1314;
	add.s64 	%rd10316, %rd10316, %rd6941;
$L__BB0_599:
	mul.lo.s64 	%rd1617, %rd144, %rd1595;
	mul.lo.s64 	%rd6943, %rd145, %rd1617;
	mul.hi.u64 	%rd6944, %rd1617, %rd145;
	not.b64 	%rd6945, %rd1595;
	setp.gt.u64 	%p1315, %rd6943, %rd6945;
	selp.u64 	%rd6946, 1, 0, %p1315;
	add.s64 	%rd1618, %rd6944, %rd6946;
	mul.lo.s64 	%rd1619, %rd146, %rd1617;
	add.s64 	%rd1620, %rd1619, %rd1618;
	add.s64 	%rd1621, %rd1620, %rd1601;
	setp.lt.u64 	%p1316, %rd1621, %rd1620;
	mov.b64 	%rd10319, 1;
	@%p1316 bra 	$L__BB0_601;
	setp.eq.s64 	%p1317, %rd1620, 0;
	neg.s64 	%rd6947, %rd1618;
	setp.ne.s64 	%p1318, %rd1619, %rd6947;
	and.pred  	%p1319, %p1318, %p1317;
	selp.u64 	%rd10319, 1, 0, %p1319;
$L__BB0_601:
	mul.hi.u64 	%rd6949, %rd1617, %rd146;
	add.s64 	%rd1624, %rd10319, %rd6949;
	mul.lo.s64 	%rd1625, %rd147, %rd1617;
	add.s64 	%rd1626, %rd1625, %rd1624;
	add.s64 	%rd1627, %rd1626, %rd1607;
	setp.lt.u64 	%p1320, %rd1627, %rd1626;
	mov.b64 	%rd10320, 1;
	@%p1320 bra 	$L__BB0_603;
	setp.eq.s64 	%p1321, %rd1626, 0;
	neg.s64 	%rd6950, %rd1624;
	setp.ne.s64 	%p1322, %rd1625, %rd6950;
	and.pred  	%p1323, %p1322, %p1321;
	selp.u64 	%rd10320, 1, 0, %p1323;
$L__BB0_603:
	mul.hi.u64 	%rd6952, %rd1617, %rd147;
	add.s64 	%rd1630, %rd10320, %rd6952;
	mul.lo.s64 	%rd1631, %rd148, %rd1617;
	add.s64 	%rd1632, %rd1631, %rd1630;
	add.s64 	%rd1633, %rd1632, %rd10311;
	setp.lt.u64 	%p1324, %rd1633, %rd1632;
	mov.b64 	%rd10321, 1;
	@%p1324 bra 	$L__BB0_605;
	setp.eq.s64 	%p1325, %rd1632, 0;
	neg.s64 	%rd6953, %rd1630;
	setp.ne.s64 	%p1326, %rd1631, %rd6953;
	and.pred  	%p1327, %p1326, %p1325;
	selp.u64 	%rd10321, 1, 0, %p1327;
$L__BB0_605:
	mul.hi.u64 	%rd6954, %rd1617, %rd148;
	add.s64 	%rd1636, %rd10321, %rd6954;
	setp.eq.s64 	%p1328, %rd1636, 0;
	@%p1328 bra 	$L__BB0_607;
	add.s64 	%rd1637, %rd10317, %rd1636;
	setp.lt.u64 	%p1329, %rd1637, %rd10317;
	selp.u64 	%rd6955, 1, 0, %p1329;
	add.s64 	%rd10316, %rd10316, %rd6955;
	mov.u64 	%rd10317, %rd1637;
$L__BB0_607:
	mul.lo.s64 	%rd1641, %rd144, %rd1621;
	mul.lo.s64 	%rd6957, %rd145, %rd1641;
	mul.hi.u64 	%rd6958, %rd1641, %rd145;
	not.b64 	%rd6959, %rd1621;
	setp.gt.u64 	%p1330, %rd6957, %rd6959;
	selp.u64 	%rd6960, 1, 0, %p1330;
	add.s64 	%rd1642, %rd6958, %rd6960;
	mul.lo.s64 	%rd1643, %rd146, %rd1641;
	add.s64 	%rd1644, %rd1643, %rd1642;
	add.s64 	%rd1645, %rd1644, %rd1627;
	setp.lt.u64 	%p1331, %rd1645, %rd1644;
	mov.b64 	%rd10324, 1;
	@%p1331 bra 	$L__BB0_609;
	setp.eq.s64 	%p1332, %rd1644, 0;
	neg.s64 	%rd6961, %rd1642;
	setp.ne.s64 	%p1333, %rd1643, %rd6961;
	and.pred  	%p1334, %p1333, %p1332;
	selp.u64 	%rd10324, 1, 0, %p1334;
$L__BB0_609:
	mul.hi.u64 	%rd6963, %rd1641, %rd146;
	add.s64 	%rd1648, %rd10324, %rd6963;
	mul.lo.s64 	%rd1649, %rd147, %rd1641;
	add.s64 	%rd1650, %rd1649, %rd1648;
	add.s64 	%rd1651, %rd1650, %rd1633;
	setp.lt.u64 	%p1335, %rd1651, %rd1650;
	mov.b64 	%rd10325, 1;
	@%p1335 bra 	$L__BB0_611;
	setp.eq.s64 	%p1336, %rd1650, 0;
	neg.s64 	%rd6964, %rd1648;
	setp.ne.s64 	%p1337, %rd1649, %rd6964;
	and.pred  	%p1338, %p1337, %p1336;
	selp.u64 	%rd10325, 1, 0, %p1338;
$L__BB0_611:
	mul.hi.u64 	%rd6966, %rd1641, %rd147;
	add.s64 	%rd1654, %rd10325, %rd6966;
	mul.lo.s64 	%rd1655, %rd148, %rd1641;
	add.s64 	%rd1656, %rd1655, %rd1654;
	add.s64 	%rd1657, %rd1656, %rd10317;
	setp.lt.u64 	%p1339, %rd1657, %rd1656;
	mov.b64 	%rd10326, 1;
	@%p1339 bra 	$L__BB0_613;
	setp.eq.s64 	%p1340, %rd1656, 0;
	neg.s64 	%rd6967, %rd1654;
	setp.ne.s64 	%p1341, %rd1655, %rd6967;
	and.pred  	%p1342, %p1341, %p1340;
	selp.u64 	%rd10326, 1, 0, %p1342;
$L__BB0_613:
	mul.hi.u64 	%rd6968, %rd1641, %rd148;
	add.s64 	%rd6969, %rd10326, %rd6968;
	add.s64 	%rd10327, %rd10316, %rd6969;
	setp.gt.u64 	%p1343, %rd10327, %rd148;
	@%p1343 bra 	$L__BB0_619;
	setp.lt.u64 	%p1344, %rd10327, %rd148;
	mov.u64 	%rd10328, %rd1657;
	mov.u64 	%rd10329, %rd1651;
	mov.u64 	%rd10330, %rd1645;
	@%p1344 bra 	$L__BB0_620;
	setp.gt.u64 	%p1345, %rd1657, %rd147;
	@%p1345 bra 	$L__BB0_619;
	setp.lt.u64 	%p1346, %rd1657, %rd147;
	mov.u64 	%rd10328, %rd1657;
	mov.u64 	%rd10329, %rd1651;
	mov.u64 	%rd10330, %rd1645;
	@%p1346 bra 	$L__BB0_620;
	setp.gt.u64 	%p1347, %rd1651, %rd146;
	@%p1347 bra 	$L__BB0_619;
	setp.lt.u64 	%p1348, %rd1651, %rd146;
	setp.lt.u64 	%p1349, %rd1645, %rd145;
	or.pred  	%p1350, %p1348, %p1349;
	mov.u64 	%rd10328, %rd1657;
	mov.u64 	%rd10329, %rd1651;
	mov.u64 	%rd10330, %rd1645;
	@%p1350 bra 	$L__BB0_620;
$L__BB0_619:
	sub.s64 	%rd10330, %rd1645, %rd145;
	setp.lt.u64 	%p1351, %rd1645, %rd145;
	selp.u64 	%rd6970, 1, 0, %p1351;
	add.s64 	%rd6971, %rd146, %rd6970;
	sub.s64 	%rd10329, %rd1651, %rd6971;
	setp.lt.u64 	%p1352, %rd1651, %rd146;
	setp.eq.s64 	%p1353, %rd1651, %rd146;
	and.pred  	%p1354, %p1353, %p1351;
	or.pred  	%p1355, %p1352, %p1354;
	selp.u64 	%rd6972, 1, 0, %p1355;
	add.s64 	%rd6973, %rd147, %rd6972;
	sub.s64 	%rd10328, %rd1657, %rd6973;
	setp.lt.u64 	%p1356, %rd1657, %rd147;
	setp.eq.s64 	%p1357, %rd1657, %rd147;
	selp.b64 	%rd6974, %rd6972, 0, %p1357;
	selp.b64 	%rd6975, 1, %rd6974, %p1356;
	add.s64 	%rd6976, %rd6975, %rd148;
	sub.s64 	%rd10327, %rd10327, %rd6976;
$L__BB0_620:
	mul.lo.s64 	%rd6978, %rd9973, %rd9974;
	mul.hi.u64 	%rd6979, %rd9974, %rd9974;
	add.s64 	%rd6980, %rd6978, %rd6979;
	add.s64 	%rd1669, %rd6980, %rd6978;
	setp.lt.u64 	%p1358, %rd1669, %rd6980;
	mul.hi.u64 	%rd6981, %rd9974, %rd9973;
	neg.s64 	%rd6982, %rd6979;
	setp.ne.s64 	%p1359, %rd6978, %rd6982;
	setp.eq.s64 	%p1360, %rd6980, 0;
	and.pred  	%p1361, %p1359, %p1360;
	selp.u64 	%rd6983, 1, 0, %p1361;
	add.s64 	%rd6984, %rd6981, %rd6983;
	mul.lo.s64 	%rd1670, %rd9972, %rd9974;
	add.s64 	%rd6985, %rd1670, %rd6984;
	setp.eq.s64 	%p1362, %rd6985, 0;
	neg.s64 	%rd6986, %rd6984;
	setp.ne.s64 	%p1363, %rd1670, %rd6986;
	and.pred  	%p1364, %p1363, %p1362;
	selp.u64 	%rd6987, 1, 0, %p1364;
	mul.hi.u64 	%rd6988, %rd9974, %rd9972;
	add.s64 	%rd6989, %rd6988, %rd6987;
	mul.lo.s64 	%rd1671, %rd9971, %rd9974;
	add.s64 	%rd1672, %rd1671, %rd6989;
	setp.eq.s64 	%p1365, %rd1672, 0;
	neg.s64 	%rd6990, %rd6989;
	setp.ne.s64 	%p1366, %rd1671, %rd6990;
	and.pred  	%p1367, %p1366, %p1365;
	selp.u64 	%rd1673, 1, 0, %p1367;
	selp.u64 	%rd6991, 1, 0, %p1358;
	mul.hi.u64 	%rd6992, %rd9973, %rd9974;
	add.s64 	%rd1674, %rd6992, %rd6991;
	mul.lo.s64 	%rd1675, %rd9973, %rd9973;
	add.s64 	%rd1676, %rd1675, %rd1674;
	add.s64 	%rd1677, %rd1676, %rd6985;
	setp.lt.u64 	%p1368, %rd1677, %rd1676;
	mov.b64 	%rd10331, 1;
	@%p1368 bra 	$L__BB0_622;
	setp.eq.s64 	%p1369, %rd1676, 0;
	neg.s64 	%rd6993, %rd1674;
	setp.ne.s64 	%p1370, %rd1675, %rd6993;
	and.pred  	%p1371, %p1370, %p1369;
	selp.u64 	%rd10331, 1, 0, %p1371;
$L__BB0_622:
	mul.hi.u64 	%rd6995, %rd9973, %rd9973;
	add.s64 	%rd1680, %rd10331, %rd6995;
	mul.lo.s64 	%rd1681, %rd9972, %rd9973;
	add.s64 	%rd1682, %rd1681, %rd1680;
	add.s64 	%rd1683, %rd1682, %rd1672;
	setp.lt.u64 	%p1372, %rd1683, %rd1682;
	mov.b64 	%rd10332, 1;
	@%p1372 bra 	$L__BB0_624;
	setp.eq.s64 	%p1373, %rd1682, 0;
	neg.s64 	%rd6996, %rd1680;
	setp.ne.s64 	%p1374, %rd1681, %rd6996;
	and.pred  	%p1375, %p1374, %p1373;
	selp.u64 	%rd10332, 1, 0, %p1375;
$L__BB0_624:
	mul.hi.u64 	%rd6998, %rd9973, %rd9972;
	add.s64 	%rd1686, %rd10332, %rd6998;
	mul.lo.s64 	%rd1687, %rd9971, %rd9973;
	add.s64 	%rd1688, %rd1687, %rd1686;
	mul.hi.u64 	%rd6999, %rd9974, %rd9971;
	add.s64 	%rd7000, %rd6999, %rd1673;
	add.s64 	%rd1689, %rd1688, %rd7000;
	setp.lt.u64 	%p1376, %rd1689, %rd1688;
	mov.b64 	%rd10333, 1;
	@%p1376 bra 	$L__BB0_626;
	setp.eq.s64 	%p1377, %rd1688, 0;
	neg.s64 	%rd7001, %rd1686;
	setp.ne.s64 	%p1378, %rd1687, %rd7001;
	and.pred  	%p1379, %p1378, %p1377;
	selp.u64 	%rd10333, 1, 0, %p1379;
$L__BB0_626:
	add.s64 	%rd1692, %rd1670, %rd1677;
	setp.lt.u64 	%p1380, %rd1692, %rd1670;
	selp.u64 	%rd7003, 1, 0, %p1380;
	mul.hi.u64 	%rd7004, %rd9972, %rd9974;
	add.s64 	%rd1693, %rd7004, %rd7003;
	add.s64 	%rd1694, %rd1681, %rd1693;
	add.s64 	%rd1695, %rd1694, %rd1683;
	setp.lt.u64 	%p1381, %rd1695, %rd1694;
	mov.b64 	%rd10334, 1;
	@%p1381 bra 	$L__BB0_628;
	setp.eq.s64 	%p1382, %rd1694, 0;
	neg.s64 	%rd7005, %rd1693;
	setp.ne.s64 	%p1383, %rd1681, %rd7005;
	and.pred  	%p1384, %p1383, %p1382;
	selp.u64 	%rd10334, 1, 0, %p1384;
$L__BB0_628:
	mul.hi.u64 	%rd7007, %rd9972, %rd9973;
	add.s64 	%rd1698, %rd10334, %rd7007;
	mul.lo.s64 	%rd1699, %rd9972, %rd9972;
	add.s64 	%rd1700, %rd1699, %rd1698;
	add.s64 	%rd1701, %rd1700, %rd1689;
	setp.lt.u64 	%p1385, %rd1701, %rd1700;
	mov.b64 	%rd10335, 1;
	@%p1385 bra 	$L__BB0_630;
	setp.eq.s64 	%p1386, %rd1700, 0;
	neg.s64 	%rd7008, %rd1698;
	setp.ne.s64 	%p1387, %rd1699, %rd7008;
	and.pred  	%p1388, %p1387, %p1386;
	selp.u64 	%rd10335, 1, 0, %p1388;
$L__BB0_630:
	mul.hi.u64 	%rd7010, %rd9972, %rd9972;
	add.s64 	%rd1704, %rd10335, %rd7010;
	mul.lo.s64 	%rd1705, %rd9971, %rd9972;
	add.s64 	%rd1706, %rd1705, %rd1704;
	mul.hi.u64 	%rd7011, %rd9973, %rd9971;
	add.s64 	%rd7012, %rd10333, %rd7011;
	add.s64 	%rd1707, %rd1706, %rd7012;
	setp.lt.u64 	%p1389, %rd1707, %rd1706;
	mov.b64 	%rd10336, 1;
	@%p1389 bra 	$L__BB0_632;
	setp.eq.s64 	%p1390, %rd1706, 0;
	neg.s64 	%rd7013, %rd1704;
	setp.ne.s64 	%p1391, %rd1705, %rd7013;
	and.pred  	%p1392, %p1391, %p1390;
	selp.u64 	%rd10336, 1, 0, %p1392;
$L__BB0_632:
	add.s64 	%rd1710, %rd1671, %rd1695;
	setp.lt.u64 	%p1393, %rd1710, %rd1671;
	selp.u64 	%rd7015, 1, 0, %p1393;
	mul.hi.u64 	%rd7016, %rd9971, %rd9974;
	add.s64 	%rd1711, %rd7016, %rd7015;
	add.s64 	%rd1712, %rd1687, %rd1711;
	add.s64 	%rd10346, %rd1712, %rd1701;
	setp.lt.u64 	%p1394, %rd10346, %rd1712;
	mov.b64 	%rd10337, 1;
	@%p1394 bra 	$L__BB0_634;
	setp.eq.s64 	%p1395, %rd1712, 0;
	neg.s64 	%rd7017, %rd1711;
	setp.ne.s64 	%p1396, %rd1687, %rd7017;
	and.pred  	%p1397, %p1396, %p1395;
	selp.u64 	%rd10337, 1, 0, %p1397;
$L__BB0_634:
	mul.hi.u64 	%rd7019, %rd9971, %rd9973;
	add.s64 	%rd1716, %rd10337, %rd7019;
	add.s64 	%rd1717, %rd1705, %rd1716;
	add.s64 	%rd10345, %rd1717, %rd1707;
	setp.lt.u64 	%p1398, %rd10345, %rd1717;
	mov.b64 	%rd10338, 1;
	@%p1398 bra 	$L__BB0_636;
	setp.eq.s64 	%p1399, %rd1717, 0;
	neg.s64 	%rd7020, %rd1716;
	setp.ne.s64 	%p1400, %rd1705, %rd7020;
	and.pred  	%p1401, %p1400, %p1399;
	selp.u64 	%rd10338, 1, 0, %p1401;
$L__BB0_636:
	mul.hi.u64 	%rd7022, %rd9971, %rd9972;
	add.s64 	%rd1721, %rd10338, %rd7022;
	mul.lo.s64 	%rd1722, %rd9971, %rd9971;
	add.s64 	%rd1723, %rd1722, %rd1721;
	mul.hi.u64 	%rd7023, %rd9972, %rd9971;
	add.s64 	%rd7024, %rd10336, %rd7023;
	add.s64 	%rd10351, %rd1723, %rd7024;
	setp.lt.u64 	%p1402, %rd10351, %rd1723;
	mov.b64 	%rd10339, 1;
	@%p1402 bra 	$L__BB0_638;
	setp.eq.s64 	%p1403, %rd1723, 0;
	neg.s64 	%rd7025, %rd1721;
	setp.ne.s64 	%p1404, %rd1722, %rd7025;
	and.pred  	%p1405, %p1404, %p1403;
	selp.u64 	%rd10339, 1, 0, %p1405;
$L__BB0_638:
	mul.lo.s64 	%rd7027, %rd9974, %rd9974;
	not.b64 	%rd7028, %rd7027;
	mul.lo.s64 	%rd7029, %rd144, %rd7027;
	mul.lo.s64 	%rd7030, %rd145, %rd7029;
	setp.gt.u64 	%p1406, %rd7030, %rd7028;
	mul.hi.u64 	%rd7031, %rd9971, %rd9971;
	add.s64 	%rd10350, %rd10339, %rd7031;
	selp.u64 	%rd7032, 1, 0, %p1406;
	mul.hi.u64 	%rd7033, %rd7029, %rd145;
	add.s64 	%rd1728, %rd7033, %rd7032;
	mul.lo.s64 	%rd1729, %rd146, %rd7029;
	add.s64 	%rd1730, %rd1729, %rd1728;
	add.s64 	%rd1731, %rd1730, %rd1669;
	setp.lt.u64 	%p1407, %rd1731, %rd1730;
	mov.b64 	%rd10340, 1;
	@%p1407 bra 	$L__BB0_640;
	setp.eq.s64 	%p1408, %rd1730, 0;
	neg.s64 	%rd7034, %rd1728;
	setp.ne.s64 	%p1409, %rd1729, %rd7034;
	and.pred  	%p1410, %p1409, %p1408;
	selp.u64 	%rd10340, 1, 0, %p1410;
$L__BB0_640:
	mul.lo.s64 	%rd7036, %rd9974, %rd9974;
	mul.lo.s64 	%rd7037, %rd144, %rd7036;
	mul.hi.u64 	%rd7038, %rd7037, %rd146;
	add.s64 	%rd1734, %rd10340, %rd7038;
	mul.lo.s64 	%rd1735, %rd147, %rd7037;
	add.s64 	%rd1736, %rd1735, %rd1734;
	add.s64 	%rd1737, %rd1736, %rd1692;
	setp.lt.u64 	%p1411, %rd1737, %rd1736;
	mov.b64 	%rd10341, 1;
	@%p1411 bra 	$L__BB0_642;
	setp.eq.s64 	%p1412, %rd1736, 0;
	neg.s64 	%rd7039, %rd1734;
	setp.ne.s64 	%p1413, %rd1735, %rd7039;
	and.pred  	%p1414, %p1413, %p1412;
	selp.u64 	%rd10341, 1, 0, %p1414;
$L__BB0_642:
	mul.lo.s64 	%rd7041, %rd9974, %rd9974;
	mul.lo.s64 	%rd7042, %rd144, %rd7041;
	mul.hi.u64 	%rd7043, %rd7042, %rd147;
	add.s64 	%rd1740, %rd10341, %rd7043;
	mul.lo.s64 	%rd1741, %rd148, %rd7042;
	add.s64 	%rd1742, %rd1741, %rd1740;
	add.s64 	%rd1743, %rd1742, %rd1710;
	setp.lt.u64 	%p1415, %rd1743, %rd1742;
	mov.b64 	%rd10342, 1;
	@%p1415 bra 	$L__BB0_644;
	setp.eq.s64 	%p1416, %rd1742, 0;
	neg.s64 	%rd7044, %rd1740;
	setp.ne.s64 	%p1417, %rd1741, %rd7044;
	and.pred  	%p1418, %p1417, %p1416;
	selp.u64 	%rd10342, 1, 0, %p1418;
$L__BB0_644:
	mul.lo.s64 	%rd7045, %rd9974, %rd9974;
	mul.lo.s64 	%rd7046, %rd144, %rd7045;
	mul.hi.u64 	%rd7047, %rd7046, %rd148;
	add.s64 	%rd1746, %rd10342, %rd7047;
	setp.eq.s64 	%p1419, %rd1746, 0;
	@%p1419 bra 	$L__BB0_648;
	add.s64 	%rd1747, %rd10346, %rd1746;
	setp.ge.u64 	%p1420, %rd1747, %rd10346;
	mov.u64 	%rd10346, %rd1747;
	@%p1420 bra 	$L__BB0_648;
	add.s64 	%rd10345, %rd10345, 1;
	setp.ne.s64 	%p1421, %rd10345, 0;
	mov.u64 	%rd10346, %rd1747;
	@%p1421 bra 	$L__BB0_648;
	add.s64 	%rd10351, %rd10351, 1;
	setp.eq.s64 	%p1422, %rd10351, 0;
	selp.u64 	%rd7049, 1, 0, %p1422;
	add.s64 	%rd10350, %rd10350, %rd7049;
	mov.b64 	%rd10345, 0;
	mov.u64 	%rd10346, %rd1747;
$L__BB0_648:
	mul.lo.s64 	%rd1755, %rd144, %rd1731;
	mul.lo.s64 	%rd7051, %rd145, %rd1755;
	mul.hi.u64 	%rd7052, %rd1755, %rd145;
	not.b64 	%rd7053, %rd1731;
	setp.gt.u64 	%p1423, %rd7051, %rd7053;
	selp.u64 	%rd7054, 1, 0, %p1423;
	add.s64 	%rd1756, %rd7052, %rd7054;
	mul.lo.s64 	%rd1757, %rd146, %rd1755;
	add.s64 	%rd1758, %rd1757, %rd1756;
	add.s64 	%rd1759, %rd1758, %rd1737;
	setp.lt.u64 	%p1424, %rd1759, %rd1758;
	mov.b64 	%rd10347, 1;
	@%p1424 bra 	$L__BB0_650;
	setp.eq.s64 	%p1425, %rd1758, 0;
	neg.s64 	%rd7055, %rd1756;
	setp.ne.s64 	%p1426, %rd1757, %rd7055;
	and.pred  	%p1427, %p1426, %p1425;
	selp.u64 	%rd10347, 1, 0, %p1427;
$L__BB0_650:
	mul.hi.u64 	%rd7057, %rd1755, %rd146;
	add.s64 	%rd1762, %rd10347, %rd7057;
	mul.lo.s64 	%rd1763, %rd147, %rd1755;
	add.s64 	%rd1764, %rd1763, %rd1762;
	add.s64 	%rd1765, %rd1764, %rd1743;
	setp.lt.u64 	%p1428, %rd1765, %rd1764;
	mov.b64 	%rd10348, 1;
	@%p1428 bra 	$L__BB0_652;
	setp.eq.s64 	%p1429, %rd1764, 0;
	neg.s64 	%rd7058, %rd1762;
	setp.ne.s64 	%p1430, %rd1763, %rd7058;
	and.pred  	%p1431, %p1430, %p1429;
	selp.u64 	%rd10348, 1, 0, %p1431;
$L__BB0_652:
	mul.hi.u64 	%rd7060, %rd1755, %rd147;
	add.s64 	%rd1768, %rd10348, %rd7060;
	mul.lo.s64 	%rd1769, %rd148, %rd1755;
	add.s64 	%rd1770, %rd1769, %rd1768;
	add.s64 	%rd1771, %rd1770, %rd10346;
	setp.lt.u64 	%p1432, %rd1771, %rd1770;
	mov.b64 	%rd10349, 1;
	@%p1432 bra 	$L__BB0_654;
	setp.eq.s64 	%p1433, %rd1770, 0;
	neg.s64 	%rd7061, %rd1768;
	setp.ne.s64 	%p1434, %rd1769, %rd7061;
	and.pred  	%p1435, %p1434, %p1433;
	selp.u64 	%rd10349, 1, 0, %p1435;
$L__BB0_654:
	mul.hi.u64 	%rd7062, %rd1755, %rd148;
	add.s64 	%rd1774, %rd10349, %rd7062;
	setp.eq.s64 	%p1436, %rd1774, 0;
	@%p1436 bra 	$L__BB0_657;
	add.s64 	%rd1775, %rd10345, %rd1774;
	setp.ge.u64 	%p1437, %rd1775, %rd10345;
	mov.u64 	%rd10345, %rd1775;
	@%p1437 bra 	$L__BB0_657;
	add.s64 	%rd10351, %rd10351, 1;
	setp.eq.s64 	%p1438, %rd10351, 0;
	selp.u64 	%rd7063, 1, 0, %p1438;
	add.s64 	%rd10350, %rd10350, %rd7063;
$L__BB0_657:
	mul.lo.s64 	%rd1781, %rd144, %rd1759;
	mul.lo.s64 	%rd7065, %rd145, %rd1781;
	mul.hi.u64 	%rd7066, %rd1781, %rd145;
	not.b64 	%rd7067, %rd1759;
	setp.gt.u64 	%p1439, %rd7065, %rd7067;
	selp.u64 	%rd7068, 1, 0, %p1439;
	add.s64 	%rd1782, %rd7066, %rd7068;
	mul.lo.s64 	%rd1783, %rd146, %rd1781;
	add.s64 	%rd1784, %rd1783, %rd1782;
	add.s64 	%rd1785, %rd1784, %rd1765;
	setp.lt.u64 	%p1440, %rd1785, %rd1784;
	mov.b64 	%rd10353, 1;
	@%p1440 bra 	$L__BB0_659;
	setp.eq.s64 	%p1441, %rd1784, 0;
	neg.s64 	%rd7069, %rd1782;
	setp.ne.s64 	%p1442, %rd1783, %rd7069;
	and.pred  	%p1443, %p1442, %p1441;
	selp.u64 	%rd10353, 1, 0, %p1443;
$L__BB0_659:
	mul.hi.u64 	%rd7071, %rd1781, %rd146;
	add.s64 	%rd1788, %rd10353, %rd7071;
	mul.lo.s64 	%rd1789, %rd147, %rd1781;
	add.s64 	%rd1790, %rd1789, %rd1788;
	add.s64 	%rd1791, %rd1790, %rd1771;
	setp.lt.u64 	%p1444, %rd1791, %rd1790;
	mov.b64 	%rd10354, 1;
	@%p1444 bra 	$L__BB0_661;
	setp.eq.s64 	%p1445, %rd1790, 0;
	neg.s64 	%rd7072, %rd1788;
	setp.ne.s64 	%p1446, %rd1789, %rd7072;
	and.pred  	%p1447, %p1446, %p1445;
	selp.u64 	%rd10354, 1, 0, %p1447;
$L__BB0_661:
	mul.hi.u64 	%rd7074, %rd1781, %rd147;
	add.s64 	%rd1794, %rd10354, %rd7074;
	mul.lo.s64 	%rd1795, %rd148, %rd1781;
	add.s64 	%rd1796, %rd1795, %rd1794;
	add.s64 	%rd1797, %rd1796, %rd10345;
	setp.lt.u64 	%p1448, %rd1797, %rd1796;
	mov.b64 	%rd10355, 1;
	@%p1448 bra 	$L__BB0_663;
	setp.eq.s64 	%p1449, %rd1796, 0;
	neg.s64 	%rd7075, %rd1794;
	setp.ne.s64 	%p1450, %rd1795, %rd7075;
	and.pred  	%p1451, %p1450, %p1449;
	selp.u64 	%rd10355, 1, 0, %p1451;
$L__BB0_663:
	mul.hi.u64 	%rd7076, %rd1781, %rd148;
	add.s64 	%rd1800, %rd10355, %rd7076;
	setp.eq.s64 	%p1452, %rd1800, 0;
	@%p1452 bra 	$L__BB0_665;
	add.s64 	%rd1801, %rd10351, %rd1800;
	setp.lt.u64 	%p1453, %rd1801, %rd10351;
	selp.u64 	%rd7077, 1, 0, %p1453;
	add.s64 	%rd10350, %rd10350, %rd7077;
	mov.u64 	%rd10351, %rd1801;
$L__BB0_665:
	mul.lo.s64 	%rd1805, %rd144, %rd1785;
	mul.lo.s64 	%rd7079, %rd145, %rd1805;
	mul.hi.u64 	%rd7080, %rd1805, %rd145;
	not.b64 	%rd7081, %rd1785;
	setp.gt.u64 	%p1454, %rd7079, %rd7081;
	selp.u64 	%rd7082, 1, 0, %p1454;
	add.s64 	%rd1806, %rd7080, %rd7082;
	mul.lo.s64 	%rd1807, %rd146, %rd1805;
	add.s64 	%rd1808, %rd1807, %rd1806;
	add.s64 	%rd1809, %rd1808, %rd1791;
	setp.lt.u64 	%p1455, %rd1809, %rd1808;
	mov.b64 	%rd10358, 1;
	@%p1455 bra 	$L__BB0_667;
	setp.eq.s64 	%p1456, %rd1808, 0;
	neg.s64 	%rd7083, %rd1806;
	setp.ne.s64 	%p1457, %rd1807, %rd7083;
	and.pred  	%p1458, %p1457, %p1456;
	selp.u64 	%rd10358, 1, 0, %p1458;
$L__BB0_667:
	mul.hi.u64 	%rd7085, %rd1805, %rd146;
	add.s64 	%rd1812, %rd10358, %rd7085;
	mul.lo.s64 	%rd1813, %rd147, %rd1805;
	add.s64 	%rd1814, %rd1813, %rd1812;
	add.s64 	%rd1815, %rd1814, %rd1797;
	setp.lt.u64 	%p1459, %rd1815, %rd1814;
	mov.b64 	%rd10359, 1;
	@%p1459 bra 	$L__BB0_669;
	setp.eq.s64 	%p1460, %rd1814, 0;
	neg.s64 	%rd7086, %rd1812;
	setp.ne.s64 	%p1461, %rd1813, %rd7086;
	and.pred  	%p1462, %p1461, %p1460;
	selp.u64 	%rd10359, 1, 0, %p1462;
$L__BB0_669:
	mul.hi.u64 	%rd7088, %rd1805, %rd147;
	add.s64 	%rd1818, %rd10359, %rd7088;
	mul.lo.s64 	%rd1819, %rd148, %rd1805;
	add.s64 	%rd1820, %rd1819, %rd1818;
	add.s64 	%rd1821, %rd1820, %rd10351;
	setp.lt.u64 	%p1463, %rd1821, %rd1820;
	mov.b64 	%rd10360, 1;
	@%p1463 bra 	$L__BB0_671;
	setp.eq.s64 	%p1464, %rd1820, 0;
	neg.s64 	%rd7089, %rd1818;
	setp.ne.s64 	%p1465, %rd1819, %rd7089;
	and.pred  	%p1466, %p1465, %p1464;
	selp.u64 	%rd10360, 1, 0, %p1466;
$L__BB0_671:
	mul.hi.u64 	%rd7090, %rd1805, %rd148;
	add.s64 	%rd7091, %rd10360, %rd7090;
	add.s64 	%rd10361, %rd10350, %rd7091;
	setp.gt.u64 	%p1467, %rd10361, %rd148;
	@%p1467 bra 	$L__BB0_677;
	setp.lt.u64 	%p1468, %rd10361, %rd148;
	mov.u64 	%rd10362, %rd1821;
	mov.u64 	%rd10363, %rd1815;
	mov.u64 	%rd10364, %rd1809;
	@%p1468 bra 	$L__BB0_678;
	setp.gt.u64 	%p1469, %rd1821, %rd147;
	@%p1469 bra 	$L__BB0_677;
	setp.lt.u64 	%p1470, %rd1821, %rd147;
	mov.u64 	%rd10362, %rd1821;
	mov.u64 	%rd10363, %rd1815;
	mov.u64 	%rd10364, %rd1809;
	@%p1470 bra 	$L__BB0_678;
	setp.gt.u64 	%p1471, %rd1815, %rd146;
	@%p1471 bra 	$L__BB0_677;
	setp.lt.u64 	%p1472, %rd1815, %rd146;
	setp.lt.u64 	%p1473, %rd1809, %rd145;
	or.pred  	%p1474, %p1472, %p1473;
	mov.u64 	%rd10362, %rd1821;
	mov.u64 	%rd10363, %rd1815;
	mov.u64 	%rd10364, %rd1809;
	@%p1474 bra 	$L__BB0_678;
$L__BB0_677:
	sub.s64 	%rd10364, %rd1809, %rd145;
	setp.lt.u64 	%p1475, %rd1809, %rd145;
	selp.u64 	%rd7092, 1, 0, %p1475;
	add.s64 	%rd7093, %rd146, %rd7092;
	sub.s64 	%rd10363, %rd1815, %rd7093;
	setp.lt.u64 	%p1476, %rd1815, %rd146;
	setp.eq.s64 	%p1477, %rd1815, %rd146;
	and.pred  	%p1478, %p1477, %p1475;
	or.pred  	%p1479, %p1476, %p1478;
	selp.u64 	%rd7094, 1, 0, %p1479;
	add.s64 	%rd7095, %rd147, %rd7094;
	sub.s64 	%rd10362, %rd1821, %rd7095;
	setp.lt.u64 	%p1480, %rd1821, %rd147;
	setp.eq.s64 	%p1481, %rd1821, %rd147;
	selp.b64 	%rd7096, %rd7094, 0, %p1481;
	selp.b64 	%rd7097, 1, %rd7096, %p1480;
	add.s64 	%rd7098, %rd7097, %rd148;
	sub.s64 	%rd10361, %rd10361, %rd7098;
$L__BB0_678:
	mul.hi.u64 	%rd7100, %rd10296, %rd10364;
	mul.lo.s64 	%rd7101, %rd10363, %rd10296;
	mul.hi.u64 	%rd7102, %rd10296, %rd10363;
	add.s64 	%rd7103, %rd7101, %rd7100;
	setp.eq.s64 	%p1482, %rd7103, 0;
	neg.s64 	%rd7104, %rd7100;
	setp.ne.s64 	%p1483, %rd7101, %rd7104;
	and.pred  	%p1484, %p1483, %p1482;
	selp.u64 	%rd7105, 1, 0, %p1484;
	add.s64 	%rd7106, %rd7102, %rd7105;
	mul.lo.s64 	%rd7107, %rd10362, %rd10296;
	mul.hi.u64 	%rd7108, %rd10296, %rd10362;
	add.s64 	%rd7109, %rd7107, %rd7106;
	setp.eq.s64 	%p1485, %rd7109, 0;
	neg.s64 	%rd7110, %rd7106;
	setp.ne.s64 	%p1486, %rd7107, %rd7110;
	and.pred  	%p1487, %p1486, %p1485;
	selp.u64 	%rd7111, 1, 0, %p1487;
	add.s64 	%rd1833, %rd7108, %rd7111;
	mul.lo.s64 	%rd1834, %rd10361, %rd10296;
	add.s64 	%rd1835, %rd1834, %rd1833;
	mul.lo.s64 	%rd7112, %rd10364, %rd10295;
	mul.hi.u64 	%rd7113, %rd10295, %rd10364;
	add.s64 	%rd1836, %rd7112, %rd7103;
	setp.lt.u64 	%p1488, %rd1836, %rd7112;
	selp.u64 	%rd7114, 1, 0, %p1488;
	add.s64 	%rd1837, %rd7113, %rd7114;
	mul.lo.s64 	%rd1838, %rd10363, %rd10295;
	add.s64 	%rd1839, %rd1838, %rd1837;
	add.s64 	%rd1840, %rd1839, %rd7109;
	setp.lt.u64 	%p1489, %rd1840, %rd1839;
	mov.b64 	%rd10365, 1;
	@%p1489 bra 	$L__BB0_680;
	setp.eq.s64 	%p1490, %rd1839, 0;
	neg.s64 	%rd7115, %rd1837;
	setp.ne.s64 	%p1491, %rd1838, %rd7115;
	and.pred  	%p1492, %p1491, %p1490;
	selp.u64 	%rd10365, 1, 0, %p1492;
$L__BB0_680:
	mul.hi.u64 	%rd7117, %rd10295, %rd10363;
	add.s64 	%rd1843, %rd10365, %rd7117;
	mul.lo.s64 	%rd1844, %rd10362, %rd10295;
	add.s64 	%rd1845, %rd1844, %rd1843;
	add.s64 	%rd1846, %rd1845, %rd1835;
	setp.lt.u64 	%p1493, %rd1846, %rd1845;
	mov.b64 	%rd10366, 1;
	@%p1493 bra 	$L__BB0_682;
	setp.eq.s64 	%p1494, %rd1845, 0;
	neg.s64 	%rd7118, %rd1843;
	setp.ne.s64 	%p1495, %rd1844, %rd7118;
	and.pred  	%p1496, %p1495, %p1494;
	selp.u64 	%rd10366, 1, 0, %p1496;
$L__BB0_682:
	mul.hi.u64 	%rd7120, %rd10295, %rd10362;
	add.s64 	%rd1849, %rd10366, %rd7120;
	mul.lo.s64 	%rd1850, %rd10361, %rd10295;
	add.s64 	%rd1851, %rd1850, %rd1849;
	neg.s64 	%rd7121, %rd1833;
	setp.ne.s64 	%p1497, %rd1834, %rd7121;
	setp.eq.s64 	%p1498, %rd1835, 0;
	and.pred  	%p1499, %p1497, %p1498;
	selp.u64 	%rd7122, 1, 0, %p1499;
	mul.hi.u64 	%rd7123, %rd10296, %rd10361;
	add.s64 	%rd7124, %rd7123, %rd7122;
	add.s64 	%rd1852, %rd1851, %rd7124;
	setp.lt.u64 	%p1500, %rd1852, %rd1851;
	mov.b64 	%rd10367, 1;
	@%p1500 bra 	$L__BB0_684;
	setp.eq.s64 	%p1501, %rd1851, 0;
	neg.s64 	%rd7125, %rd1849;
	setp.ne.s64 	%p1502, %rd1850, %rd7125;
	and.pred  	%p1503, %p1502, %p1501;
	selp.u64 	%rd10367, 1, 0, %p1503;
$L__BB0_684:
	mul.lo.s64 	%rd7127, %rd10364, %rd10294;
	mul.hi.u64 	%rd7128, %rd10294, %rd10364;
	add.s64 	%rd1855, %rd7127, %rd1840;
	setp.lt.u64 	%p1504, %rd1855, %rd7127;
	selp.u64 	%rd7129, 1, 0, %p1504;
	add.s64 	%rd1856, %rd7128, %rd7129;
	mul.lo.s64 	%rd1857, %rd10363, %rd10294;
	add.s64 	%rd1858, %rd1857, %rd1856;
	add.s64 	%rd1859, %rd1858, %rd1846;
	setp.lt.u64 	%p1505, %rd1859, %rd1858;
	mov.b64 	%rd10368, 1;
	@%p1505 bra 	$L__BB0_686;
	setp.eq.s64 	%p1506, %rd1858, 0;
	neg.s64 	%rd7130, %rd1856;
	setp.ne.s64 	%p1507, %rd1857, %rd7130;
	and.pred  	%p1508, %p1507, %p1506;
	selp.u64 	%rd10368, 1, 0, %p1508;
$L__BB0_686:
	mul.hi.u64 	%rd7132, %rd10294, %rd10363;
	add.s64 	%rd1862, %rd10368, %rd7132;
	mul.lo.s64 	%rd1863, %rd10362, %rd10294;
	add.s64 	%rd1864, %rd1863, %rd1862;
	add.s64 	%rd1865, %rd1864, %rd1852;
	setp.lt.u64 	%p1509, %rd1865, %rd1864;
	mov.b64 	%rd10369, 1;
	@%p1509 bra 	$L__BB0_688;
	setp.eq.s64 	%p1510, %rd1864, 0;
	neg.s64 	%rd7133, %rd1862;
	setp.ne.s64 	%p1511, %rd1863, %rd7133;
	and.pred  	%p1512, %p1511, %p1510;
	selp.u64 	%rd10369, 1, 0, %p1512;
$L__BB0_688:
	mul.hi.u64 	%rd7135, %rd10294, %rd10362;
	add.s64 	%rd1868, %rd10369, %rd7135;
	mul.lo.s64 	%rd1869, %rd10361, %rd10294;
	add.s64 	%rd1870, %rd1869, %rd1868;
	mul.hi.u64 	%rd7136, %rd10295, %rd10361;
	add.s64 	%rd7137, %rd10367, %rd7136;
	add.s64 	%rd1871, %rd1870, %rd7137;
	setp.lt.u64 	%p1513, %rd1871, %rd1870;
	mov.b64 	%rd10370, 1;
	@%p1513 bra 	$L__BB0_690;
	setp.eq.s64 	%p1514, %rd1870, 0;
	neg.s64 	%rd7138, %rd1868;
	setp.ne.s64 	%p1515, %rd1869, %rd7138;
	and.pred  	%p1516, %p1515, %p1514;
	selp.u64 	%rd10370, 1, 0, %p1516;
$L__BB0_690:
	mul.lo.s64 	%rd7140, %rd10364, %rd10293;
	mul.hi.u64 	%rd7141, %rd10293, %rd10364;
	add.s64 	%rd1874, %rd7140, %rd1859;
	setp.lt.u64 	%p1517, %rd1874, %rd7140;
	selp.u64 	%rd7142, 1, 0, %p1517;
	add.s64 	%rd1875, %rd7141, %rd7142;
	mul.lo.s64 	%rd1876, %rd10363, %rd10293;
	add.s64 	%rd1877, %rd1876, %rd1875;
	add.s64 	%rd10380, %rd1877, %rd1865;
	setp.lt.u64 	%p1518, %rd10380, %rd1877;
	mov.b64 	%rd10371, 1;
	@%p1518 bra 	$L__BB0_692;
	setp.eq.s64 	%p1519, %rd1877, 0;
	neg.s64 	%rd7143, %rd1875;
	setp.ne.s64 	%p1520, %rd1876, %rd7143;
	and.pred  	%p1521, %p1520, %p1519;
	selp.u64 	%rd10371, 1, 0, %p1521;
$L__BB0_692:
	mul.hi.u64 	%rd7145, %rd10293, %rd10363;
	add.s64 	%rd1881, %rd10371, %rd7145;
	mul.lo.s64 	%rd1882, %rd10362, %rd10293;
	add.s64 	%rd1883, %rd1882, %rd1881;
	add.s64 	%rd10379, %rd1883, %rd1871;
	setp.lt.u64 	%p1522, %rd10379, %rd1883;
	mov.b64 	%rd10372, 1;
	@%p1522 bra 	$L__BB0_694;
	setp.eq.s64 	%p1523, %rd1883, 0;
	neg.s64 	%rd7146, %rd1881;
	setp.ne.s64 	%p1524, %rd1882, %rd7146;
	and.pred  	%p1525, %p1524, %p1523;
	selp.u64 	%rd10372, 1, 0, %p1525;
$L__BB0_694:
	mul.hi.u64 	%rd7148, %rd10293, %rd10362;
	add.s64 	%rd1887, %rd10372, %rd7148;
	mul.lo.s64 	%rd1888, %rd10361, %rd10293;
	add.s64 	%rd1889, %rd1888, %rd1887;
	mul.hi.u64 	%rd7149, %rd10294, %rd10361;
	add.s64 	%rd7150, %rd10370, %rd7149;
	add.s64 	%rd10385, %rd1889, %rd7150;
	setp.lt.u64 	%p1526, %rd10385, %rd1889;
	mov.b64 	%rd10373, 1;
	@%p1526 bra 	$L__BB0_696;
	setp.eq.s64 	%p1527, %rd1889, 0;
	neg.s64 	%rd7151, %rd1887;
	setp.ne.s64 	%p1528, %rd1888, %rd7151;
	and.pred  	%p1529, %p1528, %p1527;
	selp.u64 	%rd10373, 1, 0, %p1529;
$L__BB0_696:
	mul.lo.s64 	%rd7153, %rd10364, %rd10296;
	mul.hi.u64 	%rd7154, %rd10293, %rd10361;
	add.s64 	%rd10384, %rd10373, %rd7154;
	mul.lo.s64 	%rd1894, %rd144, %rd7153;
	mul.lo.s64 	%rd7155, %rd145, %rd1894;
	mul.hi.u64 	%rd7156, %rd1894, %rd145;
	not.b64 	%rd7157, %rd7153;
	setp.gt.u64 	%p1530, %rd7155, %rd7157;
	selp.u64 	%rd7158, 1, 0, %p1530;
	add.s64 	%rd1895, %rd7156, %rd7158;
	mul.lo.s64 	%rd1896, %rd146, %rd1894;
	add.s64 	%rd1897, %rd1896, %rd1895;
	add.s64 	%rd1898, %rd1897, %rd1836;
	setp.lt.u64 	%p1531, %rd1898, %rd1897;
	mov.b64 	%rd10374, 1;
	@%p1531 bra 	$L__BB0_698;
	setp.eq.s64 	%p1532, %rd1897, 0;
	neg.s64 	%rd7159, %rd1895;
	setp.ne.s64 	%p1533, %rd1896, %rd7159;
	and.pred  	%p1534, %p1533, %p1532;
	selp.u64 	%rd10374, 1, 0, %p1534;
$L__BB0_698:
	mul.hi.u64 	%rd7161, %rd1894, %rd146;
	add.s64 	%rd1901, %rd10374, %rd7161;
	mul.lo.s64 	%rd1902, %rd147, %rd1894;
	add.s64 	%rd1903, %rd1902, %rd1901;
	add.s64 	%rd1904, %rd1903, %rd1855;
	setp.lt.u64 	%p1535, %rd1904, %rd1903;
	mov.b64 	%rd10375, 1;
	@%p1535 bra 	$L__BB0_700;
	setp.eq.s64 	%p1536, %rd1903, 0;
	neg.s64 	%rd7162, %rd1901;
	setp.ne.s64 	%p1537, %rd1902, %rd7162;
	and.pred  	%p1538, %p1537, %p1536;
	selp.u64 	%rd10375, 1, 0, %p1538;
$L__BB0_700:
	mul.hi.u64 	%rd7164, %rd1894, %rd147;
	add.s64 	%rd1907, %rd10375, %rd7164;
	mul.lo.s64 	%rd1908, %rd148, %rd1894;
	add.s64 	%rd1909, %rd1908, %rd1907;
	add.s64 	%rd1910, %rd1909, %rd1874;
	setp.lt.u64 	%p1539, %rd1910, %rd1909;
	mov.b64 	%rd10376, 1;
	@%p1539 bra 	$L__BB0_702;
	setp.eq.s64 	%p1540, %rd1909, 0;
	neg.s64 	%rd7165, %rd1907;
	setp.ne.s64 	%p1541, %rd1908, %rd7165;
	and.pred  	%p1542, %p1541, %p1540;
	selp.u64 	%rd10376, 1, 0, %p1542;
$L__BB0_702:
	mul.hi.u64 	%rd7166, %rd1894, %rd148;
	add.s64 	%rd1913, %rd10376, %rd7166;
	setp.eq.s64 	%p1543, %rd1913, 0;
	@%p1543 bra 	$L__BB0_706;
	add.s64 	%rd1914, %rd10380, %rd1913;
	setp.ge.u64 	%p1544, %rd1914, %rd10380;
	mov.u64 	%rd10380, %rd1914;
	@%p1544 bra 	$L__BB0_706;
	add.s64 	%rd10379, %rd10379, 1;
	setp.ne.s64 	%p1545, %rd10379, 0;
	mov.u64 	%rd10380, %rd1914;
	@%p1545 bra 	$L__BB0_706;
	add.s64 	%rd10385, %rd10385, 1;
	setp.eq.s64 	%p1546, %rd10385, 0;
	selp.u64 	%rd7168, 1, 0, %p1546;
	add.s64 	%rd10384, %rd10384, %rd7168;
	mov.b64 	%rd10379, 0;
	mov.u64 	%rd10380, %rd1914;
$L__BB0_706:
	mul.lo.s64 	%rd1922, %rd144, %rd1898;
	mul.lo.s64 	%rd7170, %rd145, %rd1922;
	mul.hi.u64 	%rd7171, %rd1922, %rd145;
	not.b64 	%rd7172, %rd1898;
	setp.gt.u64 	%p1547, %rd7170, %rd7172;
	selp.u64 	%rd7173, 1, 0, %p1547;
	add.s64 	%rd1923, %rd7171, %rd7173;
	mul.lo.s64 	%rd1924, %rd146, %rd1922;
	add.s64 	%rd1925, %rd1924, %rd1923;
	add.s64 	%rd1926, %rd1925, %rd1904;
	setp.lt.u64 	%p1548, %rd1926, %rd1925;
	mov.b64 	%rd10381, 1;
	@%p1548 bra 	$L__BB0_708;
	setp.eq.s64 	%p1549, %rd1925, 0;
	neg.s64 	%rd7174, %rd1923;
	setp.ne.s64 	%p1550, %rd1924, %rd7174;
	and.pred  	%p1551, %p1550, %p1549;
	selp.u64 	%rd10381, 1, 0, %p1551;
$L__BB0_708:
	mul.hi.u64 	%rd7176, %rd1922, %rd146;
	add.s64 	%rd1929, %rd10381, %rd7176;
	mul.lo.s64 	%rd1930, %rd147, %rd1922;
	add.s64 	%rd1931, %rd1930, %rd1929;
	add.s64 	%rd1932, %rd1931, %rd1910;
	setp.lt.u64 	%p1552, %rd1932, %rd1931;
	mov.b64 	%rd10382, 1;
	@%p1552 bra 	$L__BB0_710;
	setp.eq.s64 	%p1553, %rd1931, 0;
	neg.s64 	%rd7177, %rd1929;
	setp.ne.s64 	%p1554, %rd1930, %rd7177;
	and.pred  	%p1555, %p1554, %p1553;
	selp.u64 	%rd10382, 1, 0, %p1555;
$L__BB0_710:
	mul.hi.u64 	%rd7179, %rd1922, %rd147;
	add.s64 	%rd1935, %rd10382, %rd7179;
	mul.lo.s64 	%rd1936, %rd148, %rd1922;
	add.s64 	%rd1937, %rd1936, %rd1935;
	add.s64 	%rd1938, %rd1937, %rd10380;
	setp.lt.u64 	%p1556, %rd1938, %rd1937;
	mov.b64 	%rd10383, 1;
	@%p1556 bra 	$L__BB0_712;
	setp.eq.s64 	%p1557, %rd1937, 0;
	neg.s64 	%rd7180, %rd1935;
	setp.ne.s64 	%p1558, %rd1936, %rd7180;
	and.pred  	%p1559, %p1558, %p1557;
	selp.u64 	%rd10383, 1, 0, %p1559;
$L__BB0_712:
	mul.hi.u64 	%rd7181, %rd1922, %rd148;
	add.s64 	%rd1941, %rd10383, %rd7181;
	setp.eq.s64 	%p1560, %rd1941, 0;
	@%p1560 bra 	$L__BB0_715;
	add.s64 	%rd1942, %rd10379, %rd1941;
	setp.ge.u64 	%p1561, %rd1942, %rd10379;
	mov.u64 	%rd10379, %rd1942;
	@%p1561 bra 	$L__BB0_715;
	add.s64 	%rd10385, %rd10385, 1;
	setp.eq.s64 	%p1562, %rd10385, 0;
	selp.u64 	%rd7182, 1, 0, %p1562;
	add.s64 	%rd10384, %rd10384, %rd7182;
$L__BB0_715:
	mul.lo.s64 	%rd1948, %rd144, %rd1926;
	mul.lo.s64 	%rd7184, %rd145, %rd1948;
	mul.hi.u64 	%rd7185, %rd1948, %rd145;
	not.b64 	%rd7186, %rd1926;
	setp.gt.u64 	%p1563, %rd7184, %rd7186;
	selp.u64 	%rd7187, 1, 0, %p1563;
	add.s64 	%rd1949, %rd7185, %rd7187;
	mul.lo.s64 	%rd1950, %rd146, %rd1948;
	add.s64 	%rd1951, %rd1950, %rd1949;
	add.s64 	%rd1952, %rd1951, %rd1932;
	setp.lt.u64 	%p1564, %rd1952, %rd1951;
	mov.b64 	%rd10387, 1;
	@%p1564 bra 	$L__BB0_717;
	setp.eq.s64 	%p1565, %rd1951, 0;
	neg.s64 	%rd7188, %rd1949;
	setp.ne.s64 	%p1566, %rd1950, %rd7188;
	and.pred  	%p1567, %p1566, %p1565;
	selp.u64 	%rd10387, 1, 0, %p1567;
$L__BB0_717:
	mul.hi.u64 	%rd7190, %rd1948, %rd146;
	add.s64 	%rd1955, %rd10387, %rd7190;
	mul.lo.s64 	%rd1956, %rd147, %rd1948;
	add.s64 	%rd1957, %rd1956, %rd1955;
	add.s64 	%rd1958, %rd1957, %rd1938;
	setp.lt.u64 	%p1568, %rd1958, %rd1957;
	mov.b64 	%rd10388, 1;
	@%p1568 bra 	$L__BB0_719;
	setp.eq.s64 	%p1569, %rd1957, 0;
	neg.s64 	%rd7191, %rd1955;
	setp.ne.s64 	%p1570, %rd1956, %rd7191;
	and.pred  	%p1571, %p1570, %p1569;
	selp.u64 	%rd10388, 1, 0, %p1571;
$L__BB0_719:
	mul.hi.u64 	%rd7193, %rd1948, %rd147;
	add.s64 	%rd1961, %rd10388, %rd7193;
	mul.lo.s64 	%rd1962, %rd148, %rd1948;
	add.s64 	%rd1963, %rd1962, %rd1961;
	add.s64 	%rd1964, %rd1963, %rd10379;
	setp.lt.u64 	%p1572, %rd1964, %rd1963;
	mov.b64 	%rd10389, 1;
	@%p1572 bra 	$L__BB0_721;
	setp.eq.s64 	%p1573, %rd1963, 0;
	neg.s64 	%rd7194, %rd1961;
	setp.ne.s64 	%p1574, %rd1962, %rd7194;
	and.pred  	%p1575, %p1574, %p1573;
	selp.u64 	%rd10389, 1, 0, %p1575;
$L__BB0_721:
	mul.hi.u64 	%rd7195, %rd1948, %rd148;
	add.s64 	%rd1967, %rd10389, %rd7195;
	setp.eq.s64 	%p1576, %rd1967, 0;
	@%p1576 bra 	$L__BB0_723;
	add.s64 	%rd1968, %rd10385, %rd1967;
	setp.lt.u64 	%p1577, %rd1968, %rd10385;
	selp.u64 	%rd7196, 1, 0, %p1577;
	add.s64 	%rd10384, %rd10384, %rd7196;
	mov.u64 	%rd10385, %rd1968;
$L__BB0_723:
	mul.lo.s64 	%rd1972, %rd144, %rd1952;
	mul.lo.s64 	%rd7198, %rd145, %rd1972;
	mul.hi.u64 	%rd7199, %rd1972, %rd145;
	not.b64 	%rd7200, %rd1952;
	setp.gt.u64 	%p1578, %rd7198, %rd7200;
	selp.u64 	%rd7201, 1, 0, %p1578;
	add.s64 	%rd1973, %rd7199, %rd7201;
	mul.lo.s64 	%rd1974, %rd146, %rd1972;
	add.s64 	%rd1975, %rd1974, %rd1973;
	add.s64 	%rd1976, %rd1975, %rd1958;
	setp.lt.u64 	%p1579, %rd1976, %rd1975;
	mov.b64 	%rd10392, 1;
	@%p1579 bra 	$L__BB0_725;
	setp.eq.s64 	%p1580, %rd1975, 0;
	neg.s64 	%rd7202, %rd1973;
	setp.ne.s64 	%p1581, %rd1974, %rd7202;
	and.pred  	%p1582, %p1581, %p1580;
	selp.u64 	%rd10392, 1, 0, %p1582;
$L__BB0_725:
	mul.hi.u64 	%rd7204, %rd1972, %rd146;
	add.s64 	%rd1979, %rd10392, %rd7204;
	mul.lo.s64 	%rd1980, %rd147, %rd1972;
	add.s64 	%rd1981, %rd1980, %rd1979;
	add.s64 	%rd1982, %rd1981, %rd1964;
	setp.lt.u64 	%p1583, %rd1982, %rd1981;
	mov.b64 	%rd10393, 1;
	@%p1583 bra 	$L__BB0_727;
	setp.eq.s64 	%p1584, %rd1981, 0;
	neg.s64 	%rd7205, %rd1979;
	setp.ne.s64 	%p1585, %rd1980, %rd7205;
	and.pred  	%p1586, %p1585, %p1584;
	selp.u64 	%rd10393, 1, 0, %p1586;
$L__BB0_727:
	mul.hi.u64 	%rd7207, %rd1972, %rd147;
	add.s64 	%rd1985, %rd10393, %rd7207;
	mul.lo.s64 	%rd1986, %rd148, %rd1972;
	add.s64 	%rd1987, %rd1986, %rd1985;
	add.s64 	%rd1988, %rd1987, %rd10385;
	setp.lt.u64 	%p1587, %rd1988, %rd1987;
	mov.b64 	%rd10394, 1;
	@%p1587 bra 	$L__BB0_729;
	setp.eq.s64 	%p1588, %rd1987, 0;
	neg.s64 	%rd7208, %rd1985;
	setp.ne.s64 	%p1589, %rd1986, %rd7208;
	and.pred  	%p1590, %p1589, %p1588;
	selp.u64 	%rd10394, 1, 0, %p1590;
$L__BB0_729:
	mul.hi.u64 	%rd7209, %rd1972, %rd148;
	add.s64 	%rd7210, %rd10394, %rd7209;
	add.s64 	%rd10395, %rd10384, %rd7210;
	setp.gt.u64 	%p1591, %rd10395, %rd148;
	@%p1591 bra 	$L__BB0_735;
	setp.lt.u64 	%p1592, %rd10395, %rd148;
	mov.u64 	%rd10396, %rd1988;
	mov.u64 	%rd10397, %rd1982;
	mov.u64 	%rd10398, %rd1976;
	@%p1592 bra 	$L__BB0_736;
	setp.gt.u64 	%p1593, %rd1988, %rd147;
	@%p1593 bra 	$L__BB0_735;
	setp.lt.u64 	%p1594, %rd1988, %rd147;
	mov.u64 	%rd10396, %rd1988;
	mov.u64 	%rd10397, %rd1982;
	mov.u64 	%rd10398, %rd1976;
	@%p1594 bra 	$L__BB0_736;
	setp.gt.u64 	%p1595, %rd1982, %rd146;
	@%p1595 bra 	$L__BB0_735;
	setp.lt.u64 	%p1596, %rd1982, %rd146;
	setp.lt.u64 	%p1597, %rd1976, %rd145;
	or.pred  	%p1598, %p1596, %p1597;
	mov.u64 	%rd10396, %rd1988;
	mov.u64 	%rd10397, %rd1982;
	mov.u64 	%rd10398, %rd1976;
	@%p1598 bra 	$L__BB0_736;
$L__BB0_735:
	sub.s64 	%rd10398, %rd1976, %rd145;
	setp.lt.u64 	%p1599, %rd1976, %rd145;
	selp.u64 	%rd7211, 1, 0, %p1599;
	add.s64 	%rd7212, %rd146, %rd7211;
	sub.s64 	%rd10397, %rd1982, %rd7212;
	setp.lt.u64 	%p1600, %rd1982, %rd146;
	setp.eq.s64 	%p1601, %rd1982, %rd146;
	and.pred  	%p1602, %p1601, %p1599;
	or.pred  	%p1603, %p1600, %p1602;
	selp.u64 	%rd7213, 1, 0, %p1603;
	add.s64 	%rd7214, %rd147, %rd7213;
	sub.s64 	%rd10396, %rd1988, %rd7214;
	setp.lt.u64 	%p1604, %rd1988, %rd147;
	setp.eq.s64 	%p1605, %rd1988, %rd147;
	selp.b64 	%rd7215, %rd7213, 0, %p1605;
	selp.b64 	%rd7216, 1, %rd7215, %p1604;
	add.s64 	%rd7217, %rd7216, %rd148;
	sub.s64 	%rd10395, %rd10395, %rd7217;
$L__BB0_736:
	mul.hi.u64 	%rd7219, %rd9982, %rd10330;
	mul.lo.s64 	%rd7220, %rd10329, %rd9982;
	mul.hi.u64 	%rd7221, %rd9982, %rd10329;
	add.s64 	%rd7222, %rd7220, %rd7219;
	setp.eq.s64 	%p1606, %rd7222, 0;
	neg.s64 	%rd7223, %rd7219;
	setp.ne.s64 	%p1607, %rd7220, %rd7223;
	and.pred  	%p1608, %p1607, %p1606;
	selp.u64 	%rd7224, 1, 0, %p1608;
	add.s64 	%rd7225, %rd7221, %rd7224;
	mul.lo.s64 	%rd7226, %rd10328, %rd9982;
	mul.hi.u64 	%rd7227, %rd9982, %rd10328;
	add.s64 	%rd7228, %rd7226, %rd7225;
	setp.eq.s64 	%p1609, %rd7228, 0;
	neg.s64 	%rd7229, %rd7225;
	setp.ne.s64 	%p1610, %rd7226, %rd7229;
	and.pred  	%p1611, %p1610, %p1609;
	selp.u64 	%rd7230, 1, 0, %p1611;
	add.s64 	%rd7231, %rd7227, %rd7230;
	mul.lo.s64 	%rd7232, %rd10327, %rd9982;
	mul.hi.u64 	%rd7233, %rd9982, %rd10327;
	add.s64 	%rd2000, %rd7232, %rd7231;
	setp.eq.s64 	%p1612, %rd2000, 0;
	neg.s64 	%rd7234, %rd7231;
	setp.ne.s64 	%p1613, %rd7232, %rd7234;
	and.pred  	%p1614, %p1613, %p1612;
	selp.u64 	%rd7235, 1, 0, %p1614;
	add.s64 	%rd2001, %rd7233, %rd7235;
	mul.lo.s64 	%rd7236, %rd10330, %rd9981;
	mul.hi.u64 	%rd7237, %rd9981, %rd10330;
	add.s64 	%rd2002, %rd7236, %rd7222;
	setp.lt.u64 	%p1615, %rd2002, %rd7236;
	selp.u64 	%rd7238, 1, 0, %p1615;
	add.s64 	%rd2003, %rd7237, %rd7238;
	mul.lo.s64 	%rd2004, %rd10329, %rd9981;
	add.s64 	%rd2005, %rd2004, %rd2003;
	add.s64 	%rd2006, %rd2005, %rd7228;
	setp.lt.u64 	%p1616, %rd2006, %rd2005;
	mov.b64 	%rd10399, 1;
	@%p1616 bra 	$L__BB0_738;
	setp.eq.s64 	%p1617, %rd2005, 0;
	neg.s64 	%rd7239, %rd2003;
	setp.ne.s64 	%p1618, %rd2004, %rd7239;
	and.pred  	%p1619, %p1618, %p1617;
	selp.u64 	%rd10399, 1, 0, %p1619;
$L__BB0_738:
	mul.hi.u64 	%rd7241, %rd9981, %rd10329;
	add.s64 	%rd2009, %rd10399, %rd7241;
	mul.lo.s64 	%rd2010, %rd10328, %rd9981;
	add.s64 	%rd2011, %rd2010, %rd2009;
	add.s64 	%rd2012, %rd2011, %rd2000;
	setp.lt.u64 	%p1620, %rd2012, %rd2011;
	mov.b64 	%rd10400, 1;
	@%p1620 bra 	$L__BB0_740;
	setp.eq.s64 	%p1621, %rd2011, 0;
	neg.s64 	%rd7242, %rd2009;
	setp.ne.s64 	%p1622, %rd2010, %rd7242;
	and.pred  	%p1623, %p1622, %p1621;
	selp.u64 	%rd10400, 1, 0, %p1623;
$L__BB0_740:
	mul.hi.u64 	%rd7244, %rd9981, %rd10328;
	add.s64 	%rd2015, %rd10400, %rd7244;
	mul.lo.s64 	%rd2016, %rd10327, %rd9981;
	add.s64 	%rd2017, %rd2016, %rd2015;
	add.s64 	%rd2018, %rd2017, %rd2001;
	setp.lt.u64 	%p1624, %rd2018, %rd2017;
	mov.b64 	%rd10401, 1;
	@%p1624 bra 	$L__BB0_742;
	setp.eq.s64 	%p1625, %rd2017, 0;
	neg.s64 	%rd7245, %rd2015;
	setp.ne.s64 	%p1626, %rd2016, %rd7245;
	and.pred  	%p1627, %p1626, %p1625;
	selp.u64 	%rd10401, 1, 0, %p1627;
$L__BB0_742:
	mul.lo.s64 	%rd7247, %rd10330, %rd9980;
	mul.hi.u64 	%rd7248, %rd9980, %rd10330;
	add.s64 	%rd2021, %rd7247, %rd2006;
	setp.lt.u64 	%p1628, %rd2021, %rd7247;
	selp.u64 	%rd7249, 1, 0, %p1628;
	add.s64 	%rd2022, %rd7248, %rd7249;
	mul.lo.s64 	%rd2023, %rd10329, %rd9980;
	add.s64 	%rd2024, %rd2023, %rd2022;
	add.s64 	%rd2025, %rd2024, %rd2012;
	setp.lt.u64 	%p1629, %rd2025, %rd2024;
	mov.b64 	%rd10402, 1;
	@%p1629 bra 	$L__BB0_744;
	setp.eq.s64 	%p1630, %rd2024, 0;
	neg.s64 	%rd7250, %rd2022;
	setp.ne.s64 	%p1631, %rd2023, %rd7250;
	and.pred  	%p1632, %p1631, %p1630;
	selp.u64 	%rd10402, 1, 0, %p1632;
$L__BB0_744:
	mul.hi.u64 	%rd7252, %rd9980, %rd10329;
	add.s64 	%rd2028, %rd10402, %rd7252;
	mul.lo.s64 	%rd2029, %rd10328, %rd9980;
	add.s64 	%rd2030, %rd2029, %rd2028;
	add.s64 	%rd2031, %rd2030, %rd2018;
	setp.lt.u64 	%p1633, %rd2031, %rd2030;
	mov.b64 	%rd10403, 1;
	@%p1633 bra 	$L__BB0_746;
	setp.eq.s64 	%p1634, %rd2030, 0;
	neg.s64 	%rd7253, %rd2028;
	setp.ne.s64 	%p1635, %rd2029, %rd7253;
	and.pred  	%p1636, %p1635, %p1634;
	selp.u64 	%rd10403, 1, 0, %p1636;
$L__BB0_746:
	mul.hi.u64 	%rd7255, %rd9980, %rd10328;
	add.s64 	%rd2034, %rd10403, %rd7255;
	mul.lo.s64 	%rd2035, %rd10327, %rd9980;
	add.s64 	%rd2036, %rd2035, %rd2034;
	mul.hi.u64 	%rd7256, %rd9981, %rd10327;
	add.s64 	%rd7257, %rd10401, %rd7256;
	add.s64 	%rd2037, %rd2036, %rd7257;
	setp.lt.u64 	%p1637, %rd2037, %rd2036;
	mov.b64 	%rd10404, 1;
	@%p1637 bra 	$L__BB0_748;
	setp.eq.s64 	%p1638, %rd2036, 0;
	neg.s64 	%rd7258, %rd2034;
	setp.ne.s64 	%p1639, %rd2035, %rd7258;
	and.pred  	%p1640, %p1639, %p1638;
	selp.u64 	%rd10404, 1, 0, %p1640;
$L__BB0_748:
	mul.lo.s64 	%rd7260, %rd10330, %rd9979;
	mul.hi.u64 	%rd7261, %rd9979, %rd10330;
	add.s64 	%rd2040, %rd7260, %rd2025;
	setp.lt.u64 	%p1641, %rd2040, %rd7260;
	selp.u64 	%rd7262, 1, 0, %p1641;
	add.s64 	%rd2041, %rd7261, %rd7262;
	mul.lo.s64 	%rd2042, %rd10329, %rd9979;
	add.s64 	%rd2043, %rd2042, %rd2041;
	add.s64 	%rd10414, %rd2043, %rd2031;
	setp.lt.u64 	%p1642, %rd10414, %rd2043;
	mov.b64 	%rd10405, 1;
	@%p1642 bra 	$L__BB0_750;
	setp.eq.s64 	%p1643, %rd2043, 0;
	neg.s64 	%rd7263, %rd2041;
	setp.ne.s64 	%p1644, %rd2042, %rd7263;
	and.pred  	%p1645, %p1644, %p1643;
	selp.u64 	%rd10405, 1, 0, %p1645;
$L__BB0_750:
	mul.hi.u64 	%rd7265, %rd9979, %rd10329;
	add.s64 	%rd2047, %rd10405, %rd7265;
	mul.lo.s64 	%rd2048, %rd10328, %rd9979;
	add.s64 	%rd2049, %rd2048, %rd2047;
	add.s64 	%rd10413, %rd2049, %rd2037;
	setp.lt.u64 	%p1646, %rd10413, %rd2049;
	mov.b64 	%rd10406, 1;
	@%p1646 bra 	$L__BB0_752;
	setp.eq.s64 	%p1647, %rd2049, 0;
	neg.s64 	%rd7266, %rd2047;
	setp.ne.s64 	%p1648, %rd2048, %rd7266;
	and.pred  	%p1649, %p1648, %p1647;
	selp.u64 	%rd10406, 1, 0, %p1649;
$L__BB0_752:
	mul.hi.u64 	%rd7268, %rd9979, %rd10328;
	add.s64 	%rd2053, %rd10406, %rd7268;
	mul.lo.s64 	%rd2054, %rd10327, %rd9979;
	add.s64 	%rd2055, %rd2054, %rd2053;
	mul.hi.u64 	%rd7269, %rd9980, %rd10327;
	add.s64 	%rd7270, %rd10404, %rd7269;
	add.s64 	%rd10419, %rd2055, %rd7270;
	setp.lt.u64 	%p1650, %rd10419, %rd2055;
	mov.b64 	%rd10407, 1;
	@%p1650 bra 	$L__BB0_754;
	setp.eq.s64 	%p1651, %rd2055, 0;
	neg.s64 	%rd7271, %rd2053;
	setp.ne.s64 	%p1652, %rd2054, %rd7271;
	and.pred  	%p1653, %p1652, %p1651;
	selp.u64 	%rd10407, 1, 0, %p1653;
$L__BB0_754:
	mul.lo.s64 	%rd7273, %rd10330, %rd9982;
	mul.hi.u64 	%rd7274, %rd9979, %rd10327;
	add.s64 	%rd10418, %rd10407, %rd7274;
	mul.lo.s64 	%rd2060, %rd144, %rd7273;
	mul.lo.s64 	%rd7275, %rd145, %rd2060;
	mul.hi.u64 	%rd7276, %rd2060, %rd145;
	not.b64 	%rd7277, %rd7273;
	setp.gt.u64 	%p1654, %rd7275, %rd7277;
	selp.u64 	%rd7278, 1, 0, %p1654;
	add.s64 	%rd2061, %rd7276, %rd7278;
	mul.lo.s64 	%rd2062, %rd146, %rd2060;
	add.s64 	%rd2063, %rd2062, %rd2061;
	add.s64 	%rd2064, %rd2063, %rd2002;
	setp.lt.u64 	%p1655, %rd2064, %rd2063;
	mov.b64 	%rd10408, 1;
	@%p1655 bra 	$L__BB0_756;
	setp.eq.s64 	%p1656, %rd2063, 0;
	neg.s64 	%rd7279, %rd2061;
	setp.ne.s64 	%p1657, %rd2062, %rd7279;
	and.pred  	%p1658, %p1657, %p1656;
	selp.u64 	%rd10408, 1, 0, %p1658;
$L__BB0_756:
	mul.hi.u64 	%rd7281, %rd2060, %rd146;
	add.s64 	%rd2067, %rd10408, %rd7281;
	mul.lo.s64 	%rd2068, %rd147, %rd2060;
	add.s64 	%rd2069, %rd2068, %rd2067;
	add.s64 	%rd2070, %rd2069, %rd2021;
	setp.lt.u64 	%p1659, %rd2070, %rd2069;
	mov.b64 	%rd10409, 1;
	@%p1659 bra 	$L__BB0_758;
	setp.eq.s64 	%p1660, %rd2069, 0;
	neg.s64 	%rd7282, %rd2067;
	setp.ne.s64 	%p1661, %rd2068, %rd7282;
	and.pred  	%p1662, %p1661, %p1660;
	selp.u64 	%rd10409, 1, 0, %p1662;
$L__BB0_758:
	mul.hi.u64 	%rd7284, %rd2060, %rd147;
	add.s64 	%rd2073, %rd10409, %rd7284;
	mul.lo.s64 	%rd2074, %rd148, %rd2060;
	add.s64 	%rd2075, %rd2074, %rd2073;
	add.s64 	%rd2076, %rd2075, %rd2040;
	setp.lt.u64 	%p1663, %rd2076, %rd2075;
	mov.b64 	%rd10410, 1;
	@%p1663 bra 	$L__BB0_760;
	setp.eq.s64 	%p1664, %rd2075, 0;
	neg.s64 	%rd7285, %rd2073;
	setp.ne.s64 	%p1665, %rd2074, %rd7285;
	and.pred  	%p1666, %p1665, %p1664;
	selp.u64 	%rd10410, 1, 0, %p1666;
$L__BB0_760:
	mul.hi.u64 	%rd7286, %rd2060, %rd148;
	add.s64 	%rd2079, %rd10410, %rd7286;
	setp.eq.s64 	%p1667, %rd2079, 0;
	@%p1667 bra 	$L__BB0_764;
	add.s64 	%rd2080, %rd10414, %rd2079;
	setp.ge.u64 	%p1668, %rd2080, %rd10414;
	mov.u64 	%rd10414, %rd2080;
	@%p1668 bra 	$L__BB0_764;
	add.s64 	%rd10413, %rd10413, 1;
	setp.ne.s64 	%p1669, %rd10413, 0;
	mov.u64 	%rd10414, %rd2080;
	@%p1669 bra 	$L__BB0_764;
	add.s64 	%rd10419, %rd10419, 1;
	setp.eq.s64 	%p1670, %rd10419, 0;
	selp.u64 	%rd7288, 1, 0, %p1670;
	add.s64 	%rd10418, %rd10418, %rd7288;
	mov.b64 	%rd10413, 0;
	mov.u64 	%rd10414, %rd2080;
$L__BB0_764:
	mul.lo.s64 	%rd2088, %rd144, %rd2064;
	mul.lo.s64 	%rd7290, %rd145, %rd2088;
	mul.hi.u64 	%rd7291, %rd2088, %rd145;
	not.b64 	%rd7292, %rd2064;
	setp.gt.u64 	%p1671, %rd7290, %rd7292;
	selp.u64 	%rd7293, 1, 0, %p1671;
	add.s64 	%rd2089, %rd7291, %rd7293;
	mul.lo.s64 	%rd2090, %rd146, %rd2088;
	add.s64 	%rd2091, %rd2090, %rd2089;
	add.s64 	%rd2092, %rd2091, %rd2070;
	setp.lt.u64 	%p1672, %rd2092, %rd2091;
	mov.b64 	%rd10415, 1;
	@%p1672 bra 	$L__BB0_766;
	setp.eq.s64 	%p1673, %rd2091, 0;
	neg.s64 	%rd7294, %rd2089;
	setp.ne.s64 	%p1674, %rd2090, %rd7294;
	and.pred  	%p1675, %p1674, %p1673;
	selp.u64 	%rd10415, 1, 0, %p1675;
$L__BB0_766:
	mul.hi.u64 	%rd7296, %rd2088, %rd146;
	add.s64 	%rd2095, %rd10415, %rd7296;
	mul.lo.s64 	%rd2096, %rd147, %rd2088;
	add.s64 	%rd2097, %rd2096, %rd2095;
	add.s64 	%rd2098, %rd2097, %rd2076;
	setp.lt.u64 	%p1676, %rd2098, %rd2097;
	mov.b64 	%rd10416, 1;
	@%p1676 bra 	$L__BB0_768;
	setp.eq.s64 	%p1677, %rd2097, 0;
	neg.s64 	%rd7297, %rd2095;
	setp.ne.s64 	%p1678, %rd2096, %rd7297;
	and.pred  	%p1679, %p1678, %p1677;
	selp.u64 	%rd10416, 1, 0, %p1679;
$L__BB0_768:
	mul.hi.u64 	%rd7299, %rd2088, %rd147;
	add.s64 	%rd2101, %rd10416, %rd7299;
	mul.lo.s64 	%rd2102, %rd148, %rd2088;
	add.s64 	%rd2103, %rd2102, %rd2101;
	add.s64 	%rd2104, %rd2103, %rd10414;
	setp.lt.u64 	%p1680, %rd2104, %rd2103;
	mov.b64 	%rd10417, 1;
	@%p1680 bra 	$L__BB0_770;
	setp.eq.s64 	%p1681, %rd2103, 0;
	neg.s64 	%rd7300, %rd2101;
	setp.ne.s64 	%p1682, %rd2102, %rd7300;
	and.pred  	%p1683, %p1682, %p1681;
	selp.u64 	%rd10417, 1, 0, %p1683;
$L__BB0_770:
	mul.hi.u64 	%rd7301, %rd2088, %rd148;
	add.s64 	%rd2107, %rd10417, %rd7301;
	setp.eq.s64 	%p1684, %rd2107, 0;
	@%p1684 bra 	$L__BB0_773;
	add.s64 	%rd2108, %rd10413, %rd2107;
	setp.ge.u64 	%p1685, %rd2108, %rd10413;
	mov.u64 	%rd10413, %rd2108;
	@%p1685 bra 	$L__BB0_773;
	add.s64 	%rd10419, %rd10419, 1;
	setp.eq.s64 	%p1686, %rd10419, 0;
	selp.u64 	%rd7302, 1, 0, %p1686;
	add.s64 	%rd10418, %rd10418, %rd7302;
$L__BB0_773:
	mul.lo.s64 	%rd2114, %rd144, %rd2092;
	mul.lo.s64 	%rd7304, %rd145, %rd2114;
	mul.hi.u64 	%rd7305, %rd2114, %rd145;
	not.b64 	%rd7306, %rd2092;
	setp.gt.u64 	%p1687, %rd7304, %rd7306;
	selp.u64 	%rd7307, 1, 0, %p1687;
	add.s64 	%rd2115, %rd7305, %rd7307;
	mul.lo.s64 	%rd2116, %rd146, %rd2114;
	add.s64 	%rd2117, %rd2116, %rd2115;
	add.s64 	%rd2118, %rd2117, %rd2098;
	setp.lt.u64 	%p1688, %rd2118, %rd2117;
	mov.b64 	%rd10421, 1;
	@%p1688 bra 	$L__BB0_775;
	setp.eq.s64 	%p1689, %rd2117, 0;
	neg.s64 	%rd7308, %rd2115;
	setp.ne.s64 	%p1690, %rd2116, %rd7308;
	and.pred  	%p1691, %p1690, %p1689;
	selp.u64 	%rd10421, 1, 0, %p1691;
$L__BB0_775:
	mul.hi.u64 	%rd7310, %rd2114, %rd146;
	add.s64 	%rd2121, %rd10421, %rd7310;
	mul.lo.s64 	%rd2122, %rd147, %rd2114;
	add.s64 	%rd2123, %rd2122, %rd2121;
	add.s64 	%rd2124, %rd2123, %rd2104;
	setp.lt.u64 	%p1692, %rd2124, %rd2123;
	mov.b64 	%rd10422, 1;
	@%p1692 bra 	$L__BB0_777;
	setp.eq.s64 	%p1693, %rd2123, 0;
	neg.s64 	%rd7311, %rd2121;
	setp.ne.s64 	%p1694, %rd2122, %rd7311;
	and.pred  	%p1695, %p1694, %p1693;
	selp.u64 	%rd10422, 1, 0, %p1695;
$L__BB0_777:
	mul.hi.u64 	%rd7313, %rd2114, %rd147;
	add.s64 	%rd2127, %rd10422, %rd7313;
	mul.lo.s64 	%rd2128, %rd148, %rd2114;
	add.s64 	%rd2129, %rd2128, %rd2127;
	add.s64 	%rd2130, %rd2129, %rd10413;
	setp.lt.u64 	%p1696, %rd2130, %rd2129;
	mov.b64 	%rd10423, 1;
	@%p1696 bra 	$L__BB0_779;
	setp.eq.s64 	%p1697, %rd2129, 0;
	neg.s64 	%rd7314, %rd2127;
	setp.ne.s64 	%p1698, %rd2128, %rd7314;
	and.pred  	%p1699, %p1698, %p1697;
	selp.u64 	%rd10423, 1, 0, %p1699;
$L__BB0_779:
	mul.hi.u64 	%rd7315, %rd2114, %rd148;
	add.s64 	%rd2133, %rd10423, %rd7315;
	setp.eq.s64 	%p1700, %rd2133, 0;
	@%p1700 bra 	$L__BB0_781;
	add.s64 	%rd2134, %rd10419, %rd2133;
	setp.lt.u64 	%p1701, %rd2134, %rd10419;
	selp.u64 	%rd7316, 1, 0, %p1701;
	add.s64 	%rd10418, %rd10418, %rd7316;
	mov.u64 	%rd10419, %rd2134;
$L__BB0_781:
	mul.lo.s64 	%rd2138, %rd144, %rd2118;
	mul.lo.s64 	%rd7318, %rd145, %rd2138;
	mul.hi.u64 	%rd7319, %rd2138, %rd145;
	not.b64 	%rd7320, %rd2118;
	setp.gt.u64 	%p1702, %rd7318, %rd7320;
	selp.u64 	%rd7321, 1, 0, %p1702;
	add.s64 	%rd2139, %rd7319, %rd7321;
	mul.lo.s64 	%rd2140, %rd146, %rd2138;
	add.s64 	%rd2141, %rd2140, %rd2139;
	add.s64 	%rd2142, %rd2141, %rd2124;
	setp.lt.u64 	%p1703, %rd2142, %rd2141;
	mov.b64 	%rd10426, 1;
	@%p1703 bra 	$L__BB0_783;
	setp.eq.s64 	%p1704, %rd2141, 0;
	neg.s64 	%rd7322, %rd2139;
	setp.ne.s64 	%p1705, %rd2140, %rd7322;
	and.pred  	%p1706, %p1705, %p1704;
	selp.u64 	%rd10426, 1, 0, %p1706;
$L__BB0_783:
	mul.hi.u64 	%rd7324, %rd2138, %rd146;
	add.s64 	%rd2145, %rd10426, %rd7324;
	mul.lo.s64 	%rd2146, %rd147, %rd2138;
	add.s64 	%rd2147, %rd2146, %rd2145;
	add.s64 	%rd2148, %rd2147, %rd2130;
	setp.lt.u64 	%p1707, %rd2148, %rd2147;
	mov.b64 	%rd10427, 1;
	@%p1707 bra 	$L__BB0_785;
	setp.eq.s64 	%p1708, %rd2147, 0;
	neg.s64 	%rd7325, %rd2145;
	setp.ne.s64 	%p1709, %rd2146, %rd7325;
	and.pred  	%p1710, %p1709, %p1708;
	selp.u64 	%rd10427, 1, 0, %p1710;
$L__BB0_785:
	mul.hi.u64 	%rd7327, %rd2138, %rd147;
	add.s64 	%rd2151, %rd10427, %rd7327;
	mul.lo.s64 	%rd2152, %rd148, %rd2138;
	add.s64 	%rd2153, %rd2152, %rd2151;
	add.s64 	%rd2154, %rd2153, %rd10419;
	setp.lt.u64 	%p1711, %rd2154, %rd2153;
	mov.b64 	%rd10428, 1;
	@%p1711 bra 	$L__BB0_787;
	setp.eq.s64 	%p1712, %rd2153, 0;
	neg.s64 	%rd7328, %rd2151;
	setp.ne.s64 	%p1713, %rd2152, %rd7328;
	and.pred  	%p1714, %p1713, %p1712;
	selp.u64 	%rd10428, 1, 0, %p1714;
$L__BB0_787:
	mul.hi.u64 	%rd7329, %rd2138, %rd148;
	add.s64 	%rd7330, %rd10428, %rd7329;
	add.s64 	%rd10429, %rd10418, %rd7330;
	setp.gt.u64 	%p1715, %rd10429, %rd148;
	@%p1715 bra 	$L__BB0_793;
	setp.lt.u64 	%p1716, %rd10429, %rd148;
	mov.u64 	%rd10430, %rd2154;
	mov.u64 	%rd10431, %rd2148;
	mov.u64 	%rd10432, %rd2142;
	@%p1716 bra 	$L__BB0_794;
	setp.gt.u64 	%p1717, %rd2154, %rd147;
	@%p1717 bra 	$L__BB0_793;
	setp.lt.u64 	%p1718, %rd2154, %rd147;
	mov.u64 	%rd10430, %rd2154;
	mov.u64 	%rd10431, %rd2148;
	mov.u64 	%rd10432, %rd2142;
	@%p1718 bra 	$L__BB0_794;
	setp.gt.u64 	%p1719, %rd2148, %rd146;
	@%p1719 bra 	$L__BB0_793;
	setp.lt.u64 	%p1720, %rd2148, %rd146;
	setp.lt.u64 	%p1721, %rd2142, %rd145;
	or.pred  	%p1722, %p1720, %p1721;
	mov.u64 	%rd10430, %rd2154;
	mov.u64 	%rd10431, %rd2148;
	mov.u64 	%rd10432, %rd2142;
	@%p1722 bra 	$L__BB0_794;
$L__BB0_793:
	sub.s64 	%rd10432, %rd2142, %rd145;
	setp.lt.u64 	%p1723, %rd2142, %rd145;
	selp.u64 	%rd7331, 1, 0, %p1723;
	add.s64 	%rd7332, %rd146, %rd7331;
	sub.s64 	%rd10431, %rd2148, %rd7332;
	setp.lt.u64 	%p1724, %rd2148, %rd146;
	setp.eq.s64 	%p1725, %rd2148, %rd146;
	and.pred  	%p1726, %p1725, %p1723;
	or.pred  	%p1727, %p1724, %p1726;
	selp.u64 	%rd7333, 1, 0, %p1727;
	add.s64 	%rd7334, %rd147, %rd7333;
	sub.s64 	%rd10430, %rd2154, %rd7334;
	setp.lt.u64 	%p1728, %rd2154, %rd147;
	setp.eq.s64 	%p1729, %rd2154, %rd147;
	selp.b64 	%rd7335, %rd7333, 0, %p1729;
	selp.b64 	%rd7336, 1, %rd7335, %p1728;
	add.s64 	%rd7337, %rd7336, %rd148;
	sub.s64 	%rd10429, %rd10429, %rd7337;
$L__BB0_794:
	mul.hi.u64 	%rd7339, %rd10364, %rd9974;
	mul.lo.s64 	%rd7340, %rd9973, %rd10364;
	mul.hi.u64 	%rd7341, %rd10364, %rd9973;
	add.s64 	%rd7342, %rd7340, %rd7339;
	setp.eq.s64 	%p1730, %rd7342, 0;
	neg.s64 	%rd7343, %rd7339;
	setp.ne.s64 	%p1731, %rd7340, %rd7343;
	and.pred  	%p1732, %p1731, %p1730;
	selp.u64 	%rd7344, 1, 0, %p1732;
	add.s64 	%rd7345, %rd7341, %rd7344;
	mul.lo.s64 	%rd7346, %rd9972, %rd10364;
	mul.hi.u64 	%rd7347, %rd10364, %rd9972;
	add.s64 	%rd7348, %rd7346, %rd7345;
	setp.eq.s64 	%p1733, %rd7348, 0;
	neg.s64 	%rd7349, %rd7345;
	setp.ne.s64 	%p1734, %rd7346, %rd7349;
	and.pred  	%p1735, %p1734, %p1733;
	selp.u64 	%rd7350, 1, 0, %p1735;
	add.s64 	%rd7351, %rd7347, %rd7350;
	mul.lo.s64 	%rd7352, %rd9971, %rd10364;
	mul.hi.u64 	%rd7353, %rd10364, %rd9971;
	add.s64 	%rd2166, %rd7352, %rd7351;
	setp.eq.s64 	%p1736, %rd2166, 0;
	neg.s64 	%rd7354, %rd7351;
	setp.ne.s64 	%p1737, %rd7352, %rd7354;
	and.pred  	%p1738, %p1737, %p1736;
	selp.u64 	%rd7355, 1, 0, %p1738;
	add.s64 	%rd2167, %rd7353, %rd7355;
	mul.lo.s64 	%rd7356, %rd9974, %rd10363;
	mul.hi.u64 	%rd7357, %rd10363, %rd9974;
	add.s64 	%rd2168, %rd7356, %rd7342;
	setp.lt.u64 	%p1739, %rd2168, %rd7356;
	selp.u64 	%rd7358, 1, 0, %p1739;
	add.s64 	%rd2169, %rd7357, %rd7358;
	mul.lo.s64 	%rd2170, %rd9973, %rd10363;
	add.s64 	%rd2171, %rd2170, %rd2169;
	add.s64 	%rd2172, %rd2171, %rd7348;
	setp.lt.u64 	%p1740, %rd2172, %rd2171;
	mov.b64 	%rd10433, 1;
	@%p1740 bra 	$L__BB0_796;
	setp.eq.s64 	%p1741, %rd2171, 0;
	neg.s64 	%rd7359, %rd2169;
	setp.ne.s64 	%p1742, %rd2170, %rd7359;
	and.pred  	%p1743, %p1742, %p1741;
	selp.u64 	%rd10433, 1, 0, %p1743;
$L__BB0_796:
	mul.hi.u64 	%rd7361, %rd10363, %rd9973;
	add.s64 	%rd2175, %rd10433, %rd7361;
	mul.lo.s64 	%rd2176, %rd9972, %rd10363;
	add.s64 	%rd2177, %rd2176, %rd2175;
	add.s64 	%rd2178, %rd2177, %rd2166;
	setp.lt.u64 	%p1744, %rd2178, %rd2177;
	mov.b64 	%rd10434, 1;
	@%p1744 bra 	$L__BB0_798;
	setp.eq.s64 	%p1745, %rd2177, 0;
	neg.s64 	%rd7362, %rd2175;
	setp.ne.s64 	%p1746, %rd2176, %rd7362;
	and.pred  	%p1747, %p1746, %p1745;
	selp.u64 	%rd10434, 1, 0, %p1747;
$L__BB0_798:
	mul.hi.u64 	%rd7364, %rd10363, %rd9972;
	add.s64 	%rd2181, %rd10434, %rd7364;
	mul.lo.s64 	%rd2182, %rd9971, %rd10363;
	add.s64 	%rd2183, %rd2182, %rd2181;
	add.s64 	%rd2184, %rd2183, %rd2167;
	setp.lt.u64 	%p1748, %rd2184, %rd2183;
	mov.b64 	%rd10435, 1;
	@%p1748 bra 	$L__BB0_800;
	setp.eq.s64 	%p1749, %rd2183, 0;
	neg.s64 	%rd7365, %rd2181;
	setp.ne.s64 	%p1750, %rd2182, %rd7365;
	and.pred  	%p1751, %p1750, %p1749;
	selp.u64 	%rd10435, 1, 0, %p1751;
$L__BB0_800:
	mul.lo.s64 	%rd7367, %rd9974, %rd10362;
	mul.hi.u64 	%rd7368, %rd10362, %rd9974;
	add.s64 	%rd2187, %rd7367, %rd2172;
	setp.lt.u64 	%p1752, %rd2187, %rd7367;
	selp.u64 	%rd7369, 1, 0, %p1752;
	add.s64 	%rd2188, %rd7368, %rd7369;
	mul.lo.s64 	%rd2189, %rd9973, %rd10362;
	add.s64 	%rd2190, %rd2189, %rd2188;
	add.s64 	%rd2191, %rd2190, %rd2178;
	setp.lt.u64 	%p1753, %rd2191, %rd2190;
	mov.b64 	%rd10436, 1;
	@%p1753 bra 	$L__BB0_802;
	setp.eq.s64 	%p1754, %rd2190, 0;
	neg.s64 	%rd7370, %rd2188;
	setp.ne.s64 	%p1755, %rd2189, %rd7370;
	and.pred  	%p1756, %p1755, %p1754;
	selp.u64 	%rd10436, 1, 0, %p1756;
$L__BB0_802:
	mul.hi.u64 	%rd7372, %rd10362, %rd9973;
	add.s64 	%rd2194, %rd10436, %rd7372;
	mul.lo.s64 	%rd2195, %rd9972, %rd10362;
	add.s64 	%rd2196, %rd2195, %rd2194;
	add.s64 	%rd2197, %rd2196, %rd2184;
	setp.lt.u64 	%p1757, %rd2197, %rd2196;
	mov.b64 	%rd10437, 1;
	@%p1757 bra 	$L__BB0_804;
	setp.eq.s64 	%p1758, %rd2196, 0;
	neg.s64 	%rd7373, %rd2194;
	setp.ne.s64 	%p1759, %rd2195, %rd7373;
	and.pred  	%p1760, %p1759, %p1758;
	selp.u64 	%rd10437, 1, 0, %p1760;
$L__BB0_804:
	mul.hi.u64 	%rd7375, %rd10362, %rd9972;
	add.s64 	%rd2200, %rd10437, %rd7375;
	mul.lo.s64 	%rd2201, %rd9971, %rd10362;
	add.s64 	%rd2202, %rd2201, %rd2200;
	mul.hi.u64 	%rd7376, %rd10363, %rd9971;
	add.s64 	%rd7377, %rd10435, %rd7376;
	add.s64 	%rd2203, %rd2202, %rd7377;
	setp.lt.u64 	%p1761, %rd2203, %rd2202;
	mov.b64 	%rd10438, 1;
	@%p1761 bra 	$L__BB0_806;
	setp.eq.s64 	%p1762, %rd2202, 0;
	neg.s64 	%rd7378, %rd2200;
	setp.ne.s64 	%p1763, %rd2201, %rd7378;
	and.pred  	%p1764, %p1763, %p1762;
	selp.u64 	%rd10438, 1, 0, %p1764;
$L__BB0_806:
	mul.lo.s64 	%rd7380, %rd9974, %rd10361;
	mul.hi.u64 	%rd7381, %rd10361, %rd9974;
	add.s64 	%rd2206, %rd7380, %rd2191;
	setp.lt.u64 	%p1765, %rd2206, %rd7380;
	selp.u64 	%rd7382, 1, 0, %p1765;
	add.s64 	%rd2207, %rd7381, %rd7382;
	mul.lo.s64 	%rd2208, %rd9973, %rd10361;
	add.s64 	%rd2209, %rd2208, %rd2207;
	add.s64 	%rd10448, %rd2209, %rd2197;
	setp.lt.u64 	%p1766, %rd10448, %rd2209;
	mov.b64 	%rd10439, 1;
	@%p1766 bra 	$L__BB0_808;
	setp.eq.s64 	%p1767, %rd2209, 0;
	neg.s64 	%rd7383, %rd2207;
	setp.ne.s64 	%p1768, %rd2208, %rd7383;
	and.pred  	%p1769, %p1768, %p1767;
	selp.u64 	%rd10439, 1, 0, %p1769;
$L__BB0_808:
	mul.hi.u64 	%rd7385, %rd10361, %rd9973;
	add.s64 	%rd2213, %rd10439, %rd7385;
	mul.lo.s64 	%rd2214, %rd9972, %rd10361;
	add.s64 	%rd2215, %rd2214, %rd2213;
	add.s64 	%rd10447, %rd2215, %rd2203;
	setp.lt.u64 	%p1770, %rd10447, %rd2215;
	mov.b64 	%rd10440, 1;
	@%p1770 bra 	$L__BB0_810;
	setp.eq.s64 	%p1771, %rd2215, 0;
	neg.s64 	%rd7386, %rd2213;
	setp.ne.s64 	%p1772, %rd2214, %rd7386;
	and.pred  	%p1773, %p1772, %p1771;
	selp.u64 	%rd10440, 1, 0, %p1773;
$L__BB0_810:
	mul.hi.u64 	%rd7388, %rd10361, %rd9972;
	add.s64 	%rd2219, %rd10440, %rd7388;
	mul.lo.s64 	%rd2220, %rd9971, %rd10361;
	add.s64 	%rd2221, %rd2220, %rd2219;
	mul.hi.u64 	%rd7389, %rd10362, %rd9971;
	add.s64 	%rd7390, %rd10438, %rd7389;
	add.s64 	%rd10453, %rd2221, %rd7390;
	setp.lt.u64 	%p1774, %rd10453, %rd2221;
	mov.b64 	%rd10441, 1;
	@%p1774 bra 	$L__BB0_812;
	setp.eq.s64 	%p1775, %rd2221, 0;
	neg.s64 	%rd7391, %rd2219;
	setp.ne.s64 	%p1776, %rd2220, %rd7391;
	and.pred  	%p1777, %p1776, %p1775;
	selp.u64 	%rd10441, 1, 0, %p1777;
$L__BB0_812:
	mul.lo.s64 	%rd7393, %rd9974, %rd10364;
	mul.hi.u64 	%rd7394, %rd10361, %rd9971;
	add.s64 	%rd10452, %rd10441, %rd7394;
	mul.lo.s64 	%rd2226, %rd144, %rd7393;
	mul.lo.s64 	%rd7395, %rd145, %rd2226;
	mul.hi.u64 	%rd7396, %rd2226, %rd145;
	not.b64 	%rd7397, %rd7393;
	setp.gt.u64 	%p1778, %rd7395, %rd7397;
	selp.u64 	%rd7398, 1, 0, %p1778;
	add.s64 	%rd2227, %rd7396, %rd7398;
	mul.lo.s64 	%rd2228, %rd146, %rd2226;
	add.s64 	%rd2229, %rd2228, %rd2227;
	add.s64 	%rd2230, %rd2229, %rd2168;
	setp.lt.u64 	%p1779, %rd2230, %rd2229;
	mov.b64 	%rd10442, 1;
	@%p1779 bra 	$L__BB0_814;
	setp.eq.s64 	%p1780, %rd2229, 0;
	neg.s64 	%rd7399, %rd2227;
	setp.ne.s64 	%p1781, %rd2228, %rd7399;
	and.pred  	%p1782, %p1781, %p1780;
	selp.u64 	%rd10442, 1, 0, %p1782;
$L__BB0_814:
	mul.hi.u64 	%rd7401, %rd2226, %rd146;
	add.s64 	%rd2233, %rd10442, %rd7401;
	mul.lo.s64 	%rd2234, %rd147, %rd2226;
	add.s64 	%rd2235, %rd2234, %rd2233;
	add.s64 	%rd2236, %rd2235, %rd2187;
	setp.lt.u64 	%p1783, %rd2236, %rd2235;
	mov.b64 	%rd10443, 1;
	@%p1783 bra 	$L__BB0_816;
	setp.eq.s64 	%p1784, %rd2235, 0;
	neg.s64 	%rd7402, %rd2233;
	setp.ne.s64 	%p1785, %rd2234, %rd7402;
	and.pred  	%p1786, %p1785, %p1784;
	selp.u64 	%rd10443, 1, 0, %p1786;
$L__BB0_816:
	mul.hi.u64 	%rd7404, %rd2226, %rd147;
	add.s64 	%rd2239, %rd10443, %rd7404;
	mul.lo.s64 	%rd2240, %rd148, %rd2226;
	add.s64 	%rd2241, %rd2240, %rd2239;
	add.s64 	%rd2242, %rd2241, %rd2206;
	setp.lt.u64 	%p1787, %rd2242, %rd2241;
	mov.b64 	%rd10444, 1;
	@%p1787 bra 	$L__BB0_818;
	setp.eq.s64 	%p1788, %rd2241, 0;
	neg.s64 	%rd7405, %rd2239;
	setp.ne.s64 	%p1789, %rd2240, %rd7405;
	and.pred  	%p1790, %p1789, %p1788;
	selp.u64 	%rd10444, 1, 0, %p1790;
$L__BB0_818:
	mul.hi.u64 	%rd7406, %rd2226, %rd148;
	add.s64 	%rd2245, %rd10444, %rd7406;
	setp.eq.s64 	%p1791, %rd2245, 0;
	@%p1791 bra 	$L__BB0_822;
	add.s64 	%rd2246, %rd10448, %rd2245;
	setp.ge.u64 	%p1792, %rd2246, %rd10448;
	mov.u64 	%rd10448, %rd2246;
	@%p1792 bra 	$L__BB0_822;
	add.s64 	%rd10447, %rd10447, 1;
	setp.ne.s64 	%p1793, %rd10447, 0;
	mov.u64 	%rd10448, %rd2246;
	@%p1793 bra 	$L__BB0_822;
	add.s64 	%rd10453, %rd10453, 1;
	setp.eq.s64 	%p1794, %rd10453, 0;
	selp.u64 	%rd7408, 1, 0, %p1794;
	add.s64 	%rd10452, %rd10452, %rd7408;
	mov.b64 	%rd10447, 0;
	mov.u64 	%rd10448, %rd2246;
$L__BB0_822:
	mul.lo.s64 	%rd2254, %rd144, %rd2230;
	mul.lo.s64 	%rd7410, %rd145, %rd2254;
	mul.hi.u64 	%rd7411, %rd2254, %rd145;
	not.b64 	%rd7412, %rd2230;
	setp.gt.u64 	%p1795, %rd7410, %rd7412;
	selp.u64 	%rd7413, 1, 0, %p1795;
	add.s64 	%rd2255, %rd7411, %rd7413;
	mul.lo.s64 	%rd2256, %rd146, %rd2254;
	add.s64 	%rd2257, %rd2256, %rd2255;
	add.s64 	%rd2258, %rd2257, %rd2236;
	setp.lt.u64 	%p1796, %rd2258, %rd2257;
	mov.b64 	%rd10449, 1;
	@%p1796 bra 	$L__BB0_824;
	setp.eq.s64 	%p1797, %rd2257, 0;
	neg.s64 	%rd7414, %rd2255;
	setp.ne.s64 	%p1798, %rd2256, %rd7414;
	and.pred  	%p1799, %p1798, %p1797;
	selp.u64 	%rd10449, 1, 0, %p1799;
$L__BB0_824:
	mul.hi.u64 	%rd7416, %rd2254, %rd146;
	add.s64 	%rd2261, %rd10449, %rd7416;
	mul.lo.s64 	%rd2262, %rd147, %rd2254;
	add.s64 	%rd2263, %rd2262, %rd2261;
	add.s64 	%rd2264, %rd2263, %rd2242;
	setp.lt.u64 	%p1800, %rd2264, %rd2263;
	mov.b64 	%rd10450, 1;
	@%p1800 bra 	$L__BB0_826;
	setp.eq.s64 	%p1801, %rd2263, 0;
	neg.s64 	%rd7417, %rd2261;
	setp.ne.s64 	%p1802, %rd2262, %rd7417;
	and.pred  	%p1803, %p1802, %p1801;
	selp.u64 	%rd10450, 1, 0, %p1803;
$L__BB0_826:
	mul.hi.u64 	%rd7419, %rd2254, %rd147;
	add.s64 	%rd2267, %rd10450, %rd7419;
	mul.lo.s64 	%rd2268, %rd148, %rd2254;
	add.s64 	%rd2269, %rd2268, %rd2267;
	add.s64 	%rd2270, %rd2269, %rd10448;
	setp.lt.u64 	%p1804, %rd2270, %rd2269;
	mov.b64 	%rd10451, 1;
	@%p1804 bra 	$L__BB0_828;
	setp.eq.s64 	%p1805, %rd2269, 0;
	neg.s64 	%rd7420, %rd2267;
	setp.ne.s64 	%p1806, %rd2268, %rd7420;
	and.pred  	%p1807, %p1806, %p1805;
	selp.u64 	%rd10451, 1, 0, %p1807;
$L__BB0_828:
	mul.hi.u64 	%rd7421, %rd2254, %rd148;
	add.s64 	%rd2273, %rd10451, %rd7421;
	setp.eq.s64 	%p1808, %rd2273, 0;
	@%p1808 bra 	$L__BB0_831;
	add.s64 	%rd2274, %rd10447, %rd2273;
	setp.ge.u64 	%p1809, %rd2274, %rd10447;
	mov.u64 	%rd10447, %rd2274;
	@%p1809 bra 	$L__BB0_831;
	add.s64 	%rd10453, %rd10453, 1;
	setp.eq.s64 	%p1810, %rd10453, 0;
	selp.u64 	%rd7422, 1, 0, %p1810;
	add.s64 	%rd10452, %rd10452, %rd7422;
$L__BB0_831:
	mul.lo.s64 	%rd2280, %rd144, %rd2258;
	mul.lo.s64 	%rd7424, %rd145, %rd2280;
	mul.hi.u64 	%rd7425, %rd2280, %rd145;
	not.b64 	%rd7426, %rd2258;
	setp.gt.u64 	%p1811, %rd7424, %rd7426;
	selp.u64 	%rd7427, 1, 0, %p1811;
	add.s64 	%rd2281, %rd7425, %rd7427;
	mul.lo.s64 	%rd2282, %rd146, %rd2280;
	add.s64 	%rd2283, %rd2282, %rd2281;
	add.s64 	%rd2284, %rd2283, %rd2264;
	setp.lt.u64 	%p1812, %rd2284, %rd2283;
	mov.b64 	%rd10455, 1;
	@%p1812 bra 	$L__BB0_833;
	setp.eq.s64 	%p1813, %rd2283, 0;
	neg.s64 	%rd7428, %rd2281;
	setp.ne.s64 	%p1814, %rd2282, %rd7428;
	and.pred  	%p1815, %p1814, %p1813;
	selp.u64 	%rd10455, 1, 0, %p1815;
$L__BB0_833:
	mul.hi.u64 	%rd7430, %rd2280, %rd146;
	add.s64 	%rd2287, %rd10455, %rd7430;
	mul.lo.s64 	%rd2288, %rd147, %rd2280;
	add.s64 	%rd2289, %rd2288, %rd2287;
	add.s64 	%rd2290, %rd2289, %rd2270;
	setp.lt.u64 	%p1816, %rd2290, %rd2289;
	mov.b64 	%rd10456, 1;
	@%p1816 bra 	$L__BB0_835;
	setp.eq.s64 	%p1817, %rd2289, 0;
	neg.s64 	%rd7431, %rd2287;
	setp.ne.s64 	%p1818, %rd2288, %rd7431;
	and.pred  	%p1819, %p1818, %p1817;
	selp.u64 	%rd10456, 1, 0, %p1819;
$L__BB0_835:
	mul.hi.u64 	%rd7433, %rd2280, %rd147;
	add.s64 	%rd2293, %rd10456, %rd7433;
	mul.lo.s64 	%rd2294, %rd148, %rd2280;
	add.s64 	%rd2295, %rd2294, %rd2293;
	add.s64 	%rd2296, %rd2295, %rd10447;
	setp.lt.u64 	%p1820, %rd2296, %rd2295;
	mov.b64 	%rd10457, 1;
	@%p1820 bra 	$L__BB0_837;
	setp.eq.s64 	%p1821, %rd2295, 0;
	neg.s64 	%rd7434, %rd2293;
	setp.ne.s64 	%p1822, %rd2294, %rd7434;
	and.pred  	%p1823, %p1822, %p1821;
	selp.u64 	%rd10457, 1, 0, %p1823;
$L__BB0_837:
	mul.hi.u64 	%rd7435, %rd2280, %rd148;
	add.s64 	%rd2299, %rd10457, %rd7435;
	setp.eq.s64 	%p1824, %rd2299, 0;
	@%p1824 bra 	$L__BB0_839;
	add.s64 	%rd2300, %rd10453, %rd2299;
	setp.lt.u64 	%p1825, %rd2300, %rd10453;
	selp.u64 	%rd7436, 1, 0, %p1825;
	add.s64 	%rd10452, %rd10452, %rd7436;
	mov.u64 	%rd10453, %rd2300;
$L__BB0_839:
	mul.lo.s64 	%rd2304, %rd144, %rd2284;
	mul.lo.s64 	%rd7438, %rd145, %rd2304;
	mul.hi.u64 	%rd7439, %rd2304, %rd145;
	not.b64 	%rd7440, %rd2284;
	setp.gt.u64 	%p1826, %rd7438, %rd7440;
	selp.u64 	%rd7441, 1, 0, %p1826;
	add.s64 	%rd2305, %rd7439, %rd7441;
	mul.lo.s64 	%rd2306, %rd146, %rd2304;
	add.s64 	%rd2307, %rd2306, %rd2305;
	add.s64 	%rd2308, %rd2307, %rd2290;
	setp.lt.u64 	%p1827, %rd2308, %rd2307;
	mov.b64 	%rd10460, 1;
	@%p1827 bra 	$L__BB0_841;
	setp.eq.s64 	%p1828, %rd2307, 0;
	neg.s64 	%rd7442, %rd2305;
	setp.ne.s64 	%p1829, %rd2306, %rd7442;
	and.pred  	%p1830, %p1829, %p1828;
	selp.u64 	%rd10460, 1, 0, %p1830;
$L__BB0_841:
	mul.hi.u64 	%rd7444, %rd2304, %rd146;
	add.s64 	%rd2311, %rd10460, %rd7444;
	mul.lo.s64 	%rd2312, %rd147, %rd2304;
	add.s64 	%rd2313, %rd2312, %rd2311;
	add.s64 	%rd2314, %rd2313, %rd2296;
	setp.lt.u64 	%p1831, %rd2314, %rd2313;
	mov.b64 	%rd10461, 1;
	@%p1831 bra 	$L__BB0_843;
	setp.eq.s64 	%p1832, %rd2313, 0;
	neg.s64 	%rd7445, %rd2311;
	setp.ne.s64 	%p1833, %rd2312, %rd7445;
	and.pred  	%p1834, %p1833, %p1832;
	selp.u64 	%rd10461, 1, 0, %p1834;
$L__BB0_843:
	mul.hi.u64 	%rd7447, %rd2304, %rd147;
	add.s64 	%rd2317, %rd10461, %rd7447;
	mul.lo.s64 	%rd2318, %rd148, %rd2304;
	add.s64 	%rd2319, %rd2318, %rd2317;
	add.s64 	%rd2320, %rd2319, %rd10453;
	setp.lt.u64 	%p1835, %rd2320, %rd2319;
	mov.b64 	%rd10462, 1;
	@%p1835 bra 	$L__BB0_845;
	setp.eq.s64 	%p1836, %rd2319, 0;
	neg.s64 	%rd7448, %rd2317;
	setp.ne.s64 	%p1837, %rd2318, %rd7448;
	and.pred  	%p1838, %p1837, %p1836;
	selp.u64 	%rd10462, 1, 0, %p1838;
$L__BB0_845:
	mul.hi.u64 	%rd7449, %rd2304, %rd148;
	add.s64 	%rd7450, %rd10462, %rd7449;
	add.s64 	%rd10463, %rd10452, %rd7450;
	setp.gt.u64 	%p1839, %rd10463, %rd148;
	@%p1839 bra 	$L__BB0_851;
	setp.lt.u64 	%p1840, %rd10463, %rd148;
	mov.u64 	%rd10464, %rd2320;
	mov.u64 	%rd10465, %rd2314;
	mov.u64 	%rd10466, %rd2308;
	@%p1840 bra 	$L__BB0_852;
	setp.gt.u64 	%p1841, %rd2320, %rd147;
	@%p1841 bra 	$L__BB0_851;
	setp.lt.u64 	%p1842, %rd2320, %rd147;
	mov.u64 	%rd10464, %rd2320;
	mov.u64 	%rd10465, %rd2314;
	mov.u64 	%rd10466, %rd2308;
	@%p1842 bra 	$L__BB0_852;
	setp.gt.u64 	%p1843, %rd2314, %rd146;
	@%p1843 bra 	$L__BB0_851;
	setp.lt.u64 	%p1844, %rd2314, %rd146;
	setp.lt.u64 	%p1845, %rd2308, %rd145;
	or.pred  	%p1846, %p1844, %p1845;
	mov.u64 	%rd10464, %rd2320;
	mov.u64 	%rd10465, %rd2314;
	mov.u64 	%rd10466, %rd2308;
	@%p1846 bra 	$L__BB0_852;
$L__BB0_851:
	sub.s64 	%rd10466, %rd2308, %rd145;
	setp.lt.u64 	%p1847, %rd2308, %rd145;
	selp.u64 	%rd7451, 1, 0, %p1847;
	add.s64 	%rd7452, %rd146, %rd7451;
	sub.s64 	%rd10465, %rd2314, %rd7452;
	setp.lt.u64 	%p1848, %rd2314, %rd146;
	setp.eq.s64 	%p1849, %rd2314, %rd146;
	and.pred  	%p1850, %p1849, %p1847;
	or.pred  	%p1851, %p1848, %p1850;
	selp.u64 	%rd7453, 1, 0, %p1851;
	add.s64 	%rd7454, %rd147, %rd7453;
	sub.s64 	%rd10464, %rd2320, %rd7454;
	setp.lt.u64 	%p1852, %rd2320, %rd147;
	setp.eq.s64 	%p1853, %rd2320, %rd147;
	selp.b64 	%rd7455, %rd7453, 0, %p1853;
	selp.b64 	%rd7456, 1, %rd7455, %p1852;
	add.s64 	%rd7457, %rd7456, %rd148;
	sub.s64 	%rd10463, %rd10463, %rd7457;
$L__BB0_852:
	mul.hi.u64 	%rd7459, %rd10292, %rd10466;
	mul.lo.s64 	%rd7460, %rd10465, %rd10292;
	mul.hi.u64 	%rd7461, %rd10292, %rd10465;
	add.s64 	%rd7462, %rd7460, %rd7459;
	setp.eq.s64 	%p1854, %rd7462, 0;
	neg.s64 	%rd7463, %rd7459;
	setp.ne.s64 	%p1855, %rd7460, %rd7463;
	and.pred  	%p1856, %p1855, %p1854;
	selp.u64 	%rd7464, 1, 0, %p1856;
	add.s64 	%rd7465, %rd7461, %rd7464;
	mul.lo.s64 	%rd7466, %rd10464, %rd10292;
	mul.hi.u64 	%rd7467, %rd10292, %rd10464;
	add.s64 	%rd7468, %rd7466, %rd7465;
	setp.eq.s64 	%p1857, %rd7468, 0;
	neg.s64 	%rd7469, %rd7465;
	setp.ne.s64 	%p1858, %rd7466, %rd7469;
	and.pred  	%p1859, %p1858, %p1857;
	selp.u64 	%rd7470, 1, 0, %p1859;
	add.s64 	%rd2332, %rd7467, %rd7470;
	mul.lo.s64 	%rd2333, %rd10463, %rd10292;
	mul.lo.s64 	%rd7471, %rd10466, %rd10291;
	mul.hi.u64 	%rd7472, %rd10291, %rd10466;
	add.s64 	%rd2334, %rd7471, %rd7462;
	setp.lt.u64 	%p1860, %rd2334, %rd7471;
	selp.u64 	%rd7473, 1, 0, %p1860;
	add.s64 	%rd2335, %rd7472, %rd7473;
	mul.lo.s64 	%rd2336, %rd10465, %rd10291;
	add.s64 	%rd2337, %rd2336, %rd2335;
	add.s64 	%rd2338, %rd2337, %rd7468;
	setp.lt.u64 	%p1861, %rd2338, %rd2337;
	mov.b64 	%rd10467, 1;
	@%p1861 bra 	$L__BB0_854;
	setp.eq.s64 	%p1862, %rd2337, 0;
	neg.s64 	%rd7474, %rd2335;
	setp.ne.s64 	%p1863, %rd2336, %rd7474;
	and.pred  	%p1864, %p1863, %p1862;
	selp.u64 	%rd10467, 1, 0, %p1864;
$L__BB0_854:
	mul.hi.u64 	%rd7476, %rd10291, %rd10465;
	add.s64 	%rd2341, %rd10467, %rd7476;
	mul.lo.s64 	%rd2342, %rd10464, %rd10291;
	add.s64 	%rd2343, %rd2342, %rd2341;
	add.s64 	%rd7477, %rd2333, %rd2332;
	add.s64 	%rd2344, %rd2343, %rd7477;
	setp.lt.u64 	%p1865, %rd2344, %rd2343;
	mov.b64 	%rd10468, 1;
	@%p1865 bra 	$L__BB0_856;
	setp.eq.s64 	%p1866, %rd2343, 0;
	neg.s64 	%rd7478, %rd2341;
	setp.ne.s64 	%p1867, %rd2342, %rd7478;
	and.pred  	%p1868, %p1867, %p1866;
	selp.u64 	%rd10468, 1, 0, %p1868;
$L__BB0_856:
	mul.hi.u64 	%rd7480, %rd10291, %rd10464;
	add.s64 	%rd2347, %rd10468, %rd7480;
	mul.lo.s64 	%rd2348, %rd10463, %rd10291;
	add.s64 	%rd2349, %rd2348, %rd2347;
	neg.s64 	%rd7481, %rd2332;
	setp.ne.s64 	%p1869, %rd2333, %rd7481;
	add.s64 	%rd7482, %rd2333, %rd2332;
	setp.eq.s64 	%p1870, %rd7482, 0;
	and.pred  	%p1871, %p1869, %p1870;
	selp.u64 	%rd7483, 1, 0, %p1871;
	mul.hi.u64 	%rd7484, %rd10292, %rd10463;
	add.s64 	%rd7485, %rd7484, %rd7483;
	add.s64 	%rd2350, %rd2349, %rd7485;
	setp.lt.u64 	%p1872, %rd2350, %rd2349;
	mov.b64 	%rd10469, 1;
	@%p1872 bra 	$L__BB0_858;
	setp.eq.s64 	%p1873, %rd2349, 0;
	neg.s64 	%rd7486, %rd2347;
	setp.ne.s64 	%p1874, %rd2348, %rd7486;
	and.pred  	%p1875, %p1874, %p1873;
	selp.u64 	%rd10469, 1, 0, %p1875;
$L__BB0_858:
	mul.lo.s64 	%rd7488, %rd10466, %rd10290;
	mul.hi.u64 	%rd7489, %rd10290, %rd10466;
	add.s64 	%rd2353, %rd7488, %rd2338;
	setp.lt.u64 	%p1876, %rd2353, %rd7488;
	selp.u64 	%rd7490, 1, 0, %p1876;
	add.s64 	%rd2354, %rd7489, %rd7490;
	mul.lo.s64 	%rd2355, %rd10465, %rd10290;
	add.s64 	%rd2356, %rd2355, %rd2354;
	add.s64 	%rd2357, %rd2356, %rd2344;
	setp.lt.u64 	%p1877, %rd2357, %rd2356;
	mov.b64 	%rd10470, 1;
	@%p1877 bra 	$L__BB0_860;
	setp.eq.s64 	%p1878, %rd2356, 0;
	neg.s64 	%rd7491, %rd2354;
	setp.ne.s64 	%p1879, %rd2355, %rd7491;
	and.pred  	%p1880, %p1879, %p1878;
	selp.u64 	%rd10470, 1, 0, %p1880;
$L__BB0_860:
	mul.hi.u64 	%rd7493, %rd10290, %rd10465;
	add.s64 	%rd2360, %rd10470, %rd7493;
	mul.lo.s64 	%rd2361, %rd10464, %rd10290;
	add.s64 	%rd2362, %rd2361, %rd2360;
	add.s64 	%rd2363, %rd2362, %rd2350;
	setp.lt.u64 	%p1881, %rd2363, %rd2362;
	mov.b64 	%rd10471, 1;
	@%p1881 bra 	$L__BB0_862;
	setp.eq.s64 	%p1882, %rd2362, 0;
	neg.s64 	%rd7494, %rd2360;
	setp.ne.s64 	%p1883, %rd2361, %rd7494;
	and.pred  	%p1884, %p1883, %p1882;
	selp.u64 	%rd10471, 1, 0, %p1884;
$L__BB0_862:
	mul.hi.u64 	%rd7496, %rd10290, %rd10464;
	add.s64 	%rd2366, %rd10471, %rd7496;
	mul.lo.s64 	%rd2367, %rd10463, %rd10290;
	add.s64 	%rd2368, %rd2367, %rd2366;
	mul.hi.u64 	%rd7497, %rd10291, %rd10463;
	add.s64 	%rd7498, %rd10469, %rd7497;
	add.s64 	%rd2369, %rd2368, %rd7498;
	setp.lt.u64 	%p1885, %rd2369, %rd2368;
	mov.b64 	%rd10472, 1;
	@%p1885 bra 	$L__BB0_864;
	setp.eq.s64 	%p1886, %rd2368, 0;
	neg.s64 	%rd7499, %rd2366;
	setp.ne.s64 	%p1887, %rd2367, %rd7499;
	and.pred  	%p1888, %p1887, %p1886;
	selp.u64 	%rd10472, 1, 0, %p1888;
$L__BB0_864:
	mul.lo.s64 	%rd7501, %rd10466, %rd10289;
	mul.hi.u64 	%rd7502, %rd10289, %rd10466;
	add.s64 	%rd2372, %rd7501, %rd2357;
	setp.lt.u64 	%p1889, %rd2372, %rd7501;
	selp.u64 	%rd7503, 1, 0, %p1889;
	add.s64 	%rd2373, %rd7502, %rd7503;
	mul.lo.s64 	%rd2374, %rd10465, %rd10289;
	add.s64 	%rd2375, %rd2374, %rd2373;
	add.s64 	%rd10482, %rd2375, %rd2363;
	setp.lt.u64 	%p1890, %rd10482, %rd2375;
	mov.b64 	%rd10473, 1;
	@%p1890 bra 	$L__BB0_866;
	setp.eq.s64 	%p1891, %rd2375, 0;
	neg.s64 	%rd7504, %rd2373;
	setp.ne.s64 	%p1892, %rd2374, %rd7504;
	and.pred  	%p1893, %p1892, %p1891;
	selp.u64 	%rd10473, 1, 0, %p1893;
$L__BB0_866:
	mul.hi.u64 	%rd7506, %rd10289, %rd10465;
	add.s64 	%rd2379, %rd10473, %rd7506;
	mul.lo.s64 	%rd2380, %rd10464, %rd10289;
	add.s64 	%rd2381, %rd2380, %rd2379;
	add.s64 	%rd10481, %rd2381, %rd2369;
	setp.lt.u64 	%p1894, %rd10481, %rd2381;
	mov.b64 	%rd10474, 1;
	@%p1894 bra 	$L__BB0_868;
	setp.eq.s64 	%p1895, %rd2381, 0;
	neg.s64 	%rd7507, %rd2379;
	setp.ne.s64 	%p1896, %rd2380, %rd7507;
	and.pred  	%p1897, %p1896, %p1895;
	selp.u64 	%rd10474, 1, 0, %p1897;
$L__BB0_868:
	mul.hi.u64 	%rd7509, %rd10289, %rd10464;
	add.s64 	%rd2385, %rd10474, %rd7509;
	mul.lo.s64 	%rd2386, %rd10463, %rd10289;
	add.s64 	%rd2387, %rd2386, %rd2385;
	mul.hi.u64 	%rd7510, %rd10290, %rd10463;
	add.s64 	%rd7511, %rd10472, %rd7510;
	add.s64 	%rd10487, %rd2387, %rd7511;
	setp.lt.u64 	%p1898, %rd10487, %rd2387;
	mov.b64 	%rd10475, 1;
	@%p1898 bra 	$L__BB0_870;
	setp.eq.s64 	%p1899, %rd2387, 0;
	neg.s64 	%rd7512, %rd2385;
	setp.ne.s64 	%p1900, %rd2386, %rd7512;
	and.pred  	%p1901, %p1900, %p1899;
	selp.u64 	%rd10475, 1, 0, %p1901;
$L__BB0_870:
	mul.lo.s64 	%rd7514, %rd10466, %rd10292;
	mul.hi.u64 	%rd7515, %rd10289, %rd10463;
	add.s64 	%rd10486, %rd10475, %rd7515;
	mul.lo.s64 	%rd2392, %rd144, %rd7514;
	mul.lo.s64 	%rd7516, %rd145, %rd2392;
	mul.hi.u64 	%rd7517, %rd2392, %rd145;
	not.b64 	%rd7518, %rd7514;
	setp.gt.u64 	%p1902, %rd7516, %rd7518;
	selp.u64 	%rd7519, 1, 0, %p1902;
	add.s64 	%rd2393, %rd7517, %rd7519;
	mul.lo.s64 	%rd2394, %rd146, %rd2392;
	add.s64 	%rd2395, %rd2394, %rd2393;
	add.s64 	%rd2396, %rd2395, %rd2334;
	setp.lt.u64 	%p1903, %rd2396, %rd2395;
	mov.b64 	%rd10476, 1;
	@%p1903 bra 	$L__BB0_872;
	setp.eq.s64 	%p1904, %rd2395, 0;
	neg.s64 	%rd7520, %rd2393;
	setp.ne.s64 	%p1905, %rd2394, %rd7520;
	and.pred  	%p1906, %p1905, %p1904;
	selp.u64 	%rd10476, 1, 0, %p1906;
$L__BB0_872:
	mul.hi.u64 	%rd7522, %rd2392, %rd146;
	add.s64 	%rd2399, %rd10476, %rd7522;
	mul.lo.s64 	%rd2400, %rd147, %rd2392;
	add.s64 	%rd2401, %rd2400, %rd2399;
	add.s64 	%rd2402, %rd2401, %rd2353;
	setp.lt.u64 	%p1907, %rd2402, %rd2401;
	mov.b64 	%rd10477, 1;
	@%p1907 bra 	$L__BB0_874;
	setp.eq.s64 	%p1908, %rd2401, 0;
	neg.s64 	%rd7523, %rd2399;
	setp.ne.s64 	%p1909, %rd2400, %rd7523;
	and.pred  	%p1910, %p1909, %p1908;
	selp.u64 	%rd10477, 1, 0, %p1910;
$L__BB0_874:
	mul.hi.u64 	%rd7525, %rd2392, %rd147;
	add.s64 	%rd2405, %rd10477, %rd7525;
	mul.lo.s64 	%rd2406, %rd148, %rd2392;
	add.s64 	%rd2407, %rd2406, %rd2405;
	add.s64 	%rd2408, %rd2407, %rd2372;
	setp.lt.u64 	%p1911, %rd2408, %rd2407;
	mov.b64 	%rd10478, 1;
	@%p1911 bra 	$L__BB0_876;
	setp.eq.s64 	%p1912, %rd2407, 0;
	neg.s64 	%rd7526, %rd2405;
	setp.ne.s64 	%p1913, %rd2406, %rd7526;
	and.pred  	%p1914, %p1913, %p1912;
	selp.u64 	%rd10478, 1, 0, %p1914;
$L__BB0_876:
	mul.hi.u64 	%rd7527, %rd2392, %rd148;
	add.s64 	%rd2411, %rd10478, %rd7527;
	setp.eq.s64 	%p1915, %rd2411, 0;
	@%p1915 bra 	$L__BB0_880;
	add.s64 	%rd2412, %rd10482, %rd2411;
	setp.ge.u64 	%p1916, %rd2412, %rd10482;
	mov.u64 	%rd10482, %rd2412;
	@%p1916 bra 	$L__BB0_880;
	add.s64 	%rd10481, %rd10481, 1;
	setp.ne.s64 	%p1917, %rd10481, 0;
	mov.u64 	%rd10482, %rd2412;
	@%p1917 bra 	$L__BB0_880;
	add.s64 	%rd10487, %rd10487, 1;
	setp.eq.s64 	%p1918, %rd10487, 0;
	selp.u64 	%rd7529, 1, 0, %p1918;
	add.s64 	%rd10486, %rd10486, %rd7529;
	mov.b64 	%rd10481, 0;
	mov.u64 	%rd10482, %rd2412;
$L__BB0_880:
	mul.lo.s64 	%rd2420, %rd144, %rd2396;
	mul.lo.s64 	%rd7531, %rd145, %rd2420;
	mul.hi.u64 	%rd7532, %rd2420, %rd145;
	not.b64 	%rd7533, %rd2396;
	setp.gt.u64 	%p1919, %rd7531, %rd7533;
	selp.u64 	%rd7534, 1, 0, %p1919;
	add.s64 	%rd2421, %rd7532, %rd7534;
	mul.lo.s64 	%rd2422, %rd146, %rd2420;
	add.s64 	%rd2423, %rd2422, %rd2421;
	add.s64 	%rd2424, %rd2423, %rd2402;
	setp.lt.u64 	%p1920, %rd2424, %rd2423;
	mov.b64 	%rd10483, 1;
	@%p1920 bra 	$L__BB0_882;
	setp.eq.s64 	%p1921, %rd2423, 0;
	neg.s64 	%rd7535, %rd2421;
	setp.ne.s64 	%p1922, %rd2422, %rd7535;
	and.pred  	%p1923, %p1922, %p1921;
	selp.u64 	%rd10483, 1, 0, %p1923;
$L__BB0_882:
	mul.hi.u64 	%rd7537, %rd2420, %rd146;
	add.s64 	%rd2427, %rd10483, %rd7537;
	mul.lo.s64 	%rd2428, %rd147, %rd2420;
	add.s64 	%rd2429, %rd2428, %rd2427;
	add.s64 	%rd2430, %rd2429, %rd2408;
	setp.lt.u64 	%p1924, %rd2430, %rd2429;
	mov.b64 	%rd10484, 1;
	@%p1924 bra 	$L__BB0_884;
	setp.eq.s64 	%p1925, %rd2429, 0;
	neg.s64 	%rd7538, %rd2427;
	setp.ne.s64 	%p1926, %rd2428, %rd7538;
	and.pred  	%p1927, %p1926, %p1925;
	selp.u64 	%rd10484, 1, 0, %p1927;
$L__BB0_884:
	mul.hi.u64 	%rd7540, %rd2420, %rd147;
	add.s64 	%rd2433, %rd10484, %rd7540;
	mul.lo.s64 	%rd2434, %rd148, %rd2420;
	add.s64 	%rd2435, %rd2434, %rd2433;
	add.s64 	%rd2436, %rd2435, %rd10482;
	setp.lt.u64 	%p1928, %rd2436, %rd2435;
	mov.b64 	%rd10485, 1;
	@%p1928 bra 	$L__BB0_886;
	setp.eq.s64 	%p1929, %rd2435, 0;
	neg.s64 	%rd7541, %rd2433;
	setp.ne.s64 	%p1930, %rd2434, %rd7541;
	and.pred  	%p1931, %p1930, %p1929;
	selp.u64 	%rd10485, 1, 0, %p1931;
$L__BB0_886:
	mul.hi.u64 	%rd7542, %rd2420, %rd148;
	add.s64 	%rd2439, %rd10485, %rd7542;
	setp.eq.s64 	%p1932, %rd2439, 0;
	@%p1932 bra 	$L__BB0_889;
	add.s64 	%rd2440, %rd10481, %rd2439;
	setp.ge.u64 	%p1933, %rd2440, %rd10481;
	mov.u64 	%rd10481, %rd2440;
	@%p1933 bra 	$L__BB0_889;
	add.s64 	%rd10487, %rd10487, 1;
	setp.eq.s64 	%p1934, %rd10487, 0;
	selp.u64 	%rd7543, 1, 0, %p1934;
	add.s64 	%rd10486, %rd10486, %rd7543;
$L__BB0_889:
	mul.lo.s64 	%rd2446, %rd144, %rd2424;
	mul.lo.s64 	%rd7545, %rd145, %rd2446;
	mul.hi.u64 	%rd7546, %rd2446, %rd145;
	not.b64 	%rd7547, %rd2424;
	setp.gt.u64 	%p1935, %rd7545, %rd7547;
	selp.u64 	%rd7548, 1, 0, %p1935;
	add.s64 	%rd2447, %rd7546, %rd7548;
	mul.lo.s64 	%rd2448, %rd146, %rd2446;
	add.s64 	%rd2449, %rd2448, %rd2447;
	add.s64 	%rd2450, %rd2449, %rd2430;
	setp.lt.u64 	%p1936, %rd2450, %rd2449;
	mov.b64 	%rd10489, 1;
	@%p1936 bra 	$L__BB0_891;
	setp.eq.s64 	%p1937, %rd2449, 0;
	neg.s64 	%rd7549, %rd2447;
	setp.ne.s64 	%p1938, %rd2448, %rd7549;
	and.pred  	%p1939, %p1938, %p1937;
	selp.u64 	%rd10489, 1, 0, %p1939;
$L__BB0_891:
	mul.hi.u64 	%rd7551, %rd2446, %rd146;
	add.s64 	%rd2453, %rd10489, %rd7551;
	mul.lo.s64 	%rd2454, %rd147, %rd2446;
	add.s64 	%rd2455, %rd2454, %rd2453;
	add.s64 	%rd2456, %rd2455, %rd2436;
	setp.lt.u64 	%p1940, %rd2456, %rd2455;
	mov.b64 	%rd10490, 1;
	@%p1940 bra 	$L__BB0_893;
	setp.eq.s64 	%p1941, %rd2455, 0;
	neg.s64 	%rd7552, %rd2453;
	setp.ne.s64 	%p1942, %rd2454, %rd7552;
	and.pred  	%p1943, %p1942, %p1941;
	selp.u64 	%rd10490, 1, 0, %p1943;
$L__BB0_893:
	mul.hi.u64 	%rd7554, %rd2446, %rd147;
	add.s64 	%rd2459, %rd10490, %rd7554;
	mul.lo.s64 	%rd2460, %rd148, %rd2446;
	add.s64 	%rd2461, %rd2460, %rd2459;
	add.s64 	%rd2462, %rd2461, %rd10481;
	setp.lt.u64 	%p1944, %rd2462, %rd2461;
	mov.b64 	%rd10491, 1;
	@%p1944 bra 	$L__BB0_895;
	setp.eq.s64 	%p1945, %rd2461, 0;
	neg.s64 	%rd7555, %rd2459;
	setp.ne.s64 	%p1946, %rd2460, %rd7555;
	and.pred  	%p1947, %p1946, %p1945;
	selp.u64 	%rd10491, 1, 0, %p1947;
$L__BB0_895:
	mul.hi.u64 	%rd7556, %rd2446, %rd148;
	add.s64 	%rd2465, %rd10491, %rd7556;
	setp.eq.s64 	%p1948, %rd2465, 0;
	@%p1948 bra 	$L__BB0_897;
	add.s64 	%rd2466, %rd10487, %rd2465;
	setp.lt.u64 	%p1949, %rd2466, %rd10487;
	selp.u64 	%rd7557, 1, 0, %p1949;
	add.s64 	%rd10486, %rd10486, %rd7557;
	mov.u64 	%rd10487, %rd2466;
$L__BB0_897:
	mul.lo.s64 	%rd2470, %rd144, %rd2450;
	mul.lo.s64 	%rd7559, %rd145, %rd2470;
	mul.hi.u64 	%rd7560, %rd2470, %rd145;
	not.b64 	%rd7561, %rd2450;
	setp.gt.u64 	%p1950, %rd7559, %rd7561;
	selp.u64 	%rd7562, 1, 0, %p1950;
	add.s64 	%rd2471, %rd7560, %rd7562;
	mul.lo.s64 	%rd2472, %rd146, %rd2470;
	add.s64 	%rd2473, %rd2472, %rd2471;
	add.s64 	%rd2474, %rd2473, %rd2456;
	setp.lt.u64 	%p1951, %rd2474, %rd2473;
	mov.b64 	%rd10494, 1;
	@%p1951 bra 	$L__BB0_899;
	setp.eq.s64 	%p1952, %rd2473, 0;
	neg.s64 	%rd7563, %rd2471;
	setp.ne.s64 	%p1953, %rd2472, %rd7563;
	and.pred  	%p1954, %p1953, %p1952;
	selp.u64 	%rd10494, 1, 0, %p1954;
$L__BB0_899:
	mul.hi.u64 	%rd7565, %rd2470, %rd146;
	add.s64 	%rd2477, %rd10494, %rd7565;
	mul.lo.s64 	%rd2478, %rd147, %rd2470;
	add.s64 	%rd2479, %rd2478, %rd2477;
	add.s64 	%rd2480, %rd2479, %rd2462;
	setp.lt.u64 	%p1955, %rd2480, %rd2479;
	mov.b64 	%rd10495, 1;
	@%p1955 bra 	$L__BB0_901;
	setp.eq.s64 	%p1956, %rd2479, 0;
	neg.s64 	%rd7566, %rd2477;
	setp.ne.s64 	%p1957, %rd2478, %rd7566;
	and.pred  	%p1958, %p1957, %p1956;
	selp.u64 	%rd10495, 1, 0, %p1958;
$L__BB0_901:
	mul.hi.u64 	%rd7568, %rd2470, %rd147;
	add.s64 	%rd2483, %rd10495, %rd7568;
	mul.lo.s64 	%rd2484, %rd148, %rd2470;
	add.s64 	%rd2485, %rd2484, %rd2483;
	add.s64 	%rd2486, %rd2485, %rd10487;
	setp.lt.u64 	%p1959, %rd2486, %rd2485;
	mov.b64 	%rd10496, 1;
	@%p1959 bra 	$L__BB0_903;
	setp.eq.s64 	%p1960, %rd2485, 0;
	neg.s64 	%rd7569, %rd2483;
	setp.ne.s64 	%p1961, %rd2484, %rd7569;
	and.pred  	%p1962, %p1961, %p1960;
	selp.u64 	%rd10496, 1, 0, %p1962;
$L__BB0_903:
	mul.hi.u64 	%rd7570, %rd2470, %rd148;
	add.s64 	%rd7571, %rd10496, %rd7570;
	add.s64 	%rd10497, %rd10486, %rd7571;
	setp.gt.u64 	%p1963, %rd10497, %rd148;
	@%p1963 bra 	$L__BB0_909;
	setp.lt.u64 	%p1964, %rd10497, %rd148;
	mov.u64 	%rd10498, %rd2486;
	mov.u64 	%rd10499, %rd2480;
	mov.u64 	%rd10500, %rd2474;
	@%p1964 bra 	$L__BB0_910;
	setp.gt.u64 	%p1965, %rd2486, %rd147;
	@%p1965 bra 	$L__BB0_909;
	setp.lt.u64 	%p1966, %rd2486, %rd147;
	mov.u64 	%rd10498, %rd2486;
	mov.u64 	%rd10499, %rd2480;
	mov.u64 	%rd10500, %rd2474;
	@%p1966 bra 	$L__BB0_910;
	setp.gt.u64 	%p1967, %rd2480, %rd146;
	@%p1967 bra 	$L__BB0_909;
	setp.lt.u64 	%p1968, %rd2480, %rd146;
	setp.lt.u64 	%p1969, %rd2474, %rd145;
	or.pred  	%p1970, %p1968, %p1969;
	mov.u64 	%rd10498, %rd2486;
	mov.u64 	%rd10499, %rd2480;
	mov.u64 	%rd10500, %rd2474;
	@%p1970 bra 	$L__BB0_910;
$L__BB0_909:
	sub.s64 	%rd10500, %rd2474, %rd145;
	setp.lt.u64 	%p1971, %rd2474, %rd145;
	selp.u64 	%rd7572, 1, 0, %p1971;
	add.s64 	%rd7573, %rd146, %rd7572;
	sub.s64 	%rd10499, %rd2480, %rd7573;
	setp.lt.u64 	%p1972, %rd2480, %rd146;
	setp.eq.s64 	%p1973, %rd2480, %rd146;
	and.pred  	%p1974, %p1973, %p1971;
	or.pred  	%p1975, %p1972, %p1974;
	selp.u64 	%rd7574, 1, 0, %p1975;
	add.s64 	%rd7575, %rd147, %rd7574;
	sub.s64 	%rd10498, %rd2486, %rd7575;
	setp.lt.u64 	%p1976, %rd2486, %rd147;
	setp.eq.s64 	%p1977, %rd2486, %rd147;
	selp.b64 	%rd7576, %rd7574, 0, %p1977;
	selp.b64 	%rd7577, 1, %rd7576, %p1976;
	add.s64 	%rd7578, %rd7577, %rd148;
	sub.s64 	%rd10497, %rd10497, %rd7578;
$L__BB0_910:
	mul.hi.u64 	%rd7580, %rd10330, %rd10288;
	mul.lo.s64 	%rd7581, %rd10287, %rd10330;
	mul.hi.u64 	%rd7582, %rd10330, %rd10287;
	add.s64 	%rd7583, %rd7581, %rd7580;
	setp.eq.s64 	%p1978, %rd7583, 0;
	neg.s64 	%rd7584, %rd7580;
	setp.ne.s64 	%p1979, %rd7581, %rd7584;
	and.pred  	%p1980, %p1979, %p1978;
	selp.u64 	%rd7585, 1, 0, %p1980;
	add.s64 	%rd7586, %rd7582, %rd7585;
	mul.lo.s64 	%rd7587, %rd10286, %rd10330;
	mul.hi.u64 	%rd7588, %rd10330, %rd10286;
	add.s64 	%rd7589, %rd7587, %rd7586;
	setp.eq.s64 	%p1981, %rd7589, 0;
	neg.s64 	%rd7590, %rd7586;
	setp.ne.s64 	%p1982, %rd7587, %rd7590;
	and.pred  	%p1983, %p1982, %p1981;
	selp.u64 	%rd7591, 1, 0, %p1983;
	add.s64 	%rd7592, %rd7588, %rd7591;
	mul.lo.s64 	%rd7593, %rd10285, %rd10330;
	mul.hi.u64 	%rd7594, %rd10330, %rd10285;
	add.s64 	%rd2498, %rd7593, %rd7592;
	setp.eq.s64 	%p1984, %rd2498, 0;
	neg.s64 	%rd7595, %rd7592;
	setp.ne.s64 	%p1985, %rd7593, %rd7595;
	and.pred  	%p1986, %p1985, %p1984;
	selp.u64 	%rd7596, 1, 0, %p1986;
	add.s64 	%rd2499, %rd7594, %rd7596;
	mul.lo.s64 	%rd7597, %rd10288, %rd10329;
	mul.hi.u64 	%rd7598, %rd10329, %rd10288;
	add.s64 	%rd2500, %rd7597, %rd7583;
	setp.lt.u64 	%p1987, %rd2500, %rd7597;
	selp.u64 	%rd7599, 1, 0, %p1987;
	add.s64 	%rd2501, %rd7598, %rd7599;
	mul.lo.s64 	%rd2502, %rd10287, %rd10329;
	add.s64 	%rd2503, %rd2502, %rd2501;
	add.s64 	%rd2504, %rd2503, %rd7589;
	setp.lt.u64 	%p1988, %rd2504, %rd2503;
	mov.b64 	%rd10501, 1;
	@%p1988 bra 	$L__BB0_912;
	setp.eq.s64 	%p1989, %rd2503, 0;
	neg.s64 	%rd7600, %rd2501;
	setp.ne.s64 	%p1990, %rd2502, %rd7600;
	and.pred  	%p1991, %p1990, %p1989;
	selp.u64 	%rd10501, 1, 0, %p1991;
$L__BB0_912:
	mul.hi.u64 	%rd7602, %rd10329, %rd10287;
	add.s64 	%rd2507, %rd10501, %rd7602;
	mul.lo.s64 	%rd2508, %rd10286, %rd10329;
	add.s64 	%rd2509, %rd2508, %rd2507;
	add.s64 	%rd2510, %rd2509, %rd2498;
	setp.lt.u64 	%p1992, %rd2510, %rd2509;
	mov.b64 	%rd10502, 1;
	@%p1992 bra 	$L__BB0_914;
	setp.eq.s64 	%p1993, %rd2509, 0;
	neg.s64 	%rd7603, %rd2507;
	setp.ne.s64 	%p1994, %rd2508, %rd7603;
	and.pred  	%p1995, %p1994, %p1993;
	selp.u64 	%rd10502, 1, 0, %p1995;
$L__BB0_914:
	mul.hi.u64 	%rd7605, %rd10329, %rd10286;
	add.s64 	%rd2513, %rd10502, %rd7605;
	mul.lo.s64 	%rd2514, %rd10285, %rd10329;
	add.s64 	%rd2515, %rd2514, %rd2513;
	add.s64 	%rd2516, %rd2515, %rd2499;
	setp.lt.u64 	%p1996, %rd2516, %rd2515;
	mov.b64 	%rd10503, 1;
	@%p1996 bra 	$L__BB0_916;
	setp.eq.s64 	%p1997, %rd2515, 0;
	neg.s64 	%rd7606, %rd2513;
	setp.ne.s64 	%p1998, %rd2514, %rd7606;
	and.pred  	%p1999, %p1998, %p1997;
	selp.u64 	%rd10503, 1, 0, %p1999;
$L__BB0_916:
	mul.lo.s64 	%rd7608, %rd10288, %rd10328;
	mul.hi.u64 	%rd7609, %rd10328, %rd10288;
	add.s64 	%rd2519, %rd7608, %rd2504;
	setp.lt.u64 	%p2000, %rd2519, %rd7608;
	selp.u64 	%rd7610, 1, 0, %p2000;
	add.s64 	%rd2520, %rd7609, %rd7610;
	mul.lo.s64 	%rd2521, %rd10287, %rd10328;
	add.s64 	%rd2522, %rd2521, %rd2520;
	add.s64 	%rd2523, %rd2522, %rd2510;
	setp.lt.u64 	%p2001, %rd2523, %rd2522;
	mov.b64 	%rd10504, 1;
	@%p2001 bra 	$L__BB0_918;
	setp.eq.s64 	%p2002, %rd2522, 0;
	neg.s64 	%rd7611, %rd2520;
	setp.ne.s64 	%p2003, %rd2521, %rd7611;
	and.pred  	%p2004, %p2003, %p2002;
	selp.u64 	%rd10504, 1, 0, %p2004;
$L__BB0_918:
	mul.hi.u64 	%rd7613, %rd10328, %rd10287;
	add.s64 	%rd2526, %rd10504, %rd7613;
	mul.lo.s64 	%rd2527, %rd10286, %rd10328;
	add.s64 	%rd2528, %rd2527, %rd2526;
	add.s64 	%rd2529, %rd2528, %rd2516;
	setp.lt.u64 	%p2005, %rd2529, %rd2528;
	mov.b64 	%rd10505, 1;
	@%p2005 bra 	$L__BB0_920;
	setp.eq.s64 	%p2006, %rd2528, 0;
	neg.s64 	%rd7614, %rd2526;
	setp.ne.s64 	%p2007, %rd2527, %rd7614;
	and.pred  	%p2008, %p2007, %p2006;
	selp.u64 	%rd10505, 1, 0, %p2008;
$L__BB0_920:
	mul.hi.u64 	%rd7616, %rd10328, %rd10286;
	add.s64 	%rd2532, %rd10505, %rd7616;
	mul.lo.s64 	%rd2533, %rd10285, %rd10328;
	add.s64 	%rd2534, %rd2533, %rd2532;
	mul.hi.u64 	%rd7617, %rd10329, %rd10285;
	add.s64 	%rd7618, %rd10503, %rd7617;
	add.s64 	%rd2535, %rd2534, %rd7618;
	setp.lt.u64 	%p2009, %rd2535, %rd2534;
	mov.b64 	%rd10506, 1;
	@%p2009 bra 	$L__BB0_922;
	setp.eq.s64 	%p2010, %rd2534, 0;
	neg.s64 	%rd7619, %rd2532;
	setp.ne.s64 	%p2011, %rd2533, %rd7619;
	and.pred  	%p2012, %p2011, %p2010;
	selp.u64 	%rd10506, 1, 0, %p2012;
$L__BB0_922:
	mul.lo.s64 	%rd7621, %rd10288, %rd10327;
	mul.hi.u64 	%rd7622, %rd10327, %rd10288;
	add.s64 	%rd2538, %rd7621, %rd2523;
	setp.lt.u64 	%p2013, %rd2538, %rd7621;
	selp.u64 	%rd7623, 1, 0, %p2013;
	add.s64 	%rd2539, %rd7622, %rd7623;
	mul.lo.s64 	%rd2540, %rd10287, %rd10327;
	add.s64 	%rd2541, %rd2540, %rd2539;
	add.s64 	%rd10516, %rd2541, %rd2529;
	setp.lt.u64 	%p2014, %rd10516, %rd2541;
	mov.b64 	%rd10507, 1;
	@%p2014 bra 	$L__BB0_924;
	setp.eq.s64 	%p2015, %rd2541, 0;
	neg.s64 	%rd7624, %rd2539;
	setp.ne.s64 	%p2016, %rd2540, %rd7624;
	and.pred  	%p2017, %p2016, %p2015;
	selp.u64 	%rd10507, 1, 0, %p2017;
$L__BB0_924:
	mul.hi.u64 	%rd7626, %rd10327, %rd10287;
	add.s64 	%rd2545, %rd10507, %rd7626;
	mul.lo.s64 	%rd2546, %rd10286, %rd10327;
	add.s64 	%rd2547, %rd2546, %rd2545;
	add.s64 	%rd10515, %rd2547, %rd2535;
	setp.lt.u64 	%p2018, %rd10515, %rd2547;
	mov.b64 	%rd10508, 1;
	@%p2018 bra 	$L__BB0_926;
	setp.eq.s64 	%p2019, %rd2547, 0;
	neg.s64 	%rd7627, %rd2545;
	setp.ne.s64 	%p2020, %rd2546, %rd7627;
	and.pred  	%p2021, %p2020, %p2019;
	selp.u64 	%rd10508, 1, 0, %p2021;
$L__BB0_926:
	mul.hi.u64 	%rd7629, %rd10327, %rd10286;
	add.s64 	%rd2551, %rd10508, %rd7629;
	mul.lo.s64 	%rd2552, %rd10285, %rd10327;
	add.s64 	%rd2553, %rd2552, %rd2551;
	mul.hi.u64 	%rd7630, %rd10328, %rd10285;
	add.s64 	%rd7631, %rd10506, %rd7630;
	add.s64 	%rd10521, %rd2553, %rd7631;
	setp.lt.u64 	%p2022, %rd10521, %rd2553;
	mov.b64 	%rd10509, 1;
	@%p2022 bra 	$L__BB0_928;
	setp.eq.s64 	%p2023, %rd2553, 0;
	neg.s64 	%rd7632, %rd2551;
	setp.ne.s64 	%p2024, %rd2552, %rd7632;
	and.pred  	%p2025, %p2024, %p2023;
	selp.u64 	%rd10509, 1, 0, %p2025;
$L__BB0_928:
	mul.lo.s64 	%rd7634, %rd10288, %rd10330;
	mul.hi.u64 	%rd7635, %rd10327, %rd10285;
	add.s64 	%rd10520, %rd10509, %rd7635;
	mul.lo.s64 	%rd2558, %rd144, %rd7634;
	mul.lo.s64 	%rd7636, %rd145, %rd2558;
	mul.hi.u64 	%rd7637, %rd2558, %rd145;
	not.b64 	%rd7638, %rd7634;
	setp.gt.u64 	%p2026, %rd7636, %rd7638;
	selp.u64 	%rd7639, 1, 0, %p2026;
	add.s64 	%rd2559, %rd7637, %rd7639;
	mul.lo.s64 	%rd2560, %rd146, %rd2558;
	add.s64 	%rd2561, %rd2560, %rd2559;
	add.s64 	%rd2562, %rd2561, %rd2500;
	setp.lt.u64 	%p2027, %rd2562, %rd2561;
	mov.b64 	%rd10510, 1;
	@%p2027 bra 	$L__BB0_930;
	setp.eq.s64 	%p2028, %rd2561, 0;
	neg.s64 	%rd7640, %rd2559;
	setp.ne.s64 	%p2029, %rd2560, %rd7640;
	and.pred  	%p2030, %p2029, %p2028;
	selp.u64 	%rd10510, 1, 0, %p2030;
$L__BB0_930:
	mul.hi.u64 	%rd7642, %rd2558, %rd146;
	add.s64 	%rd2565, %rd10510, %rd7642;
	mul.lo.s64 	%rd2566, %rd147, %rd2558;
	add.s64 	%rd2567, %rd2566, %rd2565;
	add.s64 	%rd2568, %rd2567, %rd2519;
	setp.lt.u64 	%p2031, %rd2568, %rd2567;
	mov.b64 	%rd10511, 1;
	@%p2031 bra 	$L__BB0_932;
	setp.eq.s64 	%p2032, %rd2567, 0;
	neg.s64 	%rd7643, %rd2565;
	setp.ne.s64 	%p2033, %rd2566, %rd7643;
	and.pred  	%p2034, %p2033, %p2032;
	selp.u64 	%rd10511, 1, 0, %p2034;
$L__BB0_932:
	mul.hi.u64 	%rd7645, %rd2558, %rd147;
	add.s64 	%rd2571, %rd10511, %rd7645;
	mul.lo.s64 	%rd2572, %rd148, %rd2558;
	add.s64 	%rd2573, %rd2572, %rd2571;
	add.s64 	%rd2574, %rd2573, %rd2538;
	setp.lt.u64 	%p2035, %rd2574, %rd2573;
	mov.b64 	%rd10512, 1;
	@%p2035 bra 	$L__BB0_934;
	setp.eq.s64 	%p2036, %rd2573, 0;
	neg.s64 	%rd7646, %rd2571;
	setp.ne.s64 	%p2037, %rd2572, %rd7646;
	and.pred  	%p2038, %p2037, %p2036;
	selp.u64 	%rd10512, 1, 0, %p2038;
$L__BB0_934:
	mul.hi.u64 	%rd7647, %rd2558, %rd148;
	add.s64 	%rd2577, %rd10512, %rd7647;
	setp.eq.s64 	%p2039, %rd2577, 0;
	@%p2039 bra 	$L__BB0_938;
	add.s64 	%rd2578, %rd10516, %rd2577;
	setp.ge.u64 	%p2040, %rd2578, %rd10516;
	mov.u64 	%rd10516, %rd2578;
	@%p2040 bra 	$L__BB0_938;
	add.s64 	%rd10515, %rd10515, 1;
	setp.ne.s64 	%p2041, %rd10515, 0;
	mov.u64 	%rd10516, %rd2578;
	@%p2041 bra 	$L__BB0_938;
	add.s64 	%rd10521, %rd10521, 1;
	setp.eq.s64 	%p2042, %rd10521, 0;
	selp.u64 	%rd7649, 1, 0, %p2042;
	add.s64 	%rd10520, %rd10520, %rd7649;
	mov.b64 	%rd10515, 0;
	mov.u64 	%rd10516, %rd2578;
$L__BB0_938:
	mul.lo.s64 	%rd2586, %rd144, %rd2562;
	mul.lo.s64 	%rd7651, %rd145, %rd2586;
	mul.hi.u64 	%rd7652, %rd2586, %rd145;
	not.b64 	%rd7653, %rd2562;
	setp.gt.u64 	%p2043, %rd7651, %rd7653;
	selp.u64 	%rd7654, 1, 0, %p2043;
	add.s64 	%rd2587, %rd7652, %rd7654;
	mul.lo.s64 	%rd2588, %rd146, %rd2586;
	add.s64 	%rd2589, %rd2588, %rd2587;
	add.s64 	%rd2590, %rd2589, %rd2568;
	setp.lt.u64 	%p2044, %rd2590, %rd2589;
	mov.b64 	%rd10517, 1;
	@%p2044 bra 	$L__BB0_940;
	setp.eq.s64 	%p2045, %rd2589, 0;
	neg.s64 	%rd7655, %rd2587;
	setp.ne.s64 	%p2046, %rd2588, %rd7655;
	and.pred  	%p2047, %p2046, %p2045;
	selp.u64 	%rd10517, 1, 0, %p2047;
$L__BB0_940:
	mul.hi.u64 	%rd7657, %rd2586, %rd146;
	add.s64 	%rd2593, %rd10517, %rd7657;
	mul.lo.s64 	%rd2594, %rd147, %rd2586;
	add.s64 	%rd2595, %rd2594, %rd2593;
	add.s64 	%rd2596, %rd2595, %rd2574;
	setp.lt.u64 	%p2048, %rd2596, %rd2595;
	mov.b64 	%rd10518, 1;
	@%p2048 bra 	$L__BB0_942;
	setp.eq.s64 	%p2049, %rd2595, 0;
	neg.s64 	%rd7658, %rd2593;
	setp.ne.s64 	%p2050, %rd2594, %rd7658;
	and.pred  	%p2051, %p2050, %p2049;
	selp.u64 	%rd10518, 1, 0, %p2051;
$L__BB0_942:
	mul.hi.u64 	%rd7660, %rd2586, %rd147;
	add.s64 	%rd2599, %rd10518, %rd7660;
	mul.lo.s64 	%rd2600, %rd148, %rd2586;
	add.s64 	%rd2601, %rd2600, %rd2599;
	add.s64 	%rd2602, %rd2601, %rd10516;
	setp.lt.u64 	%p2052, %rd2602, %rd2601;
	mov.b64 	%rd10519, 1;
	@%p2052 bra 	$L__BB0_944;
	setp.eq.s64 	%p2053, %rd2601, 0;
	neg.s64 	%rd7661, %rd2599;
	setp.ne.s64 	%p2054, %rd2600, %rd7661;
	and.pred  	%p2055, %p2054, %p2053;
	selp.u64 	%rd10519, 1, 0, %p2055;
$L__BB0_944:
	mul.hi.u64 	%rd7662, %rd2586, %rd148;
	add.s64 	%rd2605, %rd10519, %rd7662;
	setp.eq.s64 	%p2056, %rd2605, 0;
	@%p2056 bra 	$L__BB0_947;
	add.s64 	%rd2606, %rd10515, %rd2605;
	setp.ge.u64 	%p2057, %rd2606, %rd10515;
	mov.u64 	%rd10515, %rd2606;
	@%p2057 bra 	$L__BB0_947;
	add.s64 	%rd10521, %rd10521, 1;
	setp.eq.s64 	%p2058, %rd10521, 0;
	selp.u64 	%rd7663, 1, 0, %p2058;
	add.s64 	%rd10520, %rd10520, %rd7663;
$L__BB0_947:
	mul.lo.s64 	%rd2612, %rd144, %rd2590;
	mul.lo.s64 	%rd7665, %rd145, %rd2612;
	mul.hi.u64 	%rd7666, %rd2612, %rd145;
	not.b64 	%rd7667, %rd2590;
	setp.gt.u64 	%p2059, %rd7665, %rd7667;
	selp.u64 	%rd7668, 1, 0, %p2059;
	add.s64 	%rd2613, %rd7666, %rd7668;
	mul.lo.s64 	%rd2614, %rd146, %rd2612;
	add.s64 	%rd2615, %rd2614, %rd2613;
	add.s64 	%rd2616, %rd2615, %rd2596;
	setp.lt.u64 	%p2060, %rd2616, %rd2615;
	mov.b64 	%rd10523, 1;
	@%p2060 bra 	$L__BB0_949;
	setp.eq.s64 	%p2061, %rd2615, 0;
	neg.s64 	%rd7669, %rd2613;
	setp.ne.s64 	%p2062, %rd2614, %rd7669;
	and.pred  	%p2063, %p2062, %p2061;
	selp.u64 	%rd10523, 1, 0, %p2063;
$L__BB0_949:
	mul.hi.u64 	%rd7671, %rd2612, %rd146;
	add.s64 	%rd2619, %rd10523, %rd7671;
	mul.lo.s64 	%rd2620, %rd147, %rd2612;
	add.s64 	%rd2621, %rd2620, %rd2619;
	add.s64 	%rd2622, %rd2621, %rd2602;
	setp.lt.u64 	%p2064, %rd2622, %rd2621;
	mov.b64 	%rd10524, 1;
	@%p2064 bra 	$L__BB0_951;
	setp.eq.s64 	%p2065, %rd2621, 0;
	neg.s64 	%rd7672, %rd2619;
	setp.ne.s64 	%p2066, %rd2620, %rd7672;
	and.pred  	%p2067, %p2066, %p2065;
	selp.u64 	%rd10524, 1, 0, %p2067;
$L__BB0_951:
	mul.hi.u64 	%rd7674, %rd2612, %rd147;
	add.s64 	%rd2625, %rd10524, %rd7674;
	mul.lo.s64 	%rd2626, %rd148, %rd2612;
	add.s64 	%rd2627, %rd2626, %rd2625;
	add.s64 	%rd2628, %rd2627, %rd10515;
	setp.lt.u64 	%p2068, %rd2628, %rd2627;
	mov.b64 	%rd10525, 1;
	@%p2068 bra 	$L__BB0_953;
	setp.eq.s64 	%p2069, %rd2627, 0;
	neg.s64 	%rd7675, %rd2625;
	setp.ne.s64 	%p2070, %rd2626, %rd7675;
	and.pred  	%p2071, %p2070, %p2069;
	selp.u64 	%rd10525, 1, 0, %p2071;
$L__BB0_953:
	mul.hi.u64 	%rd7676, %rd2612, %rd148;
	add.s64 	%rd2631, %rd10525, %rd7676;
	setp.eq.s64 	%p2072, %rd2631, 0;
	@%p2072 bra 	$L__BB0_955;
	add.s64 	%rd2632, %rd10521, %rd2631;
	setp.lt.u64 	%p2073, %rd2632, %rd10521;
	selp.u64 	%rd7677, 1, 0, %p2073;
	add.s64 	%rd10520, %rd10520, %rd7677;
	mov.u64 	%rd10521, %rd2632;
$L__BB0_955:
	mul.lo.s64 	%rd2636, %rd144, %rd2616;
	mul.lo.s64 	%rd7679, %rd145, %rd2636;
	mul.hi.u64 	%rd7680, %rd2636, %rd145;
	not.b64 	%rd7681, %rd2616;
	setp.gt.u64 	%p2074, %rd7679, %rd7681;
	selp.u64 	%rd7682, 1, 0, %p2074;
	add.s64 	%rd2637, %rd7680, %rd7682;
	mul.lo.s64 	%rd2638, %rd146, %rd2636;
	add.s64 	%rd2639, %rd2638, %rd2637;
	add.s64 	%rd2640, %rd2639, %rd2622;
	setp.lt.u64 	%p2075, %rd2640, %rd2639;
	mov.b64 	%rd10528, 1;
	@%p2075 bra 	$L__BB0_957;
	setp.eq.s64 	%p2076, %rd2639, 0;
	neg.s64 	%rd7683, %rd2637;
	setp.ne.s64 	%p2077, %rd2638, %rd7683;
	and.pred  	%p2078, %p2077, %p2076;
	selp.u64 	%rd10528, 1, 0, %p2078;
$L__BB0_957:
	mul.hi.u64 	%rd7685, %rd2636, %rd146;
	add.s64 	%rd2643, %rd10528, %rd7685;
	mul.lo.s64 	%rd2644, %rd147, %rd2636;
	add.s64 	%rd2645, %rd2644, %rd2643;
	add.s64 	%rd2646, %rd2645, %rd2628;
	setp.lt.u64 	%p2079, %rd2646, %rd2645;
	mov.b64 	%rd10529, 1;
	@%p2079 bra 	$L__BB0_959;
	setp.eq.s64 	%p2080, %rd2645, 0;
	neg.s64 	%rd7686, %rd2643;
	setp.ne.s64 	%p2081, %rd2644, %rd7686;
	and.pred  	%p2082, %p2081, %p2080;
	selp.u64 	%rd10529, 1, 0, %p2082;
$L__BB0_959:
	mul.hi.u64 	%rd7688, %rd2636, %rd147;
	add.s64 	%rd2649, %rd10529, %rd7688;
	mul.lo.s64 	%rd2650, %rd148, %rd2636;
	add.s64 	%rd2651, %rd2650, %rd2649;
	add.s64 	%rd2652, %rd2651, %rd10521;
	setp.lt.u64 	%p2083, %rd2652, %rd2651;
	mov.b64 	%rd10530, 1;
	@%p2083 bra 	$L__BB0_961;
	setp.eq.s64 	%p2084, %rd2651, 0;
	neg.s64 	%rd7689, %rd2649;
	setp.ne.s64 	%p2085, %rd2650, %rd7689;
	and.pred  	%p2086, %p2085, %p2084;
	selp.u64 	%rd10530, 1, 0, %p2086;
$L__BB0_961:
	mul.hi.u64 	%rd7690, %rd2636, %rd148;
	add.s64 	%rd7691, %rd10530, %rd7690;
	add.s64 	%rd10531, %rd10520, %rd7691;
	setp.gt.u64 	%p2087, %rd10531, %rd148;
	@%p2087 bra 	$L__BB0_967;
	setp.lt.u64 	%p2088, %rd10531, %rd148;
	mov.u64 	%rd10532, %rd2652;
	mov.u64 	%rd10533, %rd2646;
	mov.u64 	%rd10534, %rd2640;
	@%p2088 bra 	$L__BB0_968;
	setp.gt.u64 	%p2089, %rd2652, %rd147;
	@%p2089 bra 	$L__BB0_967;
	setp.lt.u64 	%p2090, %rd2652, %rd147;
	mov.u64 	%rd10532, %rd2652;
	mov.u64 	%rd10533, %rd2646;
	mov.u64 	%rd10534, %rd2640;
	@%p2090 bra 	$L__BB0_968;
	setp.gt.u64 	%p2091, %rd2646, %rd146;
	@%p2091 bra 	$L__BB0_967;
	setp.lt.u64 	%p2092, %rd2646, %rd146;
	setp.lt.u64 	%p2093, %rd2640, %rd145;
	or.pred  	%p2094, %p2092, %p2093;
	mov.u64 	%rd10532, %rd2652;
	mov.u64 	%rd10533, %rd2646;
	mov.u64 	%rd10534, %rd2640;
	@%p2094 bra 	$L__BB0_968;
$L__BB0_967:
	sub.s64 	%rd10534, %rd2640, %rd145;
	setp.lt.u64 	%p2095, %rd2640, %rd145;
	selp.u64 	%rd7692, 1, 0, %p2095;
	add.s64 	%rd7693, %rd146, %rd7692;
	sub.s64 	%rd10533, %rd2646, %rd7693;
	setp.lt.u64 	%p2096, %rd2646, %rd146;
	setp.eq.s64 	%p2097, %rd2646, %rd146;
	and.pred  	%p2098, %p2097, %p2095;
	or.pred  	%p2099, %p2096, %p2098;
	selp.u64 	%rd7694, 1, 0, %p2099;
	add.s64 	%rd7695, %rd147, %rd7694;
	sub.s64 	%rd10532, %rd2652, %rd7695;
	setp.lt.u64 	%p2100, %rd2652, %rd147;
	setp.eq.s64 	%p2101, %rd2652, %rd147;
	selp.b64 	%rd7696, %rd7694, 0, %p2101;
	selp.b64 	%rd7697, 1, %rd7696, %p2100;
	add.s64 	%rd7698, %rd7697, %rd148;
	sub.s64 	%rd10531, %rd10531, %rd7698;
$L__BB0_968:
	mul.hi.u64 	%rd7700, %rd9978, %rd10534;
	mul.lo.s64 	%rd7701, %rd10533, %rd9978;
	mul.hi.u64 	%rd7702, %rd9978, %rd10533;
	add.s64 	%rd7703, %rd7701, %rd7700;
	setp.eq.s64 	%p2102, %rd7703, 0;
	neg.s64 	%rd7704, %rd7700;
	setp.ne.s64 	%p2103, %rd7701, %rd7704;
	and.pred  	%p2104, %p2103, %p2102;
	selp.u64 	%rd7705, 1, 0, %p2104;
	add.s64 	%rd7706, %rd7702, %rd7705;
	mul.lo.s64 	%rd7707, %rd10532, %rd9978;
	mul.hi.u64 	%rd7708, %rd9978, %rd10532;
	add.s64 	%rd7709, %rd7707, %rd7706;
	setp.eq.s64 	%p2105, %rd7709, 0;
	neg.s64 	%rd7710, %rd7706;
	setp.ne.s64 	%p2106, %rd7707, %rd7710;
	and.pred  	%p2107, %p2106, %p2105;
	selp.u64 	%rd7711, 1, 0, %p2107;
	add.s64 	%rd2664, %rd7708, %rd7711;
	mul.lo.s64 	%rd2665, %rd10531, %rd9978;
	mul.lo.s64 	%rd7712, %rd10534, %rd9977;
	mul.hi.u64 	%rd7713, %rd9977, %rd10534;
	add.s64 	%rd2666, %rd7712, %rd7703;
	setp.lt.u64 	%p2108, %rd2666, %rd7712;
	selp.u64 	%rd7714, 1, 0, %p2108;
	add.s64 	%rd2667, %rd7713, %rd7714;
	mul.lo.s64 	%rd2668, %rd10533, %rd9977;
	add.s64 	%rd2669, %rd2668, %rd2667;
	add.s64 	%rd2670, %rd2669, %rd7709;
	setp.lt.u64 	%p2109, %rd2670, %rd2669;
	mov.b64 	%rd10535, 1;
	@%p2109 bra 	$L__BB0_970;
	setp.eq.s64 	%p2110, %rd2669, 0;
	neg.s64 	%rd7715, %rd2667;
	setp.ne.s64 	%p2111, %rd2668, %rd7715;
	and.pred  	%p2112, %p2111, %p2110;
	selp.u64 	%rd10535, 1, 0, %p2112;
$L__BB0_970:
	mul.hi.u64 	%rd7717, %rd9977, %rd10533;
	add.s64 	%rd2673, %rd10535, %rd7717;
	mul.lo.s64 	%rd2674, %rd10532, %rd9977;
	add.s64 	%rd2675, %rd2674, %rd2673;
	add.s64 	%rd7718, %rd2665, %rd2664;
	add.s64 	%rd2676, %rd2675, %rd7718;
	setp.lt.u64 	%p2113, %rd2676, %rd2675;
	mov.b64 	%rd10536, 1;
	@%p2113 bra 	$L__BB0_972;
	setp.eq.s64 	%p2114, %rd2675, 0;
	neg.s64 	%rd7719, %rd2673;
	setp.ne.s64 	%p2115, %rd2674, %rd7719;
	and.pred  	%p2116, %p2115, %p2114;
	selp.u64 	%rd10536, 1, 0, %p2116;
$L__BB0_972:
	mul.hi.u64 	%rd7721, %rd9977, %rd10532;
	add.s64 	%rd2679, %rd10536, %rd7721;
	mul.lo.s64 	%rd2680, %rd10531, %rd9977;
	add.s64 	%rd2681, %rd2680, %rd2679;
	neg.s64 	%rd7722, %rd2664;
	setp.ne.s64 	%p2117, %rd2665, %rd7722;
	add.s64 	%rd7723, %rd2665, %rd2664;
	setp.eq.s64 	%p2118, %rd7723, 0;
	and.pred  	%p2119, %p2117, %p2118;
	selp.u64 	%rd7724, 1, 0, %p2119;
	mul.hi.u64 	%rd7725, %rd9978, %rd10531;
	add.s64 	%rd7726, %rd7725, %rd7724;
	add.s64 	%rd2682, %rd2681, %rd7726;
	setp.lt.u64 	%p2120, %rd2682, %rd2681;
	mov.b64 	%rd10537, 1;
	@%p2120 bra 	$L__BB0_974;
	setp.eq.s64 	%p2121, %rd2681, 0;
	neg.s64 	%rd7727, %rd2679;
	setp.ne.s64 	%p2122, %rd2680, %rd7727;
	and.pred  	%p2123, %p2122, %p2121;
	selp.u64 	%rd10537, 1, 0, %p2123;
$L__BB0_974:
	mul.lo.s64 	%rd7729, %rd10534, %rd9976;
	mul.hi.u64 	%rd7730, %rd9976, %rd10534;
	add.s64 	%rd2685, %rd7729, %rd2670;
	setp.lt.u64 	%p2124, %rd2685, %rd7729;
	selp.u64 	%rd7731, 1, 0, %p2124;
	add.s64 	%rd2686, %rd7730, %rd7731;
	mul.lo.s64 	%rd2687, %rd10533, %rd9976;
	add.s64 	%rd2688, %rd2687, %rd2686;
	add.s64 	%rd2689, %rd2688, %rd2676;
	setp.lt.u64 	%p2125, %rd2689, %rd2688;
	mov.b64 	%rd10538, 1;
	@%p2125 bra 	$L__BB0_976;
	setp.eq.s64 	%p2126, %rd2688, 0;
	neg.s64 	%rd7732, %rd2686;
	setp.ne.s64 	%p2127, %rd2687, %rd7732;
	and.pred  	%p2128, %p2127, %p2126;
	selp.u64 	%rd10538, 1, 0, %p2128;
$L__BB0_976:
	mul.hi.u64 	%rd7734, %rd9976, %rd10533;
	add.s64 	%rd2692, %rd10538, %rd7734;
	mul.lo.s64 	%rd2693, %rd10532, %rd9976;
	add.s64 	%rd2694, %rd2693, %rd2692;
	add.s64 	%rd2695, %rd2694, %rd2682;
	setp.lt.u64 	%p2129, %rd2695, %rd2694;
	mov.b64 	%rd10539, 1;
	@%p2129 bra 	$L__BB0_978;
	setp.eq.s64 	%p2130, %rd2694, 0;
	neg.s64 	%rd7735, %rd2692;
	setp.ne.s64 	%p2131, %rd2693, %rd7735;
	and.pred  	%p2132, %p2131, %p2130;
	selp.u64 	%rd10539, 1, 0, %p2132;
$L__BB0_978:
	mul.hi.u64 	%rd7737, %rd9976, %rd10532;
	add.s64 	%rd2698, %rd10539, %rd7737;
	mul.lo.s64 	%rd2699, %rd10531, %rd9976;
	add.s64 	%rd2700, %rd2699, %rd2698;
	mul.hi.u64 	%rd7738, %rd9977, %rd10531;
	add.s64 	%rd7739, %rd10537, %rd7738;
	add.s64 	%rd2701, %rd2700, %rd7739;
	setp.lt.u64 	%p2133, %rd2701, %rd2700;
	mov.b64 	%rd10540, 1;
	@%p2133 bra 	$L__BB0_980;
	setp.eq.s64 	%p2134, %rd2700, 0;
	neg.s64 	%rd7740, %rd2698;
	setp.ne.s64 	%p2135, %rd2699, %rd7740;
	and.pred  	%p2136, %p2135, %p2134;
	selp.u64 	%rd10540, 1, 0, %p2136;
$L__BB0_980:
	mul.lo.s64 	%rd7742, %rd10534, %rd9975;
	mul.hi.u64 	%rd7743, %rd9975, %rd10534;
	add.s64 	%rd2704, %rd7742, %rd2689;
	setp.lt.u64 	%p2137, %rd2704, %rd7742;
	selp.u64 	%rd7744, 1, 0, %p2137;
	add.s64 	%rd2705, %rd7743, %rd7744;
	mul.lo.s64 	%rd2706, %rd10533, %rd9975;
	add.s64 	%rd2707, %rd2706, %rd2705;
	add.s64 	%rd10550, %rd2707, %rd2695;
	setp.lt.u64 	%p2138, %rd10550, %rd2707;
	mov.b64 	%rd10541, 1;
	@%p2138 bra 	$L__BB0_982;
	setp.eq.s64 	%p2139, %rd2707, 0;
	neg.s64 	%rd7745, %rd2705;
	setp.ne.s64 	%p2140, %rd2706, %rd7745;
	and.pred  	%p2141, %p2140, %p2139;
	selp.u64 	%rd10541, 1, 0, %p2141;
$L__BB0_982:
	mul.hi.u64 	%rd7747, %rd9975, %rd10533;
	add.s64 	%rd2711, %rd10541, %rd7747;
	mul.lo.s64 	%rd2712, %rd10532, %rd9975;
	add.s64 	%rd2713, %rd2712, %rd2711;
	add.s64 	%rd10549, %rd2713, %rd2701;
	setp.lt.u64 	%p2142, %rd10549, %rd2713;
	mov.b64 	%rd10542, 1;
	@%p2142 bra 	$L__BB0_984;
	setp.eq.s64 	%p2143, %rd2713, 0;
	neg.s64 	%rd7748, %rd2711;
	setp.ne.s64 	%p2144, %rd2712, %rd7748;
	and.pred  	%p2145, %p2144, %p2143;
	selp.u64 	%rd10542, 1, 0, %p2145;
$L__BB0_984:
	mul.hi.u64 	%rd7750, %rd9975, %rd10532;
	add.s64 	%rd2717, %rd10542, %rd7750;
	mul.lo.s64 	%rd2718, %rd10531, %rd9975;
	add.s64 	%rd2719, %rd2718, %rd2717;
	mul.hi.u64 	%rd7751, %rd9976, %rd10531;
	add.s64 	%rd7752, %rd10540, %rd7751;
	add.s64 	%rd10555, %rd2719, %rd7752;
	setp.lt.u64 	%p2146, %rd10555, %rd2719;
	mov.b64 	%rd10543, 1;
	@%p2146 bra 	$L__BB0_986;
	setp.eq.s64 	%p2147, %rd2719, 0;
	neg.s64 	%rd7753, %rd2717;
	setp.ne.s64 	%p2148, %rd2718, %rd7753;
	and.pred  	%p2149, %p2148, %p2147;
	selp.u64 	%rd10543, 1, 0, %p2149;
$L__BB0_986:
	mul.lo.s64 	%rd7755, %rd10534, %rd9978;
	mul.hi.u64 	%rd7756, %rd9975, %rd10531;
	add.s64 	%rd10554, %rd10543, %rd7756;
	mul.lo.s64 	%rd2724, %rd144, %rd7755;
	mul.lo.s64 	%rd7757, %rd145, %rd2724;
	mul.hi.u64 	%rd7758, %rd2724, %rd145;
	not.b64 	%rd7759, %rd7755;
	setp.gt.u64 	%p2150, %rd7757, %rd7759;
	selp.u64 	%rd7760, 1, 0, %p2150;
	add.s64 	%rd2725, %rd7758, %rd7760;
	mul.lo.s64 	%rd2726, %rd146, %rd2724;
	add.s64 	%rd2727, %rd2726, %rd2725;
	add.s64 	%rd2728, %rd2727, %rd2666;
	setp.lt.u64 	%p2151, %rd2728, %rd2727;
	mov.b64 	%rd10544, 1;
	@%p2151 bra 	$L__BB0_988;
	setp.eq.s64 	%p2152, %rd2727, 0;
	neg.s64 	%rd7761, %rd2725;
	setp.ne.s64 	%p2153, %rd2726, %rd7761;
	and.pred  	%p2154, %p2153, %p2152;
	selp.u64 	%rd10544, 1, 0, %p2154;
$L__BB0_988:
	mul.hi.u64 	%rd7763, %rd2724, %rd146;
	add.s64 	%rd2731, %rd10544, %rd7763;
	mul.lo.s64 	%rd2732, %rd147, %rd2724;
	add.s64 	%rd2733, %rd2732, %rd2731;
	add.s64 	%rd2734, %rd2733, %rd2685;
	setp.lt.u64 	%p2155, %rd2734, %rd2733;
	mov.b64 	%rd10545, 1;
	@%p2155 bra 	$L__BB0_990;
	setp.eq.s64 	%p2156, %rd2733, 0;
	neg.s64 	%rd7764, %rd2731;
	setp.ne.s64 	%p2157, %rd2732, %rd7764;
	and.pred  	%p2158, %p2157, %p2156;
	selp.u64 	%rd10545, 1, 0, %p2158;
$L__BB0_990:
	mul.hi.u64 	%rd7766, %rd2724, %rd147;
	add.s64 	%rd2737, %rd10545, %rd7766;
	mul.lo.s64 	%rd2738, %rd148, %rd2724;
	add.s64 	%rd2739, %rd2738, %rd2737;
	add.s64 	%rd2740, %rd2739, %rd2704;
	setp.lt.u64 	%p2159, %rd2740, %rd2739;
	mov.b64 	%rd10546, 1;
	@%p2159 bra 	$L__BB0_992;
	setp.eq.s64 	%p2160, %rd2739, 0;
	neg.s64 	%rd7767, %rd2737;
	setp.ne.s64 	%p2161, %rd2738, %rd7767;
	and.pred  	%p2162, %p2161, %p2160;
	selp.u64 	%rd10546, 1, 0, %p2162;
$L__BB0_992:
	mul.hi.u64 	%rd7768, %rd2724, %rd148;
	add.s64 	%rd2743, %rd10546, %rd7768;
	setp.eq.s64 	%p2163, %rd2743, 0;
	@%p2163 bra 	$L__BB0_996;
	add.s64 	%rd2744, %rd10550, %rd2743;
	setp.ge.u64 	%p2164, %rd2744, %rd10550;
	mov.u64 	%rd10550, %rd2744;
	@%p2164 bra 	$L__BB0_996;
	add.s64 	%rd10549, %rd10549, 1;
	setp.ne.s64 	%p2165, %rd10549, 0;
	mov.u64 	%rd10550, %rd2744;
	@%p2165 bra 	$L__BB0_996;
	add.s64 	%rd10555, %rd10555, 1;
	setp.eq.s64 	%p2166, %rd10555, 0;
	selp.u64 	%rd7770, 1, 0, %p2166;
	add.s64 	%rd10554, %rd10554, %rd7770;
	mov.b64 	%rd10549, 0;
	mov.u64 	%rd10550, %rd2744;
$L__BB0_996:
	mul.lo.s64 	%rd2752, %rd144, %rd2728;
	mul.lo.s64 	%rd7772, %rd145, %rd2752;
	mul.hi.u64 	%rd7773, %rd2752, %rd145;
	not.b64 	%rd7774, %rd2728;
	setp.gt.u64 	%p2167, %rd7772, %rd7774;
	selp.u64 	%rd7775, 1, 0, %p2167;
	add.s64 	%rd2753, %rd7773, %rd7775;
	mul.lo.s64 	%rd2754, %rd146, %rd2752;
	add.s64 	%rd2755, %rd2754, %rd2753;
	add.s64 	%rd2756, %rd2755, %rd2734;
	setp.lt.u64 	%p2168, %rd2756, %rd2755;
	mov.b64 	%rd10551, 1;
	@%p2168 bra 	$L__BB0_998;
	setp.eq.s64 	%p2169, %rd2755, 0;
	neg.s64 	%rd7776, %rd2753;
	setp.ne.s64 	%p2170, %rd2754, %rd7776;
	and.pred  	%p2171, %p2170, %p2169;
	selp.u64 	%rd10551, 1, 0, %p2171;
$L__BB0_998:
	mul.hi.u64 	%rd7778, %rd2752, %rd146;
	add.s64 	%rd2759, %rd10551, %rd7778;
	mul.lo.s64 	%rd2760, %rd147, %rd2752;
	add.s64 	%rd2761, %rd2760, %rd2759;
	add.s64 	%rd2762, %rd2761, %rd2740;
	setp.lt.u64 	%p2172, %rd2762, %rd2761;
	mov.b64 	%rd10552, 1;
	@%p2172 bra 	$L__BB0_1000;
	setp.eq.s64 	%p2173, %rd2761, 0;
	neg.s64 	%rd7779, %rd2759;
	setp.ne.s64 	%p2174, %rd2760, %rd7779;
	and.pred  	%p2175, %p2174, %p2173;
	selp.u64 	%rd10552, 1, 0, %p2175;
$L__BB0_1000:
	mul.hi.u64 	%rd7781, %rd2752, %rd147;
	add.s64 	%rd2765, %rd10552, %rd7781;
	mul.lo.s64 	%rd2766, %rd148, %rd2752;
	add.s64 	%rd2767, %rd2766, %rd2765;
	add.s64 	%rd2768, %rd2767, %rd10550;
	setp.lt.u64 	%p2176, %rd2768, %rd2767;
	mov.b64 	%rd10553, 1;
	@%p2176 bra 	$L__BB0_1002;
	setp.eq.s64 	%p2177, %rd2767, 0;
	neg.s64 	%rd7782, %rd2765;
	setp.ne.s64 	%p2178, %rd2766, %rd7782;
	and.pred  	%p2179, %p2178, %p2177;
	selp.u64 	%rd10553, 1, 0, %p2179;
$L__BB0_1002:
	mul.hi.u64 	%rd7783, %rd2752, %rd148;
	add.s64 	%rd2771, %rd10553, %rd7783;
	setp.eq.s64 	%p2180, %rd2771, 0;
	@%p2180 bra 	$L__BB0_1005;
	add.s64 	%rd2772, %rd10549, %rd2771;
	setp.ge.u64 	%p2181, %rd2772, %rd10549;
	mov.u64 	%rd10549, %rd2772;
	@%p2181 bra 	$L__BB0_1005;
	add.s64 	%rd10555, %rd10555, 1;
	setp.eq.s64 	%p2182, %rd10555, 0;
	selp.u64 	%rd7784, 1, 0, %p2182;
	add.s64 	%rd10554, %rd10554, %rd7784;
$L__BB0_1005:
	mul.lo.s64 	%rd2778, %rd144, %rd2756;
	mul.lo.s64 	%rd7786, %rd145, %rd2778;
	mul.hi.u64 	%rd7787, %rd2778, %rd145;
	not.b64 	%rd7788, %rd2756;
	setp.gt.u64 	%p2183, %rd7786, %rd7788;
	selp.u64 	%rd7789, 1, 0, %p2183;
	add.s64 	%rd2779, %rd7787, %rd7789;
	mul.lo.s64 	%rd2780, %rd146, %rd2778;
	add.s64 	%rd2781, %rd2780, %rd2779;
	add.s64 	%rd2782, %rd2781, %rd2762;
	setp.lt.u64 	%p2184, %rd2782, %rd2781;
	mov.b64 	%rd10557, 1;
	@%p2184 bra 	$L__BB0_1007;
	setp.eq.s64 	%p2185, %rd2781, 0;
	neg.s64 	%rd7790, %rd2779;
	setp.ne.s64 	%p2186, %rd2780, %rd7790;
	and.pred  	%p2187, %p2186, %p2185;
	selp.u64 	%rd10557, 1, 0, %p2187;
$L__BB0_1007:
	mul.hi.u64 	%rd7792, %rd2778, %rd146;
	add.s64 	%rd2785, %rd10557, %rd7792;
	mul.lo.s64 	%rd2786, %rd147, %rd2778;
	add.s64 	%rd2787, %rd2786, %rd2785;
	add.s64 	%rd2788, %rd2787, %rd2768;
	setp.lt.u64 	%p2188, %rd2788, %rd2787;
	mov.b64 	%rd10558, 1;
	@%p2188 bra 	$L__BB0_1009;
	setp.eq.s64 	%p2189, %rd2787, 0;
	neg.s64 	%rd7793, %rd2785;
	setp.ne.s64 	%p2190, %rd2786, %rd7793;
	and.pred  	%p2191, %p2190, %p2189;
	selp.u64 	%rd10558, 1, 0, %p2191;
$L__BB0_1009:
	mul.hi.u64 	%rd7795, %rd2778, %rd147;
	add.s64 	%rd2791, %rd10558, %rd7795;
	mul.lo.s64 	%rd2792, %rd148, %rd2778;
	add.s64 	%rd2793, %rd2792, %rd2791;
	add.s64 	%rd2794, %rd2793, %rd10549;
	setp.lt.u64 	%p2192, %rd2794, %rd2793;
	mov.b64 	%rd10559, 1;
	@%p2192 bra 	$L__BB0_1011;
	setp.eq.s64 	%p2193, %rd2793, 0;
	neg.s64 	%rd7796, %rd2791;
	setp.ne.s64 	%p2194, %rd2792, %rd7796;
	and.pred  	%p2195, %p2194, %p2193;
	selp.u64 	%rd10559, 1, 0, %p2195;
$L__BB0_1011:
	mul.hi.u64 	%rd7797, %rd2778, %rd148;
	add.s64 	%rd2797, %rd10559, %rd7797;
	setp.eq.s64 	%p2196, %rd2797, 0;
	@%p2196 bra 	$L__BB0_1013;
	add.s64 	%rd2798, %rd10555, %rd2797;
	setp.lt.u64 	%p2197, %rd2798, %rd10555;
	selp.u64 	%rd7798, 1, 0, %p2197;
	add.s64 	%rd10554, %rd10554, %rd7798;
	mov.u64 	%rd10555, %rd2798;
$L__BB0_1013:
	mul.lo.s64 	%rd2802, %rd144, %rd2782;
	mul.lo.s64 	%rd7800, %rd145, %rd2802;
	mul.hi.u64 	%rd7801, %rd2802, %rd145;
	not.b64 	%rd7802, %rd2782;
	setp.gt.u64 	%p2198, %rd7800, %rd7802;
	selp.u64 	%rd7803, 1, 0, %p2198;
	add.s64 	%rd2803, %rd7801, %rd7803;
	mul.lo.s64 	%rd2804, %rd146, %rd2802;
	add.s64 	%rd2805, %rd2804, %rd2803;
	add.s64 	%rd2806, %rd2805, %rd2788;
	setp.lt.u64 	%p2199, %rd2806, %rd2805;
	mov.b64 	%rd10562, 1;
	@%p2199 bra 	$L__BB0_1015;
	setp.eq.s64 	%p2200, %rd2805, 0;
	neg.s64 	%rd7804, %rd2803;
	setp.ne.s64 	%p2201, %rd2804, %rd7804;
	and.pred  	%p2202, %p2201, %p2200;
	selp.u64 	%rd10562, 1, 0, %p2202;
$L__BB0_1015:
	mul.hi.u64 	%rd7806, %rd2802, %rd146;
	add.s64 	%rd2809, %rd10562, %rd7806;
	mul.lo.s64 	%rd2810, %rd147, %rd2802;
	add.s64 	%rd2811, %rd2810, %rd2809;
	add.s64 	%rd2812, %rd2811, %rd2794;
	setp.lt.u64 	%p2203, %rd2812, %rd2811;
	mov.b64 	%rd10563, 1;
	@%p2203 bra 	$L__BB0_1017;
	setp.eq.s64 	%p2204, %rd2811, 0;
	neg.s64 	%rd7807, %rd2809;
	setp.ne.s64 	%p2205, %rd2810, %rd7807;
	and.pred  	%p2206, %p2205, %p2204;
	selp.u64 	%rd10563, 1, 0, %p2206;
$L__BB0_1017:
	mul.hi.u64 	%rd7809, %rd2802, %rd147;
	add.s64 	%rd2815, %rd10563, %rd7809;
	mul.lo.s64 	%rd2816, %rd148, %rd2802;
	add.s64 	%rd2817, %rd2816, %rd2815;
	add.s64 	%rd2818, %rd2817, %rd10555;
	setp.lt.u64 	%p2207, %rd2818, %rd2817;
	mov.b64 	%rd10564, 1;
	@%p2207 bra 	$L__BB0_1019;
	setp.eq.s64 	%p2208, %rd2817, 0;
	neg.s64 	%rd7810, %rd2815;
	setp.ne.s64 	%p2209, %rd2816, %rd7810;
	and.pred  	%p2210, %p2209, %p2208;
	selp.u64 	%rd10564, 1, 0, %p2210;
$L__BB0_1019:
	mul.hi.u64 	%rd7811, %rd2802, %rd148;
	add.s64 	%rd7812, %rd10564, %rd7811;
	add.s64 	%rd10565, %rd10554, %rd7812;
	setp.gt.u64 	%p2211, %rd10565, %rd148;
	@%p2211 bra 	$L__BB0_1025;
	setp.lt.u64 	%p2212, %rd10565, %rd148;
	mov.u64 	%rd10566, %rd2818;
	mov.u64 	%rd10567, %rd2812;
	mov.u64 	%rd10568, %rd2806;
	@%p2212 bra 	$L__BB0_1026;
	setp.gt.u64 	%p2213, %rd2818, %rd147;
	@%p2213 bra 	$L__BB0_1025;
	setp.lt.u64 	%p2214, %rd2818, %rd147;
	mov.u64 	%rd10566, %rd2818;
	mov.u64 	%rd10567, %rd2812;
	mov.u64 	%rd10568, %rd2806;
	@%p2214 bra 	$L__BB0_1026;
	setp.gt.u64 	%p2215, %rd2812, %rd146;
	@%p2215 bra 	$L__BB0_1025;
	setp.lt.u64 	%p2216, %rd2812, %rd146;
	setp.lt.u64 	%p2217, %rd2806, %rd145;
	or.pred  	%p2218, %p2216, %p2217;
	mov.u64 	%rd10566, %rd2818;
	mov.u64 	%rd10567, %rd2812;
	mov.u64 	%rd10568, %rd2806;
	@%p2218 bra 	$L__BB0_1026;
$L__BB0_1025:
	sub.s64 	%rd10568, %rd2806, %rd145;
	setp.lt.u64 	%p2219, %rd2806, %rd145;
	selp.u64 	%rd7813, 1, 0, %p2219;
	add.s64 	%rd7814, %rd146, %rd7813;
	sub.s64 	%rd10567, %rd2812, %rd7814;
	setp.lt.u64 	%p2220, %rd2812, %rd146;
	setp.eq.s64 	%p2221, %rd2812, %rd146;
	and.pred  	%p2222, %p2221, %p2219;
	or.pred  	%p2223, %p2220, %p2222;
	selp.u64 	%rd7815, 1, 0, %p2223;
	add.s64 	%rd7816, %rd147, %rd7815;
	sub.s64 	%rd10566, %rd2818, %rd7816;
	setp.lt.u64 	%p2224, %rd2818, %rd147;
	setp.eq.s64 	%p2225, %rd2818, %rd147;
	selp.b64 	%rd7817, %rd7815, 0, %p2225;
	selp.b64 	%rd7818, 1, %rd7817, %p2224;
	add.s64 	%rd7819, %rd7818, %rd148;
	sub.s64 	%rd10565, %rd10565, %rd7819;
$L__BB0_1026:
	sub.s64 	%rd10572, %rd10432, %rd10398;
	setp.lt.u64 	%p2226, %rd10432, %rd10398;
	selp.u64 	%rd7820, 1, 0, %p2226;
	add.s64 	%rd7821, %rd10397, %rd7820;
	sub.s64 	%rd10571, %rd10431, %rd7821;
	setp.lt.u64 	%p2227, %rd10431, %rd10397;
	setp.eq.s64 	%p2228, %rd10431, %rd10397;
	and.pred  	%p2229, %p2228, %p2226;
	or.pred  	%p2230, %p2227, %p2229;
	selp.u64 	%rd7822, 1, 0, %p2230;
	add.s64 	%rd7823, %rd10396, %rd7822;
	sub.s64 	%rd10570, %rd10430, %rd7823;
	setp.lt.u64 	%p2231, %rd10430, %rd10396;
	setp.eq.s64 	%p2232, %rd10430, %rd10396;
	selp.b64 	%rd7824, %rd7822, 0, %p2232;
	selp.b64 	%rd2833, 1, %rd7824, %p2231;
	add.s64 	%rd7825, %rd2833, %rd10395;
	sub.s64 	%rd10569, %rd10429, %rd7825;
	setp.lt.u64 	%p2233, %rd10429, %rd10395;
	@%p2233 bra 	$L__BB0_1028;
	setp.ne.s64 	%p2234, %rd10429, %rd10395;
	setp.eq.s64 	%p2235, %rd2833, 0;
	or.pred  	%p2236, %p2234, %p2235;
	@%p2236 bra 	$L__BB0_1029;
$L__BB0_1028:
	add.s64 	%rd2835, %rd10572, %rd145;
	setp.lt.u64 	%p2237, %rd2835, %rd10572;
	selp.u64 	%rd7827, 1, 0, %p2237;
	add.s64 	%rd7828, %rd10571, %rd7827;
	add.s64 	%rd2836, %rd7828, %rd146;
	setp.lt.u64 	%p2238, %rd2836, %rd7828;
	setp.lt.u64 	%p2239, %rd2836, %rd10571;
	selp.b64 	%rd7829, %rd7827, 0, %p2238;
	selp.b64 	%rd7830, 1, %rd7829, %p2239;
	add.s64 	%rd7831, %rd10570, %rd7830;
	add.s64 	%rd2837, %rd7831, %rd147;
	setp.lt.u64 	%p2240, %rd2837, %rd7831;
	setp.lt.u64 	%p2241, %rd2837, %rd10570;
	selp.b64 	%rd7832, %rd7830, 0, %p2240;
	selp.b64 	%rd7833, 1, %rd7832, %p2241;
	add.s64 	%rd7834, %rd10569, %rd7833;
	add.s64 	%rd10569, %rd7834, %rd148;
	mov.u64 	%rd10570, %rd2837;
	mov.u64 	%rd10571, %rd2836;
	mov.u64 	%rd10572, %rd2835;
$L__BB0_1029:
	sub.s64 	%rd10576, %rd10568, %rd10500;
	setp.lt.u64 	%p2242, %rd10568, %rd10500;
	selp.u64 	%rd7835, 1, 0, %p2242;
	add.s64 	%rd7836, %rd10499, %rd7835;
	sub.s64 	%rd10575, %rd10567, %rd7836;
	setp.lt.u64 	%p2243, %rd10567, %rd10499;
	setp.eq.s64 	%p2244, %rd10567, %rd10499;
	and.pred  	%p2245, %p2244, %p2242;
	or.pred  	%p2246, %p2243, %p2245;
	selp.u64 	%rd7837, 1, 0, %p2246;
	add.s64 	%rd7838, %rd10498, %rd7837;
	sub.s64 	%rd10574, %rd10566, %rd7838;
	setp.lt.u64 	%p2247, %rd10566, %rd10498;
	setp.eq.s64 	%p2248, %rd10566, %rd10498;
	selp.b64 	%rd7839, %rd7837, 0, %p2248;
	selp.b64 	%rd2846, 1, %rd7839, %p2247;
	add.s64 	%rd7840, %rd2846, %rd10497;
	sub.s64 	%rd10573, %rd10565, %rd7840;
	setp.lt.u64 	%p2249, %rd10565, %rd10497;
	@%p2249 bra 	$L__BB0_1031;
	setp.ne.s64 	%p2250, %rd10565, %rd10497;
	setp.eq.s64 	%p2251, %rd2846, 0;
	or.pred  	%p2252, %p2250, %p2251;
	@%p2252 bra 	$L__BB0_1032;
$L__BB0_1031:
	add.s64 	%rd2848, %rd10576, %rd145;
	setp.lt.u64 	%p2253, %rd2848, %rd10576;
	selp.u64 	%rd7842, 1, 0, %p2253;
	add.s64 	%rd7843, %rd10575, %rd7842;
	add.s64 	%rd2849, %rd7843, %rd146;
	setp.lt.u64 	%p2254, %rd2849, %rd7843;
	setp.lt.u64 	%p2255, %rd2849, %rd10575;
	selp.b64 	%rd7844, %rd7842, 0, %p2254;
	selp.b64 	%rd7845, 1, %rd7844, %p2255;
	add.s64 	%rd7846, %rd10574, %rd7845;
	add.s64 	%rd2850, %rd7846, %rd147;
	setp.lt.u64 	%p2256, %rd2850, %rd7846;
	setp.lt.u64 	%p2257, %rd2850, %rd10574;
	selp.b64 	%rd7847, %rd7845, 0, %p2256;
	selp.b64 	%rd7848, 1, %rd7847, %p2257;
	add.s64 	%rd7849, %rd10573, %rd7848;
	add.s64 	%rd10573, %rd7849, %rd148;
	mov.u64 	%rd10574, %rd2850;
	mov.u64 	%rd10575, %rd2849;
	mov.u64 	%rd10576, %rd2848;
$L__BB0_1032:
	shl.b64 	%rd2856, %rd10576, 1;
	mov.b64 	{%r87, %r88}, %rd10575;
	mov.b64 	{%r89, %r90}, %rd10576;
	shf.l.wrap.b32 	%r91, %r90, %r87, 1;
	shf.l.wrap.b32 	%r92, %r87, %r88, 1;
	mov.b64 	%rd2857, {%r91, %r92};
	setp.lt.u64 	%p2258, %rd2857, %rd10575;
	selp.u64 	%rd7850, 1, 0, %p2258;
	shl.b64 	%rd7851, %rd10574, 1;
	or.b64  	%rd2858, %rd7851, %rd7850;
	setp.lt.u64 	%p2259, %rd2858, %rd10574;
	selp.u64 	%rd7852, 1, 0, %p2259;
	shl.b64 	%rd7853, %rd10573, 1;
	or.b64  	%rd10577, %rd7853, %rd7852;
	setp.gt.u64 	%p2260, %rd10577, %rd148;
	@%p2260 bra 	$L__BB0_1038;
	setp.lt.u64 	%p2261, %rd10577, %rd148;
	mov.u64 	%rd10578, %rd2858;
	mov.u64 	%rd10579, %rd2857;
	mov.u64 	%rd10580, %rd2856;
	@%p2261 bra 	$L__BB0_1039;
	setp.gt.u64 	%p2262, %rd2858, %rd147;
	@%p2262 bra 	$L__BB0_1038;
	setp.lt.u64 	%p2263, %rd2858, %rd147;
	mov.u64 	%rd10578, %rd2858;
	mov.u64 	%rd10579, %rd2857;
	mov.u64 	%rd10580, %rd2856;
	@%p2263 bra 	$L__BB0_1039;
	setp.gt.u64 	%p2264, %rd2857, %rd146;
	@%p2264 bra 	$L__BB0_1038;
	setp.lt.u64 	%p2265, %rd2857, %rd146;
	setp.lt.u64 	%p2266, %rd2856, %rd145;
	or.pred  	%p2267, %p2265, %p2266;
	mov.u64 	%rd10578, %rd2858;
	mov.u64 	%rd10579, %rd2857;
	mov.u64 	%rd10580, %rd2856;
	@%p2267 bra 	$L__BB0_1039;
$L__BB0_1038:
	sub.s64 	%rd10580, %rd2856, %rd145;
	setp.lt.u64 	%p2268, %rd2856, %rd145;
	selp.u64 	%rd7854, 1, 0, %p2268;
	add.s64 	%rd7855, %rd146, %rd7854;
	sub.s64 	%rd10579, %rd2857, %rd7855;
	setp.lt.u64 	%p2269, %rd2857, %rd146;
	setp.eq.s64 	%p2270, %rd2857, %rd146;
	and.pred  	%p2271, %p2270, %p2268;
	or.pred  	%p2272, %p2269, %p2271;
	selp.u64 	%rd7856, 1, 0, %p2272;
	add.s64 	%rd7857, %rd147, %rd7856;
	sub.s64 	%rd10578, %rd2858, %rd7857;
	setp.lt.u64 	%p2273, %rd2858, %rd147;
	setp.eq.s64 	%p2274, %rd2858, %rd147;
	selp.b64 	%rd7858, %rd7856, 0, %p2274;
	selp.b64 	%rd7859, 1, %rd7858, %p2273;
	add.s64 	%rd7860, %rd7859, %rd148;
	sub.s64 	%rd10577, %rd10577, %rd7860;
$L__BB0_1039:
	or.b64  	%rd7861, %rd10571, %rd10572;
	or.b64  	%rd7862, %rd7861, %rd10570;
	or.b64  	%rd7863, %rd7862, %rd10569;
	setp.ne.s64 	%p2275, %rd7863, 0;
	@%p2275 bra 	$L__BB0_1531;
	or.b64  	%rd8939, %rd10579, %rd10580;
	or.b64  	%rd8940, %rd8939, %rd10578;
	or.b64  	%rd8941, %rd8940, %rd10577;
	setp.ne.s64 	%p3435, %rd8941, 0;
	mov.b64 	%rd11179, 0;
	mov.u64 	%rd11180, %rd11179;
	mov.u64 	%rd11181, %rd11179;
	mov.u64 	%rd11182, %rd11179;
	mov.u64 	%rd11183, %rd11179;
	mov.u64 	%rd11184, %rd11179;
	mov.u64 	%rd11185, %rd11179;
	mov.u64 	%rd11186, %rd11179;
	mov.u64 	%rd11187, %rd11179;
	mov.u64 	%rd11188, %rd11179;
	mov.u64 	%rd11189, %rd11179;
	mov.u64 	%rd11190, %rd11179;
	@%p3435 bra 	$L__BB0_2036;
	or.b64  	%rd8943, %rd10291, %rd10292;
	or.b64  	%rd8944, %rd8943, %rd10290;
	or.b64  	%rd8945, %rd8944, %rd10289;
	setp.eq.s64 	%p3436, %rd8945, 0;
	@%p3436 bra 	$L__BB0_2036;
	mul.hi.u64 	%rd8947, %rd10296, %rd10296;
	mul.lo.s64 	%rd8948, %rd10295, %rd10296;
	mul.hi.u64 	%rd8949, %rd10296, %rd10295;
	add.s64 	%rd8950, %rd8948, %rd8947;
	setp.eq.s64 	%p3437, %rd8950, 0;
	neg.s64 	%rd8951, %rd8947;
	setp.ne.s64 	%p3438, %rd8948, %rd8951;
	and.pred  	%p3439, %p3438, %p3437;
	selp.u64 	%rd8952, 1, 0, %p3439;
	add.s64 	%rd8953, %rd8949, %rd8952;
	mul.lo.s64 	%rd2868, %rd10294, %rd10296;
	mul.hi.u64 	%rd8954, %rd10296, %rd10294;
	add.s64 	%rd8955, %rd2868, %rd8953;
	setp.eq.s64 	%p3440, %rd8955, 0;
	neg.s64 	%rd8956, %rd8953;
	setp.ne.s64 	%p3441, %rd2868, %rd8956;
	and.pred  	%p3442, %p3441, %p3440;
	selp.u64 	%rd8957, 1, 0, %p3442;
	add.s64 	%rd2869, %rd8954, %rd8957;
	mul.lo.s64 	%rd2870, %rd10293, %rd10296;
	add.s64 	%rd2871, %rd2870, %rd2869;
	mul.hi.u64 	%rd8958, %rd10295, %rd10296;
	add.s64 	%rd2872, %rd8950, %rd8948;
	setp.lt.u64 	%p3443, %rd2872, %rd8950;
	selp.u64 	%rd8959, 1, 0, %p3443;
	add.s64 	%rd2873, %rd8958, %rd8959;
	mul.lo.s64 	%rd2874, %rd10295, %rd10295;
	add.s64 	%rd2875, %rd2874, %rd2873;
	add.s64 	%rd2876, %rd2875, %rd8955;
	setp.lt.u64 	%p3444, %rd2876, %rd2875;
	mov.b64 	%rd10581, 1;
	@%p3444 bra 	$L__BB0_1044;
	setp.eq.s64 	%p3445, %rd2875, 0;
	neg.s64 	%rd8960, %rd2873;
	setp.ne.s64 	%p3446, %rd2874, %rd8960;
	and.pred  	%p3447, %p3446, %p3445;
	selp.u64 	%rd10581, 1, 0, %p3447;
$L__BB0_1044:
	mul.hi.u64 	%rd8962, %rd10295, %rd10295;
	add.s64 	%rd2879, %rd10581, %rd8962;
	mul.lo.s64 	%rd2880, %rd10294, %rd10295;
	add.s64 	%rd2881, %rd2880, %rd2879;
	add.s64 	%rd2882, %rd2881, %rd2871;
	setp.lt.u64 	%p3448, %rd2882, %rd2881;
	mov.b64 	%rd10582, 1;
	@%p3448 bra 	$L__BB0_1046;
	setp.eq.s64 	%p3449, %rd2881, 0;
	neg.s64 	%rd8963, %rd2879;
	setp.ne.s64 	%p3450, %rd2880, %rd8963;
	and.pred  	%p3451, %p3450, %p3449;
	selp.u64 	%rd10582, 1, 0, %p3451;
$L__BB0_1046:
	mul.hi.u64 	%rd8965, %rd10295, %rd10294;
	add.s64 	%rd2885, %rd10582, %rd8965;
	mul.lo.s64 	%rd2886, %rd10293, %rd10295;
	add.s64 	%rd2887, %rd2886, %rd2885;
	neg.s64 	%rd8966, %rd2869;
	setp.ne.s64 	%p3452, %rd2870, %rd8966;
	setp.eq.s64 	%p3453, %rd2871, 0;
	and.pred  	%p3454, %p3452, %p3453;
	selp.u64 	%rd8967, 1, 0, %p3454;
	mul.hi.u64 	%rd8968, %rd10296, %rd10293;
	add.s64 	%rd8969, %rd8968, %rd8967;
	add.s64 	%rd2888, %rd2887, %rd8969;
	setp.lt.u64 	%p3455, %rd2888, %rd2887;
	mov.b64 	%rd10583, 1;
	@%p3455 bra 	$L__BB0_1048;
	setp.eq.s64 	%p3456, %rd2887, 0;
	neg.s64 	%rd8970, %rd2885;
	setp.ne.s64 	%p3457, %rd2886, %rd8970;
	and.pred  	%p3458, %p3457, %p3456;
	selp.u64 	%rd10583, 1, 0, %p3458;
$L__BB0_1048:
	mul.hi.u64 	%rd8972, %rd10294, %rd10296;
	add.s64 	%rd2891, %rd2868, %rd2876;
	setp.lt.u64 	%p3459, %rd2891, %rd2868;
	selp.u64 	%rd8973, 1, 0, %p3459;
	add.s64 	%rd2892, %rd8972, %rd8973;
	add.s64 	%rd2893, %rd2880, %rd2892;
	add.s64 	%rd2894, %rd2893, %rd2882;
	setp.lt.u64 	%p3460, %rd2894, %rd2893;
	mov.b64 	%rd10584, 1;
	@%p3460 bra 	$L__BB0_1050;
	setp.eq.s64 	%p3461, %rd2893, 0;
	neg.s64 	%rd8974, %rd2892;
	setp.ne.s64 	%p3462, %rd2880, %rd8974;
	and.pred  	%p3463, %p3462, %p3461;
	selp.u64 	%rd10584, 1, 0, %p3463;
$L__BB0_1050:
	mul.hi.u64 	%rd8976, %rd10294, %rd10295;
	add.s64 	%rd2897, %rd10584, %rd8976;
	mul.lo.s64 	%rd2898, %rd10294, %rd10294;
	add.s64 	%rd2899, %rd2898, %rd2897;
	add.s64 	%rd2900, %rd2899, %rd2888;
	setp.lt.u64 	%p3464, %rd2900, %rd2899;
	mov.b64 	%rd10585, 1;
	@%p3464 bra 	$L__BB0_1052;
	setp.eq.s64 	%p3465, %rd2899, 0;
	neg.s64 	%rd8977, %rd2897;
	setp.ne.s64 	%p3466, %rd2898, %rd8977;
	and.pred  	%p3467, %p3466, %p3465;
	selp.u64 	%rd10585, 1, 0, %p3467;
$L__BB0_1052:
	mul.hi.u64 	%rd8979, %rd10294, %rd10294;
	add.s64 	%rd2903, %rd10585, %rd8979;
	mul.lo.s64 	%rd2904, %rd10293, %rd10294;
	add.s64 	%rd2905, %rd2904, %rd2903;
	mul.hi.u64 	%rd8980, %rd10295, %rd10293;
	add.s64 	%rd8981, %rd10583, %rd8980;
	add.s64 	%rd2906, %rd2905, %rd8981;
	setp.lt.u64 	%p3468, %rd2906, %rd2905;
	mov.b64 	%rd10586, 1;
	@%p3468 bra 	$L__BB0_1054;
	setp.eq.s64 	%p3469, %rd2905, 0;
	neg.s64 	%rd8982, %rd2903;
	setp.ne.s64 	%p3470, %rd2904, %rd8982;
	and.pred  	%p3471, %p3470, %p3469;
	selp.u64 	%rd10586, 1, 0, %p3471;
$L__BB0_1054:
	mul.hi.u64 	%rd8984, %rd10293, %rd10296;
	add.s64 	%rd2909, %rd2870, %rd2894;
	setp.lt.u64 	%p3472, %rd2909, %rd2870;
	selp.u64 	%rd8985, 1, 0, %p3472;
	add.s64 	%rd2910, %rd8984, %rd8985;
	add.s64 	%rd2911, %rd2886, %rd2910;
	add.s64 	%rd10596, %rd2911, %rd2900;
	setp.lt.u64 	%p3473, %rd10596, %rd2911;
	mov.b64 	%rd10587, 1;
	@%p3473 bra 	$L__BB0_1056;
	setp.eq.s64 	%p3474, %rd2911, 0;
	neg.s64 	%rd8986, %rd2910;
	setp.ne.s64 	%p3475, %rd2886, %rd8986;
	and.pred  	%p3476, %p3475, %p3474;
	selp.u64 	%rd10587, 1, 0, %p3476;
$L__BB0_1056:
	mul.hi.u64 	%rd8988, %rd10293, %rd10295;
	add.s64 	%rd2915, %rd10587, %rd8988;
	add.s64 	%rd2916, %rd2904, %rd2915;
	add.s64 	%rd10595, %rd2916, %rd2906;
	setp.lt.u64 	%p3477, %rd10595, %rd2916;
	mov.b64 	%rd10588, 1;
	@%p3477 bra 	$L__BB0_1058;
	setp.eq.s64 	%p3478, %rd2916, 0;
	neg.s64 	%rd8989, %rd2915;
	setp.ne.s64 	%p3479, %rd2904, %rd8989;
	and.pred  	%p3480, %p3479, %p3478;
	selp.u64 	%rd10588, 1, 0, %p3480;
$L__BB0_1058:
	mul.hi.u64 	%rd8991, %rd10293, %rd10294;
	add.s64 	%rd2920, %rd10588, %rd8991;
	mul.lo.s64 	%rd2921, %rd10293, %rd10293;
	add.s64 	%rd2922, %rd2921, %rd2920;
	mul.hi.u64 	%rd8992, %rd10294, %rd10293;
	add.s64 	%rd8993, %rd10586, %rd8992;
	add.s64 	%rd10601, %rd2922, %rd8993;
	setp.lt.u64 	%p3481, %rd10601, %rd2922;
	mov.b64 	%rd10589, 1;
	@%p3481 bra 	$L__BB0_1060;
	setp.eq.s64 	%p3482, %rd2922, 0;
	neg.s64 	%rd8994, %rd2920;
	setp.ne.s64 	%p3483, %rd2921, %rd8994;
	and.pred  	%p3484, %p3483, %p3482;
	selp.u64 	%rd10589, 1, 0, %p3484;
$L__BB0_1060:
	mul.lo.s64 	%rd8996, %rd10296, %rd10296;
	mul.hi.u64 	%rd8997, %rd10293, %rd10293;
	add.s64 	%rd10600, %rd10589, %rd8997;
	mul.lo.s64 	%rd2927, %rd144, %rd8996;
	mul.lo.s64 	%rd8998, %rd145, %rd2927;
	mul.hi.u64 	%rd8999, %rd2927, %rd145;
	not.b64 	%rd9000, %rd8996;
	setp.gt.u64 	%p3485, %rd8998, %rd9000;
	selp.u64 	%rd9001, 1, 0, %p3485;
	add.s64 	%rd2928, %rd8999, %rd9001;
	mul.lo.s64 	%rd2929, %rd146, %rd2927;
	add.s64 	%rd2930, %rd2929, %rd2928;
	add.s64 	%rd2931, %rd2930, %rd2872;
	setp.lt.u64 	%p3486, %rd2931, %rd2930;
	mov.b64 	%rd10590, 1;
	@%p3486 bra 	$L__BB0_1062;
	setp.eq.s64 	%p3487, %rd2930, 0;
	neg.s64 	%rd9002, %rd2928;
	setp.ne.s64 	%p3488, %rd2929, %rd9002;
	and.pred  	%p3489, %p3488, %p3487;
	selp.u64 	%rd10590, 1, 0, %p3489;
$L__BB0_1062:
	mul.hi.u64 	%rd9004, %rd2927, %rd146;
	add.s64 	%rd2934, %rd10590, %rd9004;
	mul.lo.s64 	%rd2935, %rd147, %rd2927;
	add.s64 	%rd2936, %rd2935, %rd2934;
	add.s64 	%rd2937, %rd2936, %rd2891;
	setp.lt.u64 	%p3490, %rd2937, %rd2936;
	mov.b64 	%rd10591, 1;
	@%p3490 bra 	$L__BB0_1064;
	setp.eq.s64 	%p3491, %rd2936, 0;
	neg.s64 	%rd9005, %rd2934;
	setp.ne.s64 	%p3492, %rd2935, %rd9005;
	and.pred  	%p3493, %p3492, %p3491;
	selp.u64 	%rd10591, 1, 0, %p3493;
$L__BB0_1064:
	mul.hi.u64 	%rd9007, %rd2927, %rd147;
	add.s64 	%rd2940, %rd10591, %rd9007;
	mul.lo.s64 	%rd2941, %rd148, %rd2927;
	add.s64 	%rd2942, %rd2941, %rd2940;
	add.s64 	%rd2943, %rd2942, %rd2909;
	setp.lt.u64 	%p3494, %rd2943, %rd2942;
	mov.b64 	%rd10592, 1;
	@%p3494 bra 	$L__BB0_1066;
	setp.eq.s64 	%p3495, %rd2942, 0;
	neg.s64 	%rd9008, %rd2940;
	setp.ne.s64 	%p3496, %rd2941, %rd9008;
	and.pred  	%p3497, %p3496, %p3495;
	selp.u64 	%rd10592, 1, 0, %p3497;
$L__BB0_1066:
	mul.hi.u64 	%rd9009, %rd2927, %rd148;
	add.s64 	%rd2946, %rd10592, %rd9009;
	setp.eq.s64 	%p3498, %rd2946, 0;
	@%p3498 bra 	$L__BB0_1070;
	add.s64 	%rd2947, %rd10596, %rd2946;
	setp.ge.u64 	%p3499, %rd2947, %rd10596;
	mov.u64 	%rd10596, %rd2947;
	@%p3499 bra 	$L__BB0_1070;
	add.s64 	%rd10595, %rd10595, 1;
	setp.ne.s64 	%p3500, %rd10595, 0;
	mov.u64 	%rd10596, %rd2947;
	@%p3500 bra 	$L__BB0_1070;
	add.s64 	%rd10601, %rd10601, 1;
	setp.eq.s64 	%p3501, %rd10601, 0;
	selp.u64 	%rd9011, 1, 0, %p3501;
	add.s64 	%rd10600, %rd10600, %rd9011;
	mov.b64 	%rd10595, 0;
	mov.u64 	%rd10596, %rd2947;
$L__BB0_1070:
	mul.lo.s64 	%rd2955, %rd144, %rd2931;
	mul.lo.s64 	%rd9013, %rd145, %rd2955;
	mul.hi.u64 	%rd9014, %rd2955, %rd145;
	not.b64 	%rd9015, %rd2931;
	setp.gt.u64 	%p3502, %rd9013, %rd9015;
	selp.u64 	%rd9016, 1, 0, %p3502;
	add.s64 	%rd2956, %rd9014, %rd9016;
	mul.lo.s64 	%rd2957, %rd146, %rd2955;
	add.s64 	%rd2958, %rd2957, %rd2956;
	add.s64 	%rd2959, %rd2958, %rd2937;
	setp.lt.u64 	%p3503, %rd2959, %rd2958;
	mov.b64 	%rd10597, 1;
	@%p3503 bra 	$L__BB0_1072;
	setp.eq.s64 	%p3504, %rd2958, 0;
	neg.s64 	%rd9017, %rd2956;
	setp.ne.s64 	%p3505, %rd2957, %rd9017;
	and.pred  	%p3506, %p3505, %p3504;
	selp.u64 	%rd10597, 1, 0, %p3506;
$L__BB0_1072:
	mul.hi.u64 	%rd9019, %rd2955, %rd146;
	add.s64 	%rd2962, %rd10597, %rd9019;
	mul.lo.s64 	%rd2963, %rd147, %rd2955;
	add.s64 	%rd2964, %rd2963, %rd2962;
	add.s64 	%rd2965, %rd2964, %rd2943;
	setp.lt.u64 	%p3507, %rd2965, %rd2964;
	mov.b64 	%rd10598, 1;
	@%p3507 bra 	$L__BB0_1074;
	setp.eq.s64 	%p3508, %rd2964, 0;
	neg.s64 	%rd9020, %rd2962;
	setp.ne.s64 	%p3509, %rd2963, %rd9020;
	and.pred  	%p3510, %p3509, %p3508;
	selp.u64 	%rd10598, 1, 0, %p3510;
$L__BB0_1074:
	mul.hi.u64 	%rd9022, %rd2955, %rd147;
	add.s64 	%rd2968, %rd10598, %rd9022;
	mul.lo.s64 	%rd2969, %rd148, %rd2955;
	add.s64 	%rd2970, %rd2969, %rd2968;
	add.s64 	%rd2971, %rd2970, %rd10596;
	setp.lt.u64 	%p3511, %rd2971, %rd2970;
	mov.b64 	%rd10599, 1;
	@%p3511 bra 	$L__BB0_1076;
	setp.eq.s64 	%p3512, %rd2970, 0;
	neg.s64 	%rd9023, %rd2968;
	setp.ne.s64 	%p3513, %rd2969, %rd9023;
	and.pred  	%p3514, %p3513, %p3512;
	selp.u64 	%rd10599, 1, 0, %p3514;
$L__BB0_1076:
	mul.hi.u64 	%rd9024, %rd2955, %rd148;
	add.s64 	%rd2974, %rd10599, %rd9024;
	setp.eq.s64 	%p3515, %rd2974, 0;
	@%p3515 bra 	$L__BB0_1079;
	add.s64 	%rd2975, %rd10595, %rd2974;
	setp.ge.u64 	%p3516, %rd2975, %rd10595;
	mov.u64 	%rd10595, %rd2975;
	@%p3516 bra 	$L__BB0_1079;
	add.s64 	%rd10601, %rd10601, 1;
	setp.eq.s64 	%p3517, %rd10601, 0;
	selp.u64 	%rd9025, 1, 0, %p3517;
	add.s64 	%rd10600, %rd10600, %rd9025;
$L__BB0_1079:
	mul.lo.s64 	%rd2981, %rd144, %rd2959;
	mul.lo.s64 	%rd9027, %rd145, %rd2981;
	mul.hi.u64 	%rd9028, %rd2981, %rd145;
	not.b64 	%rd9029, %rd2959;
	setp.gt.u64 	%p3518, %rd9027, %rd9029;
	selp.u64 	%rd9030, 1, 0, %p3518;
	add.s64 	%rd2982, %rd9028, %rd9030;
	mul.lo.s64 	%rd2983, %rd146, %rd2981;
	add.s64 	%rd2984, %rd2983, %rd2982;
	add.s64 	%rd2985, %rd2984, %rd2965;
	setp.lt.u64 	%p3519, %rd2985, %rd2984;
	mov.b64 	%rd10603, 1;
	@%p3519 bra 	$L__BB0_1081;
	setp.eq.s64 	%p3520, %rd2984, 0;
	neg.s64 	%rd9031, %rd2982;
	setp.ne.s64 	%p3521, %rd2983, %rd9031;
	and.pred  	%p3522, %p3521, %p3520;
	selp.u64 	%rd10603, 1, 0, %p3522;
$L__BB0_1081:
	mul.hi.u64 	%rd9033, %rd2981, %rd146;
	add.s64 	%rd2988, %rd10603, %rd9033;
	mul.lo.s64 	%rd2989, %rd147, %rd2981;
	add.s64 	%rd2990, %rd2989, %rd2988;
	add.s64 	%rd2991, %rd2990, %rd2971;
	setp.lt.u64 	%p3523, %rd2991, %rd2990;
	mov.b64 	%rd10604, 1;
	@%p3523 bra 	$L__BB0_1083;
	setp.eq.s64 	%p3524, %rd2990, 0;
	neg.s64 	%rd9034, %rd2988;
	setp.ne.s64 	%p3525, %rd2989, %rd9034;
	and.pred  	%p3526, %p3525, %p3524;
	selp.u64 	%rd10604, 1, 0, %p3526;
$L__BB0_1083:
	mul.hi.u64 	%rd9036, %rd2981, %rd147;
	add.s64 	%rd2994, %rd10604, %rd9036;
	mul.lo.s64 	%rd2995, %rd148, %rd2981;
	add.s64 	%rd2996, %rd2995, %rd2994;
	add.s64 	%rd2997, %rd2996, %rd10595;
	setp.lt.u64 	%p3527, %rd2997, %rd2996;
	mov.b64 	%rd10605, 1;
	@%p3527 bra 	$L__BB0_1085;
	setp.eq.s64 	%p3528, %rd2996, 0;
	neg.s64 	%rd9037, %rd2994;
	setp.ne.s64 	%p3529, %rd2995, %rd9037;
	and.pred  	%p3530, %p3529, %p3528;
	selp.u64 	%rd10605, 1, 0, %p3530;
$L__BB0_1085:
	mul.hi.u64 	%rd9038, %rd2981, %rd148;
	add.s64 	%rd3000, %rd10605, %rd9038;
	setp.eq.s64 	%p3531, %rd3000, 0;
	@%p3531 bra 	$L__BB0_1087;
	add.s64 	%rd3001, %rd10601, %rd3000;
	setp.lt.u64 	%p3532, %rd3001, %rd10601;
	selp.u64 	%rd9039, 1, 0, %p3532;
	add.s64 	%rd10600, %rd10600, %rd9039;
	mov.u64 	%rd10601, %rd3001;
$L__BB0_1087:
	mul.lo.s64 	%rd3005, %rd144, %rd2985;
	mul.lo.s64 	%rd9041, %rd145, %rd3005;
	mul.hi.u64 	%rd9042, %rd3005, %rd145;
	not.b64 	%rd9043, %rd2985;
	setp.gt.u64 	%p3533, %rd9041, %rd9043;
	selp.u64 	%rd9044, 1, 0, %p3533;
	add.s64 	%rd3006, %rd9042, %rd9044;
	mul.lo.s64 	%rd3007, %rd146, %rd3005;
	add.s64 	%rd3008, %rd3007, %rd3006;
	add.s64 	%rd3009, %rd3008, %rd2991;
	setp.lt.u64 	%p3534, %rd3009, %rd3008;
	mov.b64 	%rd10608, 1;
	@%p3534 bra 	$L__BB0_1089;
	setp.eq.s64 	%p3535, %rd3008, 0;
	neg.s64 	%rd9045, %rd3006;
	setp.ne.s64 	%p3536, %rd3007, %rd9045;
	and.pred  	%p3537, %p3536, %p3535;
	selp.u64 	%rd10608, 1, 0, %p3537;
$L__BB0_1089:
	mul.hi.u64 	%rd9047, %rd3005, %rd146;
	add.s64 	%rd3012, %rd10608, %rd9047;
	mul.lo.s64 	%rd3013, %rd147, %rd3005;
	add.s64 	%rd3014, %rd3013, %rd3012;
	add.s64 	%rd3015, %rd3014, %rd2997;
	setp.lt.u64 	%p3538, %rd3015, %rd3014;
	mov.b64 	%rd10609, 1;
	@%p3538 bra 	$L__BB0_1091;
	setp.eq.s64 	%p3539, %rd3014, 0;
	neg.s64 	%rd9048, %rd3012;
	setp.ne.s64 	%p3540, %rd3013, %rd9048;
	and.pred  	%p3541, %p3540, %p3539;
	selp.u64 	%rd10609, 1, 0, %p3541;
$L__BB0_1091:
	mul.hi.u64 	%rd9050, %rd3005, %rd147;
	add.s64 	%rd3018, %rd10609, %rd9050;
	mul.lo.s64 	%rd3019, %rd148, %rd3005;
	add.s64 	%rd3020, %rd3019, %rd3018;
	add.s64 	%rd3021, %rd3020, %rd10601;
	setp.lt.u64 	%p3542, %rd3021, %rd3020;
	mov.b64 	%rd10610, 1;
	@%p3542 bra 	$L__BB0_1093;
	setp.eq.s64 	%p3543, %rd3020, 0;
	neg.s64 	%rd9051, %rd3018;
	setp.ne.s64 	%p3544, %rd3019, %rd9051;
	and.pred  	%p3545, %p3544, %p3543;
	selp.u64 	%rd10610, 1, 0, %p3545;
$L__BB0_1093:
	mul.hi.u64 	%rd9052, %rd3005, %rd148;
	add.s64 	%rd9053, %rd10610, %rd9052;
	add.s64 	%rd10611, %rd10600, %rd9053;
	setp.gt.u64 	%p3546, %rd10611, %rd148;
	@%p3546 bra 	$L__BB0_1099;
	setp.lt.u64 	%p3547, %rd10611, %rd148;
	mov.u64 	%rd10612, %rd3021;
	mov.u64 	%rd10613, %rd3015;
	mov.u64 	%rd10614, %rd3009;
	@%p3547 bra 	$L__BB0_1100;
	setp.gt.u64 	%p3548, %rd3021, %rd147;
	@%p3548 bra 	$L__BB0_1099;
	setp.lt.u64 	%p3549, %rd3021, %rd147;
	mov.u64 	%rd10612, %rd3021;
	mov.u64 	%rd10613, %rd3015;
	mov.u64 	%rd10614, %rd3009;
	@%p3549 bra 	$L__BB0_1100;
	setp.gt.u64 	%p3550, %rd3015, %rd146;
	@%p3550 bra 	$L__BB0_1099;
	setp.lt.u64 	%p3551, %rd3015, %rd146;
	setp.lt.u64 	%p3552, %rd3009, %rd145;
	or.pred  	%p3553, %p3551, %p3552;
	mov.u64 	%rd10612, %rd3021;
	mov.u64 	%rd10613, %rd3015;
	mov.u64 	%rd10614, %rd3009;
	@%p3553 bra 	$L__BB0_1100;
$L__BB0_1099:
	sub.s64 	%rd10614, %rd3009, %rd145;
	setp.lt.u64 	%p3554, %rd3009, %rd145;
	selp.u64 	%rd9054, 1, 0, %p3554;
	add.s64 	%rd9055, %rd146, %rd9054;
	sub.s64 	%rd10613, %rd3015, %rd9055;
	setp.lt.u64 	%p3555, %rd3015, %rd146;
	setp.eq.s64 	%p3556, %rd3015, %rd146;
	and.pred  	%p3557, %p3556, %p3554;
	or.pred  	%p3558, %p3555, %p3557;
	selp.u64 	%rd9056, 1, 0, %p3558;
	add.s64 	%rd9057, %rd147, %rd9056;
	sub.s64 	%rd10612, %rd3021, %rd9057;
	setp.lt.u64 	%p3559, %rd3021, %rd147;
	setp.eq.s64 	%p3560, %rd3021, %rd147;
	selp.b64 	%rd9058, %rd9056, 0, %p3560;
	selp.b64 	%rd9059, 1, %rd9058, %p3559;
	add.s64 	%rd9060, %rd9059, %rd148;
	sub.s64 	%rd10611, %rd10611, %rd9060;
$L__BB0_1100:
	mul.hi.u64 	%rd9062, %rd10292, %rd10292;
	mul.lo.s64 	%rd9063, %rd10291, %rd10292;
	mul.hi.u64 	%rd9064, %rd10292, %rd10291;
	add.s64 	%rd9065, %rd9063, %rd9062;
	setp.eq.s64 	%p3561, %rd9065, 0;
	neg.s64 	%rd9066, %rd9062;
	setp.ne.s64 	%p3562, %rd9063, %rd9066;
	and.pred  	%p3563, %p3562, %p3561;
	selp.u64 	%rd9067, 1, 0, %p3563;
	add.s64 	%rd9068, %rd9064, %rd9067;
	mul.lo.s64 	%rd3033, %rd10290, %rd10292;
	mul.hi.u64 	%rd9069, %rd10292, %rd10290;
	add.s64 	%rd9070, %rd3033, %rd9068;
	setp.eq.s64 	%p3564, %rd9070, 0;
	neg.s64 	%rd9071, %rd9068;
	setp.ne.s64 	%p3565, %rd3033, %rd9071;
	and.pred  	%p3566, %p3565, %p3564;
	selp.u64 	%rd9072, 1, 0, %p3566;
	add.s64 	%rd3034, %rd9069, %rd9072;
	mul.lo.s64 	%rd3035, %rd10289, %rd10292;
	add.s64 	%rd3036, %rd3035, %rd3034;
	mul.hi.u64 	%rd9073, %rd10291, %rd10292;
	add.s64 	%rd3037, %rd9065, %rd9063;
	setp.lt.u64 	%p3567, %rd3037, %rd9065;
	selp.u64 	%rd9074, 1, 0, %p3567;
	add.s64 	%rd3038, %rd9073, %rd9074;
	mul.lo.s64 	%rd3039, %rd10291, %rd10291;
	add.s64 	%rd3040, %rd3039, %rd3038;
	add.s64 	%rd3041, %rd3040, %rd9070;
	setp.lt.u64 	%p3568, %rd3041, %rd3040;
	mov.b64 	%rd10615, 1;
	@%p3568 bra 	$L__BB0_1102;
	setp.eq.s64 	%p3569, %rd3040, 0;
	neg.s64 	%rd9075, %rd3038;
	setp.ne.s64 	%p3570, %rd3039, %rd9075;
	and.pred  	%p3571, %p3570, %p3569;
	selp.u64 	%rd10615, 1, 0, %p3571;
$L__BB0_1102:
	mul.hi.u64 	%rd9077, %rd10291, %rd10291;
	add.s64 	%rd3044, %rd10615, %rd9077;
	mul.lo.s64 	%rd3045, %rd10290, %rd10291;
	add.s64 	%rd3046, %rd3045, %rd3044;
	add.s64 	%rd3047, %rd3046, %rd3036;
	setp.lt.u64 	%p3572, %rd3047, %rd3046;
	mov.b64 	%rd10616, 1;
	@%p3572 bra 	$L__BB0_1104;
	setp.eq.s64 	%p3573, %rd3046, 0;
	neg.s64 	%rd9078, %rd3044;
	setp.ne.s64 	%p3574, %rd3045, %rd9078;
	and.pred  	%p3575, %p3574, %p3573;
	selp.u64 	%rd10616, 1, 0, %p3575;
$L__BB0_1104:
	mul.hi.u64 	%rd9080, %rd10291, %rd10290;
	add.s64 	%rd3050, %rd10616, %rd9080;
	mul.lo.s64 	%rd3051, %rd10289, %rd10291;
	add.s64 	%rd3052, %rd3051, %rd3050;
	neg.s64 	%rd9081, %rd3034;
	setp.ne.s64 	%p3576, %rd3035, %rd9081;
	setp.eq.s64 	%p3577, %rd3036, 0;
	and.pred  	%p3578, %p3576, %p3577;
	selp.u64 	%rd9082, 1, 0, %p3578;
	mul.hi.u64 	%rd9083, %rd10292, %rd10289;
	add.s64 	%rd9084, %rd9083, %rd9082;
	add.s64 	%rd3053, %rd3052, %rd9084;
	setp.lt.u64 	%p3579, %rd3053, %rd3052;
	mov.b64 	%rd10617, 1;
	@%p3579 bra 	$L__BB0_1106;
	setp.eq.s64 	%p3580, %rd3052, 0;
	neg.s64 	%rd9085, %rd3050;
	setp.ne.s64 	%p3581, %rd3051, %rd9085;
	and.pred  	%p3582, %p3581, %p3580;
	selp.u64 	%rd10617, 1, 0, %p3582;
$L__BB0_1106:
	mul.hi.u64 	%rd9087, %rd10290, %rd10292;
	add.s64 	%rd3056, %rd3033, %rd3041;
	setp.lt.u64 	%p3583, %rd3056, %rd3033;
	selp.u64 	%rd9088, 1, 0, %p3583;
	add.s64 	%rd3057, %rd9087, %rd9088;
	add.s64 	%rd3058, %rd3045, %rd3057;
	add.s64 	%rd3059, %rd3058, %rd3047;
	setp.lt.u64 	%p3584, %rd3059, %rd3058;
	mov.b64 	%rd10618, 1;
	@%p3584 bra 	$L__BB0_1108;
	setp.eq.s64 	%p3585, %rd3058, 0;
	neg.s64 	%rd9089, %rd3057;
	setp.ne.s64 	%p3586, %rd3045, %rd9089;
	and.pred  	%p3587, %p3586, %p3585;
	selp.u64 	%rd10618, 1, 0, %p3587;
$L__BB0_1108:
	mul.hi.u64 	%rd9091, %rd10290, %rd10291;
	add.s64 	%rd3062, %rd10618, %rd9091;
	mul.lo.s64 	%rd3063, %rd10290, %rd10290;
	add.s64 	%rd3064, %rd3063, %rd3062;
	add.s64 	%rd3065, %rd3064, %rd3053;
	setp.lt.u64 	%p3588, %rd3065, %rd3064;
	mov.b64 	%rd10619, 1;
	@%p3588 bra 	$L__BB0_1110;
	setp.eq.s64 	%p3589, %rd3064, 0;
	neg.s64 	%rd9092, %rd3062;
	setp.ne.s64 	%p3590, %rd3063, %rd9092;
	and.pred  	%p3591, %p3590, %p3589;
	selp.u64 	%rd10619, 1, 0, %p3591;
$L__BB0_1110:
	mul.hi.u64 	%rd9094, %rd10290, %rd10290;
	add.s64 	%rd3068, %rd10619, %rd9094;
	mul.lo.s64 	%rd3069, %rd10289, %rd10290;
	add.s64 	%rd3070, %rd3069, %rd3068;
	mul.hi.u64 	%rd9095, %rd10291, %rd10289;
	add.s64 	%rd9096, %rd10617, %rd9095;
	add.s64 	%rd3071, %rd3070, %rd9096;
	setp.lt.u64 	%p3592, %rd3071, %rd3070;
	mov.b64 	%rd10620, 1;
	@%p3592 bra 	$L__BB0_1112;
	setp.eq.s64 	%p3593, %rd3070, 0;
	neg.s64 	%rd9097, %rd3068;
	setp.ne.s64 	%p3594, %rd3069, %rd9097;
	and.pred  	%p3595, %p3594, %p3593;
	selp.u64 	%rd10620, 1, 0, %p3595;
$L__BB0_1112:
	mul.hi.u64 	%rd9099, %rd10289, %rd10292;
	add.s64 	%rd3074, %rd3035, %rd3059;
	setp.lt.u64 	%p3596, %rd3074, %rd3035;
	selp.u64 	%rd9100, 1, 0, %p3596;
	add.s64 	%rd3075, %rd9099, %rd9100;
	add.s64 	%rd3076, %rd3051, %rd3075;
	add.s64 	%rd10630, %rd3076, %rd3065;
	setp.lt.u64 	%p3597, %rd10630, %rd3076;
	mov.b64 	%rd10621, 1;
	@%p3597 bra 	$L__BB0_1114;
	setp.eq.s64 	%p3598, %rd3076, 0;
	neg.s64 	%rd9101, %rd3075;
	setp.ne.s64 	%p3599, %rd3051, %rd9101;
	and.pred  	%p3600, %p3599, %p3598;
	selp.u64 	%rd10621, 1, 0, %p3600;
$L__BB0_1114:
	mul.hi.u64 	%rd9103, %rd10289, %rd10291;
	add.s64 	%rd3080, %rd10621, %rd9103;
	add.s64 	%rd3081, %rd3069, %rd3080;
	add.s64 	%rd10629, %rd3081, %rd3071;
	setp.lt.u64 	%p3601, %rd10629, %rd3081;
	mov.b64 	%rd10622, 1;
	@%p3601 bra 	$L__BB0_1116;
	setp.eq.s64 	%p3602, %rd3081, 0;
	neg.s64 	%rd9104, %rd3080;
	setp.ne.s64 	%p3603, %rd3069, %rd9104;
	and.pred  	%p3604, %p3603, %p3602;
	selp.u64 	%rd10622, 1, 0, %p3604;
$L__BB0_1116:
	mul.hi.u64 	%rd9106, %rd10289, %rd10290;
	add.s64 	%rd3085, %rd10622, %rd9106;
	mul.lo.s64 	%rd3086, %rd10289, %rd10289;
	add.s64 	%rd3087, %rd3086, %rd3085;
	mul.hi.u64 	%rd9107, %rd10290, %rd10289;
	add.s64 	%rd9108, %rd10620, %rd9107;
	add.s64 	%rd10635, %rd3087, %rd9108;
	setp.lt.u64 	%p3605, %rd10635, %rd3087;
	mov.b64 	%rd10623, 1;
	@%p3605 bra 	$L__BB0_1118;
	setp.eq.s64 	%p3606, %rd3087, 0;
	neg.s64 	%rd9109, %rd3085;
	setp.ne.s64 	%p3607, %rd3086, %rd9109;
	and.pred  	%p3608, %p3607, %p3606;
	selp.u64 	%rd10623, 1, 0, %p3608;
$L__BB0_1118:
	mul.lo.s64 	%rd9111, %rd10292, %rd10292;
	mul.hi.u64 	%rd9112, %rd10289, %rd10289;
	add.s64 	%rd10634, %rd10623, %rd9112;
	mul.lo.s64 	%rd3092, %rd144, %rd9111;
	mul.lo.s64 	%rd9113, %rd145, %rd3092;
	mul.hi.u64 	%rd9114, %rd3092, %rd145;
	not.b64 	%rd9115, %rd9111;
	setp.gt.u64 	%p3609, %rd9113, %rd9115;
	selp.u64 	%rd9116, 1, 0, %p3609;
	add.s64 	%rd3093, %rd9114, %rd9116;
	mul.lo.s64 	%rd3094, %rd146, %rd3092;
	add.s64 	%rd3095, %rd3094, %rd3093;
	add.s64 	%rd3096, %rd3095, %rd3037;
	setp.lt.u64 	%p3610, %rd3096, %rd3095;
	mov.b64 	%rd10624, 1;
	@%p3610 bra 	$L__BB0_1120;
	setp.eq.s64 	%p3611, %rd3095, 0;
	neg.s64 	%rd9117, %rd3093;
	setp.ne.s64 	%p3612, %rd3094, %rd9117;
	and.pred  	%p3613, %p3612, %p3611;
	selp.u64 	%rd10624, 1, 0, %p3613;
$L__BB0_1120:
	mul.hi.u64 	%rd9119, %rd3092, %rd146;
	add.s64 	%rd3099, %rd10624, %rd9119;
	mul.lo.s64 	%rd3100, %rd147, %rd3092;
	add.s64 	%rd3101, %rd3100, %rd3099;
	add.s64 	%rd3102, %rd3101, %rd3056;
	setp.lt.u64 	%p3614, %rd3102, %rd3101;
	mov.b64 	%rd10625, 1;
	@%p3614 bra 	$L__BB0_1122;
	setp.eq.s64 	%p3615, %rd3101, 0;
	neg.s64 	%rd9120, %rd3099;
	setp.ne.s64 	%p3616, %rd3100, %rd9120;
	and.pred  	%p3617, %p3616, %p3615;
	selp.u64 	%rd10625, 1, 0, %p3617;
$L__BB0_1122:
	mul.hi.u64 	%rd9122, %rd3092, %rd147;
	add.s64 	%rd3105, %rd10625, %rd9122;
	mul.lo.s64 	%rd3106, %rd148, %rd3092;
	add.s64 	%rd3107, %rd3106, %rd3105;
	add.s64 	%rd3108, %rd3107, %rd3074;
	setp.lt.u64 	%p3618, %rd3108, %rd3107;
	mov.b64 	%rd10626, 1;
	@%p3618 bra 	$L__BB0_1124;
	setp.eq.s64 	%p3619, %rd3107, 0;
	neg.s64 	%rd9123, %rd3105;
	setp.ne.s64 	%p3620, %rd3106, %rd9123;
	and.pred  	%p3621, %p3620, %p3619;
	selp.u64 	%rd10626, 1, 0, %p3621;
$L__BB0_1124:
	mul.hi.u64 	%rd9124, %rd3092, %rd148;
	add.s64 	%rd3111, %rd10626, %rd9124;
	setp.eq.s64 	%p3622, %rd3111, 0;
	@%p3622 bra 	$L__BB0_1128;
	add.s64 	%rd3112, %rd10630, %rd3111;
	setp.ge.u64 	%p3623, %rd3112, %rd10630;
	mov.u64 	%rd10630, %rd3112;
	@%p3623 bra 	$L__BB0_1128;
	add.s64 	%rd10629, %rd10629, 1;
	setp.ne.s64 	%p3624, %rd10629, 0;
	mov.u64 	%rd10630, %rd3112;
	@%p3624 bra 	$L__BB0_1128;
	add.s64 	%rd10635, %rd10635, 1;
	setp.eq.s64 	%p3625, %rd10635, 0;
	selp.u64 	%rd9126, 1, 0, %p3625;
	add.s64 	%rd10634, %rd10634, %rd9126;
	mov.b64 	%rd10629, 0;
	mov.u64 	%rd10630, %rd3112;
$L__BB0_1128:
	mul.lo.s64 	%rd3120, %rd144, %rd3096;
	mul.lo.s64 	%rd9128, %rd145, %rd3120;
	mul.hi.u64 	%rd9129, %rd3120, %rd145;
	not.b64 	%rd9130, %rd3096;
	setp.gt.u64 	%p3626, %rd9128, %rd9130;
	selp.u64 	%rd9131, 1, 0, %p3626;
	add.s64 	%rd3121, %rd9129, %rd9131;
	mul.lo.s64 	%rd3122, %rd146, %rd3120;
	add.s64 	%rd3123, %rd3122, %rd3121;
	add.s64 	%rd3124, %rd3123, %rd3102;
	setp.lt.u64 	%p3627, %rd3124, %rd3123;
	mov.b64 	%rd10631, 1;
	@%p3627 bra 	$L__BB0_1130;
	setp.eq.s64 	%p3628, %rd3123, 0;
	neg.s64 	%rd9132, %rd3121;
	setp.ne.s64 	%p3629, %rd3122, %rd9132;
	and.pred  	%p3630, %p3629, %p3628;
	selp.u64 	%rd10631, 1, 0, %p3630;
$L__BB0_1130:
	mul.hi.u64 	%rd9134, %rd3120, %rd146;
	add.s64 	%rd3127, %rd10631, %rd9134;
	mul.lo.s64 	%rd3128, %rd147, %rd3120;
	add.s64 	%rd3129, %rd3128, %rd3127;
	add.s64 	%rd3130, %rd3129, %rd3108;
	setp.lt.u64 	%p3631, %rd3130, %rd3129;
	mov.b64 	%rd10632, 1;
	@%p3631 bra 	$L__BB0_1132;
	setp.eq.s64 	%p3632, %rd3129, 0;
	neg.s64 	%rd9135, %rd3127;
	setp.ne.s64 	%p3633, %rd3128, %rd9135;
	and.pred  	%p3634, %p3633, %p3632;
	selp.u64 	%rd10632, 1, 0, %p3634;
$L__BB0_1132:
	mul.hi.u64 	%rd9137, %rd3120, %rd147;
	add.s64 	%rd3133, %rd10632, %rd9137;
	mul.lo.s64 	%rd3134, %rd148, %rd3120;
	add.s64 	%rd3135, %rd3134, %rd3133;
	add.s64 	%rd3136, %rd3135, %rd10630;
	setp.lt.u64 	%p3635, %rd3136, %rd3135;
	mov.b64 	%rd10633, 1;
	@%p3635 bra 	$L__BB0_1134;
	setp.eq.s64 	%p3636, %rd3135, 0;
	neg.s64 	%rd9138, %rd3133;
	setp.ne.s64 	%p3637, %rd3134, %rd9138;
	and.pred  	%p3638, %p3637, %p3636;
	selp.u64 	%rd10633, 1, 0, %p3638;
$L__BB0_1134:
	mul.hi.u64 	%rd9139, %rd3120, %rd148;
	add.s64 	%rd3139, %rd10633, %rd9139;
	setp.eq.s64 	%p3639, %rd3139, 0;
	@%p3639 bra 	$L__BB0_1137;
	add.s64 	%rd3140, %rd10629, %rd3139;
	setp.ge.u64 	%p3640, %rd3140, %rd10629;
	mov.u64 	%rd10629, %rd3140;
	@%p3640 bra 	$L__BB0_1137;
	add.s64 	%rd10635, %rd10635, 1;
	setp.eq.s64 	%p3641, %rd10635, 0;
	selp.u64 	%rd9140, 1, 0, %p3641;
	add.s64 	%rd10634, %rd10634, %rd9140;
$L__BB0_1137:
	mul.lo.s64 	%rd3146, %rd144, %rd3124;
	mul.lo.s64 	%rd9142, %rd145, %rd3146;
	mul.hi.u64 	%rd9143, %rd3146, %rd145;
	not.b64 	%rd9144, %rd3124;
	setp.gt.u64 	%p3642, %rd9142, %rd9144;
	selp.u64 	%rd9145, 1, 0, %p3642;
	add.s64 	%rd3147, %rd9143, %rd9145;
	mul.lo.s64 	%rd3148, %rd146, %rd3146;
	add.s64 	%rd3149, %rd3148, %rd3147;
	add.s64 	%rd3150, %rd3149, %rd3130;
	setp.lt.u64 	%p3643, %rd3150, %rd3149;
	mov.b64 	%rd10637, 1;
	@%p3643 bra 	$L__BB0_1139;
	setp.eq.s64 	%p3644, %rd3149, 0;
	neg.s64 	%rd9146, %rd3147;
	setp.ne.s64 	%p3645, %rd3148, %rd9146;
	and.pred  	%p3646, %p3645, %p3644;
	selp.u64 	%rd10637, 1, 0, %p3646;
$L__BB0_1139:
	mul.hi.u64 	%rd9148, %rd3146, %rd146;
	add.s64 	%rd3153, %rd10637, %rd9148;
	mul.lo.s64 	%rd3154, %rd147, %rd3146;
	add.s64 	%rd3155, %rd3154, %rd3153;
	add.s64 	%rd3156, %rd3155, %rd3136;
	setp.lt.u64 	%p3647, %rd3156, %rd3155;
	mov.b64 	%rd10638, 1;
	@%p3647 bra 	$L__BB0_1141;
	setp.eq.s64 	%p3648, %rd3155, 0;
	neg.s64 	%rd9149, %rd3153;
	setp.ne.s64 	%p3649, %rd3154, %rd9149;
	and.pred  	%p3650, %p3649, %p3648;
	selp.u64 	%rd10638, 1, 0, %p3650;
$L__BB0_1141:
	mul.hi.u64 	%rd9151, %rd3146, %rd147;
	add.s64 	%rd3159, %rd10638, %rd9151;
	mul.lo.s64 	%rd3160, %rd148, %rd3146;
	add.s64 	%rd3161, %rd3160, %rd3159;
	add.s64 	%rd3162, %rd3161, %rd10629;
	setp.lt.u64 	%p3651, %rd3162, %rd3161;
	mov.b64 	%rd10639, 1;
	@%p3651 bra 	$L__BB0_1143;
	setp.eq.s64 	%p3652, %rd3161, 0;
	neg.s64 	%rd9152, %rd3159;
	setp.ne.s64 	%p3653, %rd3160, %rd9152;
	and.pred  	%p3654, %p3653, %p3652;
	selp.u64 	%rd10639, 1, 0, %p3654;
$L__BB0_1143:
	mul.hi.u64 	%rd9153, %rd3146, %rd148;
	add.s64 	%rd3165, %rd10639, %rd9153;
	setp.eq.s64 	%p3655, %rd3165, 0;
	@%p3655 bra 	$L__BB0_1145;
	add.s64 	%rd3166, %rd10635, %rd3165;
	setp.lt.u64 	%p3656, %rd3166, %rd10635;
	selp.u64 	%rd9154, 1, 0, %p3656;
	add.s64 	%rd10634, %rd10634, %rd9154;
	mov.u64 	%rd10635, %rd3166;
$L__BB0_1145:
	mul.lo.s64 	%rd3170, %rd144, %rd3150;
	mul.lo.s64 	%rd9156, %rd145, %rd3170;
	mul.hi.u64 	%rd9157, %rd3170, %rd145;
	not.b64 	%rd9158, %rd3150;
	setp.gt.u64 	%p3657, %rd9156, %rd9158;
	selp.u64 	%rd9159, 1, 0, %p3657;
	add.s64 	%rd3171, %rd9157, %rd9159;
	mul.lo.s64 	%rd3172, %rd146, %rd3170;
	add.s64 	%rd3173, %rd3172, %rd3171;
	add.s64 	%rd3174, %rd3173, %rd3156;
	setp.lt.u64 	%p3658, %rd3174, %rd3173;
	mov.b64 	%rd10642, 1;
	@%p3658 bra 	$L__BB0_1147;
	setp.eq.s64 	%p3659, %rd3173, 0;
	neg.s64 	%rd9160, %rd3171;
	setp.ne.s64 	%p3660, %rd3172, %rd9160;
	and.pred  	%p3661, %p3660, %p3659;
	selp.u64 	%rd10642, 1, 0, %p3661;
$L__BB0_1147:
	mul.hi.u64 	%rd9162, %rd3170, %rd146;
	add.s64 	%rd3177, %rd10642, %rd9162;
	mul.lo.s64 	%rd3178, %rd147, %rd3170;
	add.s64 	%rd3179, %rd3178, %rd3177;
	add.s64 	%rd3180, %rd3179, %rd3162;
	setp.lt.u64 	%p3662, %rd3180, %rd3179;
	mov.b64 	%rd10643, 1;
	@%p3662 bra 	$L__BB0_1149;
	setp.eq.s64 	%p3663, %rd3179, 0;
	neg.s64 	%rd9163, %rd3177;
	setp.ne.s64 	%p3664, %rd3178, %rd9163;
	and.pred  	%p3665, %p3664, %p3663;
	selp.u64 	%rd10643, 1, 0, %p3665;
$L__BB0_1149:
	mul.hi.u64 	%rd9165, %rd3170, %rd147;
	add.s64 	%rd3183, %rd10643, %rd9165;
	mul.lo.s64 	%rd3184, %rd148, %rd3170;
	add.s64 	%rd3185, %rd3184, %rd3183;
	add.s64 	%rd3186, %rd3185, %rd10635;
	setp.lt.u64 	%p3666, %rd3186, %rd3185;
	mov.b64 	%rd10644, 1;
	@%p3666 bra 	$L__BB0_1151;
	setp.eq.s64 	%p3667, %rd3185, 0;
	neg.s64 	%rd9166, %rd3183;
	setp.ne.s64 	%p3668, %rd3184, %rd9166;
	and.pred  	%p3669, %p3668, %p3667;
	selp.u64 	%rd10644, 1, 0, %p3669;
$L__BB0_1151:
	mul.hi.u64 	%rd9167, %rd3170, %rd148;
	add.s64 	%rd9168, %rd10644, %rd9167;
	add.s64 	%rd10645, %rd10634, %rd9168;
	setp.gt.u64 	%p3670, %rd10645, %rd148;
	@%p3670 bra 	$L__BB0_1157;
	setp.lt.u64 	%p3671, %rd10645, %rd148;
	mov.u64 	%rd10646, %rd3186;
	mov.u64 	%rd10647, %rd3180;
	mov.u64 	%rd10648, %rd3174;
	@%p3671 bra 	$L__BB0_1158;
	setp.gt.u64 	%p3672, %rd3186, %rd147;
	@%p3672 bra 	$L__BB0_1157;
	setp.lt.u64 	%p3673, %rd3186, %rd147;
	mov.u64 	%rd10646, %rd3186;
	mov.u64 	%rd10647, %rd3180;
	mov.u64 	%rd10648, %rd3174;
	@%p3673 bra 	$L__BB0_1158;
	setp.gt.u64 	%p3674, %rd3180, %rd146;
	@%p3674 bra 	$L__BB0_1157;
	setp.lt.u64 	%p3675, %rd3180, %rd146;
	setp.lt.u64 	%p3676, %rd3174, %rd145;
	or.pred  	%p3677, %p3675, %p3676;
	mov.u64 	%rd10646, %rd3186;
	mov.u64 	%rd10647, %rd3180;
	mov.u64 	%rd10648, %rd3174;
	@%p3677 bra 	$L__BB0_1158;
$L__BB0_1157:
	sub.s64 	%rd10648, %rd3174, %rd145;
	setp.lt.u64 	%p3678, %rd3174, %rd145;
	selp.u64 	%rd9169, 1, 0, %p3678;
	add.s64 	%rd9170, %rd146, %rd9169;
	sub.s64 	%rd10647, %rd3180, %rd9170;
	setp.lt.u64 	%p3679, %rd3180, %rd146;
	setp.eq.s64 	%p3680, %rd3180, %rd146;
	and.pred  	%p3681, %p3680, %p3678;
	or.pred  	%p3682, %p3679, %p3681;
	selp.u64 	%rd9171, 1, 0, %p3682;
	add.s64 	%rd9172, %rd147, %rd9171;
	sub.s64 	%rd10646, %rd3186, %rd9172;
	setp.lt.u64 	%p3683, %rd3186, %rd147;
	setp.eq.s64 	%p3684, %rd3186, %rd147;
	selp.b64 	%rd9173, %rd9171, 0, %p3684;
	selp.b64 	%rd9174, 1, %rd9173, %p3683;
	add.s64 	%rd9175, %rd9174, %rd148;
	sub.s64 	%rd10645, %rd10645, %rd9175;
$L__BB0_1158:
	mul.hi.u64 	%rd9177, %rd10648, %rd10648;
	mul.lo.s64 	%rd9178, %rd10647, %rd10648;
	mul.hi.u64 	%rd9179, %rd10648, %rd10647;
	add.s64 	%rd9180, %rd9178, %rd9177;
	setp.eq.s64 	%p3685, %rd9180, 0;
	neg.s64 	%rd9181, %rd9177;
	setp.ne.s64 	%p3686, %rd9178, %rd9181;
	and.pred  	%p3687, %p3686, %p3685;
	selp.u64 	%rd9182, 1, 0, %p3687;
	add.s64 	%rd9183, %rd9179, %rd9182;
	mul.lo.s64 	%rd3198, %rd10646, %rd10648;
	mul.hi.u64 	%rd9184, %rd10648, %rd10646;
	add.s64 	%rd9185, %rd3198, %rd9183;
	setp.eq.s64 	%p3688, %rd9185, 0;
	neg.s64 	%rd9186, %rd9183;
	setp.ne.s64 	%p3689, %rd3198, %rd9186;
	and.pred  	%p3690, %p3689, %p3688;
	selp.u64 	%rd9187, 1, 0, %p3690;
	add.s64 	%rd3199, %rd9184, %rd9187;
	mul.lo.s64 	%rd3200, %rd10645, %rd10648;
	add.s64 	%rd3201, %rd3200, %rd3199;
	mul.hi.u64 	%rd9188, %rd10647, %rd10648;
	add.s64 	%rd3202, %rd9180, %rd9178;
	setp.lt.u64 	%p3691, %rd3202, %rd9180;
	selp.u64 	%rd9189, 1, 0, %p3691;
	add.s64 	%rd3203, %rd9188, %rd9189;
	mul.lo.s64 	%rd3204, %rd10647, %rd10647;
	add.s64 	%rd3205, %rd3204, %rd3203;
	add.s64 	%rd3206, %rd3205, %rd9185;
	setp.lt.u64 	%p3692, %rd3206, %rd3205;
	mov.b64 	%rd10649, 1;
	@%p3692 bra 	$L__BB0_1160;
	setp.eq.s64 	%p3693, %rd3205, 0;
	neg.s64 	%rd9190, %rd3203;
	setp.ne.s64 	%p3694, %rd3204, %rd9190;
	and.pred  	%p3695, %p3694, %p3693;
	selp.u64 	%rd10649, 1, 0, %p3695;
$L__BB0_1160:
	mul.hi.u64 	%rd9192, %rd10647, %rd10647;
	add.s64 	%rd3209, %rd10649, %rd9192;
	mul.lo.s64 	%rd3210, %rd10646, %rd10647;
	add.s64 	%rd3211, %rd3210, %rd3209;
	add.s64 	%rd3212, %rd3211, %rd3201;
	setp.lt.u64 	%p3696, %rd3212, %rd3211;
	mov.b64 	%rd10650, 1;
	@%p3696 bra 	$L__BB0_1162;
	setp.eq.s64 	%p3697, %rd3211, 0;
	neg.s64 	%rd9193, %rd3209;
	setp.ne.s64 	%p3698, %rd3210, %rd9193;
	and.pred  	%p3699, %p3698, %p3697;
	selp.u64 	%rd10650, 1, 0, %p3699;
$L__BB0_1162:
	mul.hi.u64 	%rd9195, %rd10647, %rd10646;
	add.s64 	%rd3215, %rd10650, %rd9195;
	mul.lo.s64 	%rd3216, %rd10645, %rd10647;
	add.s64 	%rd3217, %rd3216, %rd3215;
	neg.s64 	%rd9196, %rd3199;
	setp.ne.s64 	%p3700, %rd3200, %rd9196;
	setp.eq.s64 	%p3701, %rd3201, 0;
	and.pred  	%p3702, %p3700, %p3701;
	selp.u64 	%rd9197, 1, 0, %p3702;
	mul.hi.u64 	%rd9198, %rd10648, %rd10645;
	add.s64 	%rd9199, %rd9198, %rd9197;
	add.s64 	%rd3218, %rd3217, %rd9199;
	setp.lt.u64 	%p3703, %rd3218, %rd3217;
	mov.b64 	%rd10651, 1;
	@%p3703 bra 	$L__BB0_1164;
	setp.eq.s64 	%p3704, %rd3217, 0;
	neg.s64 	%rd9200, %rd3215;
	setp.ne.s64 	%p3705, %rd3216, %rd9200;
	and.pred  	%p3706, %p3705, %p3704;
	selp.u64 	%rd10651, 1, 0, %p3706;
$L__BB0_1164:
	mul.hi.u64 	%rd9202, %rd10646, %rd10648;
	add.s64 	%rd3221, %rd3198, %rd3206;
	setp.lt.u64 	%p3707, %rd3221, %rd3198;
	selp.u64 	%rd9203, 1, 0, %p3707;
	add.s64 	%rd3222, %rd9202, %rd9203;
	add.s64 	%rd3223, %rd3210, %rd3222;
	add.s64 	%rd3224, %rd3223, %rd3212;
	setp.lt.u64 	%p3708, %rd3224, %rd3223;
	mov.b64 	%rd10652, 1;
	@%p3708 bra 	$L__BB0_1166;
	setp.eq.s64 	%p3709, %rd3223, 0;
	neg.s64 	%rd9204, %rd3222;
	setp.ne.s64 	%p3710, %rd3210, %rd9204;
	and.pred  	%p3711, %p3710, %p3709;
	selp.u64 	%rd10652, 1, 0, %p3711;
$L__BB0_1166:
	mul.hi.u64 	%rd9206, %rd10646, %rd10647;
	add.s64 	%rd3227, %rd10652, %rd9206;
	mul.lo.s64 	%rd3228, %rd10646, %rd10646;
	add.s64 	%rd3229, %rd3228, %rd3227;
	add.s64 	%rd3230, %rd3229, %rd3218;
	setp.lt.u64 	%p3712, %rd3230, %rd3229;
	mov.b64 	%rd10653, 1;
	@%p3712 bra 	$L__BB0_1168;
	setp.eq.s64 	%p3713, %rd3229, 0;
	neg.s64 	%rd9207, %rd3227;
	setp.ne.s64 	%p3714, %rd3228, %rd9207;
	and.pred  	%p3715, %p3714, %p3713;
	selp.u64 	%rd10653, 1, 0, %p3715;
$L__BB0_1168:
	mul.hi.u64 	%rd9209, %rd10646, %rd10646;
	add.s64 	%rd3233, %rd10653, %rd9209;
	mul.lo.s64 	%rd3234, %rd10645, %rd10646;
	add.s64 	%rd3235, %rd3234, %rd3233;
	mul.hi.u64 	%rd9210, %rd10647, %rd10645;
	add.s64 	%rd9211, %rd10651, %rd9210;
	add.s64 	%rd3236, %rd3235, %rd9211;
	setp.lt.u64 	%p3716, %rd3236, %rd3235;
	mov.b64 	%rd10654, 1;
	@%p3716 bra 	$L__BB0_1170;
	setp.eq.s64 	%p3717, %rd3235, 0;
	neg.s64 	%rd9212, %rd3233;
	setp.ne.s64 	%p3718, %rd3234, %rd9212;
	and.pred  	%p3719, %p3718, %p3717;
	selp.u64 	%rd10654, 1, 0, %p3719;
$L__BB0_1170:
	mul.hi.u64 	%rd9214, %rd10645, %rd10648;
	add.s64 	%rd3239, %rd3200, %rd3224;
	setp.lt.u64 	%p3720, %rd3239, %rd3200;
	selp.u64 	%rd9215, 1, 0, %p3720;
	add.s64 	%rd3240, %rd9214, %rd9215;
	add.s64 	%rd3241, %rd3216, %rd3240;
	add.s64 	%rd10664, %rd3241, %rd3230;
	setp.lt.u64 	%p3721, %rd10664, %rd3241;
	mov.b64 	%rd10655, 1;
	@%p3721 bra 	$L__BB0_1172;
	setp.eq.s64 	%p3722, %rd3241, 0;
	neg.s64 	%rd9216, %rd3240;
	setp.ne.s64 	%p3723, %rd3216, %rd9216;
	and.pred  	%p3724, %p3723, %p3722;
	selp.u64 	%rd10655, 1, 0, %p3724;
$L__BB0_1172:
	mul.hi.u64 	%rd9218, %rd10645, %rd10647;
	add.s64 	%rd3245, %rd10655, %rd9218;
	add.s64 	%rd3246, %rd3234, %rd3245;
	add.s64 	%rd10663, %rd3246, %rd3236;
	setp.lt.u64 	%p3725, %rd10663, %rd3246;
	mov.b64 	%rd10656, 1;
	@%p3725 bra 	$L__BB0_1174;
	setp.eq.s64 	%p3726, %rd3246, 0;
	neg.s64 	%rd9219, %rd3245;
	setp.ne.s64 	%p3727, %rd3234, %rd9219;
	and.pred  	%p3728, %p3727, %p3726;
	selp.u64 	%rd10656, 1, 0, %p3728;
$L__BB0_1174:
	mul.hi.u64 	%rd9221, %rd10645, %rd10646;
	add.s64 	%rd3250, %rd10656, %rd9221;
	mul.lo.s64 	%rd3251, %rd10645, %rd10645;
	add.s64 	%rd3252, %rd3251, %rd3250;
	mul.hi.u64 	%rd9222, %rd10646, %rd10645;
	add.s64 	%rd9223, %rd10654, %rd9222;
	add.s64 	%rd10669, %rd3252, %rd9223;
	setp.lt.u64 	%p3729, %rd10669, %rd3252;
	mov.b64 	%rd10657, 1;
	@%p3729 bra 	$L__BB0_1176;
	setp.eq.s64 	%p3730, %rd3252, 0;
	neg.s64 	%rd9224, %rd3250;
	setp.ne.s64 	%p3731, %rd3251, %rd9224;
	and.pred  	%p3732, %p3731, %p3730;
	selp.u64 	%rd10657, 1, 0, %p3732;
$L__BB0_1176:
	mul.lo.s64 	%rd9226, %rd10648, %rd10648;
	mul.hi.u64 	%rd9227, %rd10645, %rd10645;
	add.s64 	%rd10668, %rd10657, %rd9227;
	mul.lo.s64 	%rd3257, %rd144, %rd9226;
	mul.lo.s64 	%rd9228, %rd145, %rd3257;
	mul.hi.u64 	%rd9229, %rd3257, %rd145;
	not.b64 	%rd9230, %rd9226;
	setp.gt.u64 	%p3733, %rd9228, %rd9230;
	selp.u64 	%rd9231, 1, 0, %p3733;
	add.s64 	%rd3258, %rd9229, %rd9231;
	mul.lo.s64 	%rd3259, %rd146, %rd3257;
	add.s64 	%rd3260, %rd3259, %rd3258;
	add.s64 	%rd3261, %rd3260, %rd3202;
	setp.lt.u64 	%p3734, %rd3261, %rd3260;
	mov.b64 	%rd10658, 1;
	@%p3734 bra 	$L__BB0_1178;
	setp.eq.s64 	%p3735, %rd3260, 0;
	neg.s64 	%rd9232, %rd3258;
	setp.ne.s64 	%p3736, %rd3259, %rd9232;
	and.pred  	%p3737, %p3736, %p3735;
	selp.u64 	%rd10658, 1, 0, %p3737;
$L__BB0_1178:
	mul.hi.u64 	%rd9234, %rd3257, %rd146;
	add.s64 	%rd3264, %rd10658, %rd9234;
	mul.lo.s64 	%rd3265, %rd147, %rd3257;
	add.s64 	%rd3266, %rd3265, %rd3264;
	add.s64 	%rd3267, %rd3266, %rd3221;
	setp.lt.u64 	%p3738, %rd3267, %rd3266;
	mov.b64 	%rd10659, 1;
	@%p3738 bra 	$L__BB0_1180;
	setp.eq.s64 	%p3739, %rd3266, 0;
	neg.s64 	%rd9235, %rd3264;
	setp.ne.s64 	%p3740, %rd3265, %rd9235;
	and.pred  	%p3741, %p3740, %p3739;
	selp.u64 	%rd10659, 1, 0, %p3741;
$L__BB0_1180:
	mul.hi.u64 	%rd9237, %rd3257, %rd147;
	add.s64 	%rd3270, %rd10659, %rd9237;
	mul.lo.s64 	%rd3271, %rd148, %rd3257;
	add.s64 	%rd3272, %rd3271, %rd3270;
	add.s64 	%rd3273, %rd3272, %rd3239;
	setp.lt.u64 	%p3742, %rd3273, %rd3272;
	mov.b64 	%rd10660, 1;
	@%p3742 bra 	$L__BB0_1182;
	setp.eq.s64 	%p3743, %rd3272, 0;
	neg.s64 	%rd9238, %rd3270;
	setp.ne.s64 	%p3744, %rd3271, %rd9238;
	and.pred  	%p3745, %p3744, %p3743;
	selp.u64 	%rd10660, 1, 0, %p3745;
$L__BB0_1182:
	mul.hi.u64 	%rd9239, %rd3257, %rd148;
	add.s64 	%rd3276, %rd10660, %rd9239;
	setp.eq.s64 	%p3746, %rd3276, 0;
	@%p3746 bra 	$L__BB0_1186;
	add.s64 	%rd3277, %rd10664, %rd3276;
	setp.ge.u64 	%p3747, %rd3277, %rd10664;
	mov.u64 	%rd10664, %rd3277;
	@%p3747 bra 	$L__BB0_1186;
	add.s64 	%rd10663, %rd10663, 1;
	setp.ne.s64 	%p3748, %rd10663, 0;
	mov.u64 	%rd10664, %rd3277;
	@%p3748 bra 	$L__BB0_1186;
	add.s64 	%rd10669, %rd10669, 1;
	setp.eq.s64 	%p3749, %rd10669, 0;
	selp.u64 	%rd9241, 1, 0, %p3749;
	add.s64 	%rd10668, %rd10668, %rd9241;
	mov.b64 	%rd10663, 0;
	mov.u64 	%rd10664, %rd3277;
$L__BB0_1186:
	mul.lo.s64 	%rd3285, %rd144, %rd3261;
	mul.lo.s64 	%rd9243, %rd145, %rd3285;
	mul.hi.u64 	%rd9244, %rd3285, %rd145;
	not.b64 	%rd9245, %rd3261;
	setp.gt.u64 	%p3750, %rd9243, %rd9245;
	selp.u64 	%rd9246, 1, 0, %p3750;
	add.s64 	%rd3286, %rd9244, %rd9246;
	mul.lo.s64 	%rd3287, %rd146, %rd3285;
	add.s64 	%rd3288, %rd3287, %rd3286;
	add.s64 	%rd3289, %rd3288, %rd3267;
	setp.lt.u64 	%p3751, %rd3289, %rd3288;
	mov.b64 	%rd10665, 1;
	@%p3751 bra 	$L__BB0_1188;
	setp.eq.s64 	%p3752, %rd3288, 0;
	neg.s64 	%rd9247, %rd3286;
	setp.ne.s64 	%p3753, %rd3287, %rd9247;
	and.pred  	%p3754, %p3753, %p3752;
	selp.u64 	%rd10665, 1, 0, %p3754;
$L__BB0_1188:
	mul.hi.u64 	%rd9249, %rd3285, %rd146;
	add.s64 	%rd3292, %rd10665, %rd9249;
	mul.lo.s64 	%rd3293, %rd147, %rd3285;
	add.s64 	%rd3294, %rd3293, %rd3292;
	add.s64 	%rd3295, %rd3294, %rd3273;
	setp.lt.u64 	%p3755, %rd3295, %rd3294;
	mov.b64 	%rd10666, 1;
	@%p3755 bra 	$L__BB0_1190;
	setp.eq.s64 	%p3756, %rd3294, 0;
	neg.s64 	%rd9250, %rd3292;
	setp.ne.s64 	%p3757, %rd3293, %rd9250;
	and.pred  	%p3758, %p3757, %p3756;
	selp.u64 	%rd10666, 1, 0, %p3758;
$L__BB0_1190:
	mul.hi.u64 	%rd9252, %rd3285, %rd147;
	add.s64 	%rd3298, %rd10666, %rd9252;
	mul.lo.s64 	%rd3299, %rd148, %rd3285;
	add.s64 	%rd3300, %rd3299, %rd3298;
	add.s64 	%rd3301, %rd3300, %rd10664;
	setp.lt.u64 	%p3759, %rd3301, %rd3300;
	mov.b64 	%rd10667, 1;
	@%p3759 bra 	$L__BB0_1192;
	setp.eq.s64 	%p3760, %rd3300, 0;
	neg.s64 	%rd9253, %rd3298;
	setp.ne.s64 	%p3761, %rd3299, %rd9253;
	and.pred  	%p3762, %p3761, %p3760;
	selp.u64 	%rd10667, 1, 0, %p3762;
$L__BB0_1192:
	mul.hi.u64 	%rd9254, %rd3285, %rd148;
	add.s64 	%rd3304, %rd10667, %rd9254;
	setp.eq.s64 	%p3763, %rd3304, 0;
	@%p3763 bra 	$L__BB0_1195;
	add.s64 	%rd3305, %rd10663, %rd3304;
	setp.ge.u64 	%p3764, %rd3305, %rd10663;
	mov.u64 	%rd10663, %rd3305;
	@%p3764 bra 	$L__BB0_1195;
	add.s64 	%rd10669, %rd10669, 1;
	setp.eq.s64 	%p3765, %rd10669, 0;
	selp.u64 	%rd9255, 1, 0, %p3765;
	add.s64 	%rd10668, %rd10668, %rd9255;
$L__BB0_1195:
	mul.lo.s64 	%rd3311, %rd144, %rd3289;
	mul.lo.s64 	%rd9257, %rd145, %rd3311;
	mul.hi.u64 	%rd9258, %rd3311, %rd145;
	not.b64 	%rd9259, %rd3289;
	setp.gt.u64 	%p3766, %rd9257, %rd9259;
	selp.u64 	%rd9260, 1, 0, %p3766;
	add.s64 	%rd3312, %rd9258, %rd9260;
	mul.lo.s64 	%rd3313, %rd146, %rd3311;
	add.s64 	%rd3314, %rd3313, %rd3312;
	add.s64 	%rd3315, %rd3314, %rd3295;
	setp.lt.u64 	%p3767, %rd3315, %rd3314;
	mov.b64 	%rd10671, 1;
	@%p3767 bra 	$L__BB0_1197;
	setp.eq.s64 	%p3768, %rd3314, 0;
	neg.s64 	%rd9261, %rd3312;
	setp.ne.s64 	%p3769, %rd3313, %rd9261;
	and.pred  	%p3770, %p3769, %p3768;
	selp.u64 	%rd10671, 1, 0, %p3770;
$L__BB0_1197:
	mul.hi.u64 	%rd9263, %rd3311, %rd146;
	add.s64 	%rd3318, %rd10671, %rd9263;
	mul.lo.s64 	%rd3319, %rd147, %rd3311;
	add.s64 	%rd3320, %rd3319, %rd3318;
	add.s64 	%rd3321, %rd3320, %rd3301;
	setp.lt.u64 	%p3771, %rd3321, %rd3320;
	mov.b64 	%rd10672, 1;
	@%p3771 bra 	$L__BB0_1199;
	setp.eq.s64 	%p3772, %rd3320, 0;
	neg.s64 	%rd9264, %rd3318;
	setp.ne.s64 	%p3773, %rd3319, %rd9264;
	and.pred  	%p3774, %p3773, %p3772;
	selp.u64 	%rd10672, 1, 0, %p3774;
$L__BB0_1199:
	mul.hi.u64 	%rd9266, %rd3311, %rd147;
	add.s64 	%rd3324, %rd10672, %rd9266;
	mul.lo.s64 	%rd3325, %rd148, %rd3311;
	add.s64 	%rd3326, %rd3325, %rd3324;
	add.s64 	%rd3327, %rd3326, %rd10663;
	setp.lt.u64 	%p3775, %rd3327, %rd3326;
	mov.b64 	%rd10673, 1;
	@%p3775 bra 	$L__BB0_1201;
	setp.eq.s64 	%p3776, %rd3326, 0;
	neg.s64 	%rd9267, %rd3324;
	setp.ne.s64 	%p3777, %rd3325, %rd9267;
	and.pred  	%p3778, %p3777, %p3776;
	selp.u64 	%rd10673, 1, 0, %p3778;
$L__BB0_1201:
	mul.hi.u64 	%rd9268, %rd3311, %rd148;
	add.s64 	%rd3330, %rd10673, %rd9268;
	setp.eq.s64 	%p3779, %rd3330, 0;
	@%p3779 bra 	$L__BB0_1203;
	add.s64 	%rd3331, %rd10669, %rd3330;
	setp.lt.u64 	%p3780, %rd3331, %rd10669;
	selp.u64 	%rd9269, 1, 0, %p3780;
	add.s64 	%rd10668, %rd10668, %rd9269;
	mov.u64 	%rd10669, %rd3331;
$L__BB0_1203:
	mul.lo.s64 	%rd3335, %rd144, %rd3315;
	mul.lo.s64 	%rd9271, %rd145, %rd3335;
	mul.hi.u64 	%rd9272, %rd3335, %rd145;
	not.b64 	%rd9273, %rd3315;
	setp.gt.u64 	%p3781, %rd9271, %rd9273;
	selp.u64 	%rd9274, 1, 0, %p3781;
	add.s64 	%rd3336, %rd9272, %rd9274;
	mul.lo.s64 	%rd3337, %rd146, %rd3335;
	add.s64 	%rd3338, %rd3337, %rd3336;
	add.s64 	%rd3339, %rd3338, %rd3321;
	setp.lt.u64 	%p3782, %rd3339, %rd3338;
	mov.b64 	%rd10676, 1;
	@%p3782 bra 	$L__BB0_1205;
	setp.eq.s64 	%p3783, %rd3338, 0;
	neg.s64 	%rd9275, %rd3336;
	setp.ne.s64 	%p3784, %rd3337, %rd9275;
	and.pred  	%p3785, %p3784, %p3783;
	selp.u64 	%rd10676, 1, 0, %p3785;
$L__BB0_1205:
	mul.hi.u64 	%rd9277, %rd3335, %rd146;
	add.s64 	%rd3342, %rd10676, %rd9277;
	mul.lo.s64 	%rd3343, %rd147, %rd3335;
	add.s64 	%rd3344, %rd3343, %rd3342;
	add.s64 	%rd3345, %rd3344, %rd3327;
	setp.lt.u64 	%p3786, %rd3345, %rd3344;
	mov.b64 	%rd10677, 1;
	@%p3786 bra 	$L__BB0_1207;
	setp.eq.s64 	%p3787, %rd3344, 0;
	neg.s64 	%rd9278, %rd3342;
	setp.ne.s64 	%p3788, %rd3343, %rd9278;
	and.pred  	%p3789, %p3788, %p3787;
	selp.u64 	%rd10677, 1, 0, %p3789;
$L__BB0_1207:
	mul.hi.u64 	%rd9280, %rd3335, %rd147;
	add.s64 	%rd3348, %rd10677, %rd9280;
	mul.lo.s64 	%rd3349, %rd148, %rd3335;
	add.s64 	%rd3350, %rd3349, %rd3348;
	add.s64 	%rd3351, %rd3350, %rd10669;
	setp.lt.u64 	%p3790, %rd3351, %rd3350;
	mov.b64 	%rd10678, 1;
	@%p3790 bra 	$L__BB0_1209;
	setp.eq.s64 	%p3791, %rd3350, 0;
	neg.s64 	%rd9281, %rd3348;
	setp.ne.s64 	%p3792, %rd3349, %rd9281;
	and.pred  	%p3793, %p3792, %p3791;
	selp.u64 	%rd10678, 1, 0, %p3793;
$L__BB0_1209:
	mul.hi.u64 	%rd9282, %rd3335, %rd148;
	add.s64 	%rd9283, %rd10678, %rd9282;
	add.s64 	%rd10679, %rd10668, %rd9283;
	setp.gt.u64 	%p3794, %rd10679, %rd148;
	@%p3794 bra 	$L__BB0_1215;
	setp.lt.u64 	%p3795, %rd10679, %rd148;
	mov.u64 	%rd10680, %rd3351;
	mov.u64 	%rd10681, %rd3345;
	mov.u64 	%rd10682, %rd3339;
	@%p3795 bra 	$L__BB0_1216;
	setp.gt.u64 	%p3796, %rd3351, %rd147;
	@%p3796 bra 	$L__BB0_1215;
	setp.lt.u64 	%p3797, %rd3351, %rd147;
	mov.u64 	%rd10680, %rd3351;
	mov.u64 	%rd10681, %rd3345;
	mov.u64 	%rd10682, %rd3339;
	@%p3797 bra 	$L__BB0_1216;
	setp.gt.u64 	%p3798, %rd3345, %rd146;
	@%p3798 bra 	$L__BB0_1215;
	setp.lt.u64 	%p3799, %rd3345, %rd146;
	setp.lt.u64 	%p3800, %rd3339, %rd145;
	or.pred  	%p3801, %p3799, %p3800;
	mov.u64 	%rd10680, %rd3351;
	mov.u64 	%rd10681, %rd3345;
	mov.u64 	%rd10682, %rd3339;
	@%p3801 bra 	$L__BB0_1216;
$L__BB0_1215:
	sub.s64 	%rd10682, %rd3339, %rd145;
	setp.lt.u64 	%p3802, %rd3339, %rd145;
	selp.u64 	%rd9284, 1, 0, %p3802;
	add.s64 	%rd9285, %rd146, %rd9284;
	sub.s64 	%rd10681, %rd3345, %rd9285;
	setp.lt.u64 	%p3803, %rd3345, %rd146;
	setp.eq.s64 	%p3804, %rd3345, %rd146;
	and.pred  	%p3805, %p3804, %p3802;
	or.pred  	%p3806, %p3803, %p3805;
	selp.u64 	%rd9286, 1, 0, %p3806;
	add.s64 	%rd9287, %rd147, %rd9286;
	sub.s64 	%rd10680, %rd3351, %rd9287;
	setp.lt.u64 	%p3807, %rd3351, %rd147;
	setp.eq.s64 	%p3808, %rd3351, %rd147;
	selp.b64 	%rd9288, %rd9286, 0, %p3808;
	selp.b64 	%rd9289, 1, %rd9288, %p3807;
	add.s64 	%rd9290, %rd9289, %rd148;
	sub.s64 	%rd10679, %rd10679, %rd9290;
$L__BB0_1216:
	add.s64 	%rd3363, %rd10296, %rd10648;
	setp.lt.u64 	%p3809, %rd3363, %rd10296;
	selp.u64 	%rd9291, 1, 0, %p3809;
	add.s64 	%rd9292, %rd10295, %rd9291;
	add.s64 	%rd3364, %rd9292, %rd10647;
	setp.lt.u64 	%p3810, %rd3364, %rd9292;
	setp.lt.u64 	%p3811, %rd3364, %rd10295;
	selp.b64 	%rd9293, %rd9291, 0, %p3810;
	selp.b64 	%rd9294, 1, %rd9293, %p3811;
	add.s64 	%rd9295, %rd10294, %rd9294;
	add.s64 	%rd3365, %rd9295, %rd10646;
	setp.lt.u64 	%p3812, %rd3365, %rd9295;
	setp.lt.u64 	%p3813, %rd3365, %rd10294;
	selp.b64 	%rd9296, %rd9294, 0, %p3812;
	selp.b64 	%rd9297, 1, %rd9296, %p3813;
	add.s64 	%rd9298, %rd10293, %rd9297;
	add.s64 	%rd10683, %rd9298, %rd10645;
	setp.gt.u64 	%p3814, %rd10683, %rd148;
	@%p3814 bra 	$L__BB0_1222;
	setp.lt.u64 	%p3815, %rd10683, %rd148;
	mov.u64 	%rd10684, %rd3365;
	mov.u64 	%rd10685, %rd3364;
	mov.u64 	%rd10686, %rd3363;
	@%p3815 bra 	$L__BB0_1223;
	setp.gt.u64 	%p3816, %rd3365, %rd147;
	@%p3816 bra 	$L__BB0_1222;
	setp.lt.u64 	%p3817, %rd3365, %rd147;
	mov.u64 	%rd10684, %rd3365;
	mov.u64 	%rd10685, %rd3364;
	mov.u64 	%rd10686, %rd3363;
	@%p3817 bra 	$L__BB0_1223;
	setp.gt.u64 	%p3818, %rd3364, %rd146;
	@%p3818 bra 	$L__BB0_1222;
	setp.lt.u64 	%p3819, %rd3364, %rd146;
	setp.lt.u64 	%p3820, %rd3363, %rd145;
	or.pred  	%p3821, %p3819, %p3820;
	mov.u64 	%rd10684, %rd3365;
	mov.u64 	%rd10685, %rd3364;
	mov.u64 	%rd10686, %rd3363;
	@%p3821 bra 	$L__BB0_1223;
$L__BB0_1222:
	sub.s64 	%rd10686, %rd3363, %rd145;
	setp.lt.u64 	%p3822, %rd3363, %rd145;
	selp.u64 	%rd9299, 1, 0, %p3822;
	add.s64 	%rd9300, %rd146, %rd9299;
	sub.s64 	%rd10685, %rd3364, %rd9300;
	setp.lt.u64 	%p3823, %rd3364, %rd146;
	setp.eq.s64 	%p3824, %rd3364, %rd146;
	and.pred  	%p3825, %p3824, %p3822;
	or.pred  	%p3826, %p3823, %p3825;
	selp.u64 	%rd9301, 1, 0, %p3826;
	add.s64 	%rd9302, %rd147, %rd9301;
	sub.s64 	%rd10684, %rd3365, %rd9302;
	setp.lt.u64 	%p3827, %rd3365, %rd147;
	setp.eq.s64 	%p3828, %rd3365, %rd147;
	selp.b64 	%rd9303, %rd9301, 0, %p3828;
	selp.b64 	%rd9304, 1, %rd9303, %p3827;
	add.s64 	%rd9305, %rd9304, %rd148;
	sub.s64 	%rd10683, %rd10683, %rd9305;
$L__BB0_1223:
	mul.hi.u64 	%rd9307, %rd10686, %rd10686;
	mul.lo.s64 	%rd9308, %rd10685, %rd10686;
	mul.hi.u64 	%rd9309, %rd10686, %rd10685;
	add.s64 	%rd9310, %rd9308, %rd9307;
	setp.eq.s64 	%p3829, %rd9310, 0;
	neg.s64 	%rd9311, %rd9307;
	setp.ne.s64 	%p3830, %rd9308, %rd9311;
	and.pred  	%p3831, %p3830, %p3829;
	selp.u64 	%rd9312, 1, 0, %p3831;
	add.s64 	%rd9313, %rd9309, %rd9312;
	mul.lo.s64 	%rd3375, %rd10684, %rd10686;
	mul.hi.u64 	%rd9314, %rd10686, %rd10684;
	add.s64 	%rd9315, %rd3375, %rd9313;
	setp.eq.s64 	%p3832, %rd9315, 0;
	neg.s64 	%rd9316, %rd9313;
	setp.ne.s64 	%p3833, %rd3375, %rd9316;
	and.pred  	%p3834, %p3833, %p3832;
	selp.u64 	%rd9317, 1, 0, %p3834;
	add.s64 	%rd3376, %rd9314, %rd9317;
	mul.lo.s64 	%rd3377, %rd10683, %rd10686;
	add.s64 	%rd3378, %rd3377, %rd3376;
	mul.hi.u64 	%rd9318, %rd10685, %rd10686;
	add.s64 	%rd3379, %rd9310, %rd9308;
	setp.lt.u64 	%p3835, %rd3379, %rd9310;
	selp.u64 	%rd9319, 1, 0, %p3835;
	add.s64 	%rd3380, %rd9318, %rd9319;
	mul.lo.s64 	%rd3381, %rd10685, %rd10685;
	add.s64 	%rd3382, %rd3381, %rd3380;
	add.s64 	%rd3383, %rd3382, %rd9315;
	setp.lt.u64 	%p3836, %rd3383, %rd3382;
	mov.b64 	%rd10687, 1;
	@%p3836 bra 	$L__BB0_1225;
	setp.eq.s64 	%p3837, %rd3382, 0;
	neg.s64 	%rd9320, %rd3380;
	setp.ne.s64 	%p3838, %rd3381, %rd9320;
	and.pred  	%p3839, %p3838, %p3837;
	selp.u64 	%rd10687, 1, 0, %p3839;
$L__BB0_1225:
	mul.hi.u64 	%rd9322, %rd10685, %rd10685;
	add.s64 	%rd3386, %rd10687, %rd9322;
	mul.lo.s64 	%rd3387, %rd10684, %rd10685;
	add.s64 	%rd3388, %rd3387, %rd3386;
	add.s64 	%rd3389, %rd3388, %rd3378;
	setp.lt.u64 	%p3840, %rd3389, %rd3388;
	mov.b64 	%rd10688, 1;
	@%p3840 bra 	$L__BB0_1227;
	setp.eq.s64 	%p3841, %rd3388, 0;
	neg.s64 	%rd9323, %rd3386;
	setp.ne.s64 	%p3842, %rd3387, %rd9323;
	and.pred  	%p3843, %p3842, %p3841;
	selp.u64 	%rd10688, 1, 0, %p3843;
$L__BB0_1227:
	mul.hi.u64 	%rd9325, %rd10685, %rd10684;
	add.s64 	%rd3392, %rd10688, %rd9325;
	mul.lo.s64 	%rd3393, %rd10683, %rd10685;
	add.s64 	%rd3394, %rd3393, %rd3392;
	neg.s64 	%rd9326, %rd3376;
	setp.ne.s64 	%p3844, %rd3377, %rd9326;
	setp.eq.s64 	%p3845, %rd3378, 0;
	and.pred  	%p3846, %p3844, %p3845;
	selp.u64 	%rd9327, 1, 0, %p3846;
	mul.hi.u64 	%rd9328, %rd10686, %rd10683;
	add.s64 	%rd9329, %rd9328, %rd9327;
	add.s64 	%rd3395, %rd3394, %rd9329;
	setp.lt.u64 	%p3847, %rd3395, %rd3394;
	mov.b64 	%rd10689, 1;
	@%p3847 bra 	$L__BB0_1229;
	setp.eq.s64 	%p3848, %rd3394, 0;
	neg.s64 	%rd9330, %rd3392;
	setp.ne.s64 	%p3849, %rd3393, %rd9330;
	and.pred  	%p3850, %p3849, %p3848;
	selp.u64 	%rd10689, 1, 0, %p3850;
$L__BB0_1229:
	mul.hi.u64 	%rd9332, %rd10684, %rd10686;
	add.s64 	%rd3398, %rd3375, %rd3383;
	setp.lt.u64 	%p3851, %rd3398, %rd3375;
	selp.u64 	%rd9333, 1, 0, %p3851;
	add.s64 	%rd3399, %rd9332, %rd9333;
	add.s64 	%rd3400, %rd3387, %rd3399;
	add.s64 	%rd3401, %rd3400, %rd3389;
	setp.lt.u64 	%p3852, %rd3401, %rd3400;
	mov.b64 	%rd10690, 1;
	@%p3852 bra 	$L__BB0_1231;
	setp.eq.s64 	%p3853, %rd3400, 0;
	neg.s64 	%rd9334, %rd3399;
	setp.ne.s64 	%p3854, %rd3387, %rd9334;
	and.pred  	%p3855, %p3854, %p3853;
	selp.u64 	%rd10690, 1, 0, %p3855;
$L__BB0_1231:
	mul.hi.u64 	%rd9336, %rd10684, %rd10685;
	add.s64 	%rd3404, %rd10690, %rd9336;
	mul.lo.s64 	%rd3405, %rd10684, %rd10684;
	add.s64 	%rd3406, %rd3405, %rd3404;
	add.s64 	%rd3407, %rd3406, %rd3395;
	setp.lt.u64 	%p3856, %rd3407, %rd3406;
	mov.b64 	%rd10691, 1;
	@%p3856 bra 	$L__BB0_1233;
	setp.eq.s64 	%p3857, %rd3406, 0;
	neg.s64 	%rd9337, %rd3404;
	setp.ne.s64 	%p3858, %rd3405, %rd9337;
	and.pred  	%p3859, %p3858, %p3857;
	selp.u64 	%rd10691, 1, 0, %p3859;
$L__BB0_1233:
	mul.hi.u64 	%rd9339, %rd10684, %rd10684;
	add.s64 	%rd3410, %rd10691, %rd9339;
	mul.lo.s64 	%rd3411, %rd10683, %rd10684;
	add.s64 	%rd3412, %rd3411, %rd3410;
	mul.hi.u64 	%rd9340, %rd10685, %rd10683;
	add.s64 	%rd9341, %rd10689, %rd9340;
	add.s64 	%rd3413, %rd3412, %rd9341;
	setp.lt.u64 	%p3860, %rd3413, %rd3412;
	mov.b64 	%rd10692, 1;
	@%p3860 bra 	$L__BB0_1235;
	setp.eq.s64 	%p3861, %rd3412, 0;
	neg.s64 	%rd9342, %rd3410;
	setp.ne.s64 	%p3862, %rd3411, %rd9342;
	and.pred  	%p3863, %p3862, %p3861;
	selp.u64 	%rd10692, 1, 0, %p3863;
$L__BB0_1235:
	mul.hi.u64 	%rd9344, %rd10683, %rd10686;
	add.s64 	%rd3416, %rd3377, %rd3401;
	setp.lt.u64 	%p3864, %rd3416, %rd3377;
	selp.u64 	%rd9345, 1, 0, %p3864;
	add.s64 	%rd3417, %rd9344, %rd9345;
	add.s64 	%rd3418, %rd3393, %rd3417;
	add.s64 	%rd10702, %rd3418, %rd3407;
	setp.lt.u64 	%p3865, %rd10702, %rd3418;
	mov.b64 	%rd10693, 1;
	@%p3865 bra 	$L__BB0_1237;
	setp.eq.s64 	%p3866, %rd3418, 0;
	neg.s64 	%rd9346, %rd3417;
	setp.ne.s64 	%p3867, %rd3393, %rd9346;
	and.pred  	%p3868, %p3867, %p3866;
	selp.u64 	%rd10693, 1, 0, %p3868;
$L__BB0_1237:
	mul.hi.u64 	%rd9348, %rd10683, %rd10685;
	add.s64 	%rd3422, %rd10693, %rd9348;
	add.s64 	%rd3423, %rd3411, %rd3422;
	add.s64 	%rd10701, %rd3423, %rd3413;
	setp.lt.u64 	%p3869, %rd10701, %rd3423;
	mov.b64 	%rd10694, 1;
	@%p3869 bra 	$L__BB0_1239;
	setp.eq.s64 	%p3870, %rd3423, 0;
	neg.s64 	%rd9349, %rd3422;
	setp.ne.s64 	%p3871, %rd3411, %rd9349;
	and.pred  	%p3872, %p3871, %p3870;
	selp.u64 	%rd10694, 1, 0, %p3872;
$L__BB0_1239:
	mul.hi.u64 	%rd9351, %rd10683, %rd10684;
	add.s64 	%rd3427, %rd10694, %rd9351;
	mul.lo.s64 	%rd3428, %rd10683, %rd10683;
	add.s64 	%rd3429, %rd3428, %rd3427;
	mul.hi.u64 	%rd9352, %rd10684, %rd10683;
	add.s64 	%rd9353, %rd10692, %rd9352;
	add.s64 	%rd10707, %rd3429, %rd9353;
	setp.lt.u64 	%p3873, %rd10707, %rd3429;
	mov.b64 	%rd10695, 1;
	@%p3873 bra 	$L__BB0_1241;
	setp.eq.s64 	%p3874, %rd3429, 0;
	neg.s64 	%rd9354, %rd3427;
	setp.ne.s64 	%p3875, %rd3428, %rd9354;
	and.pred  	%p3876, %p3875, %p3874;
	selp.u64 	%rd10695, 1, 0, %p3876;
$L__BB0_1241:
	mul.lo.s64 	%rd9356, %rd10686, %rd10686;
	mul.hi.u64 	%rd9357, %rd10683, %rd10683;
	add.s64 	%rd10706, %rd10695, %rd9357;
	mul.lo.s64 	%rd3434, %rd144, %rd9356;
	mul.lo.s64 	%rd9358, %rd145, %rd3434;
	mul.hi.u64 	%rd9359, %rd3434, %rd145;
	not.b64 	%rd9360, %rd9356;
	setp.gt.u64 	%p3877, %rd9358, %rd9360;
	selp.u64 	%rd9361, 1, 0, %p3877;
	add.s64 	%rd3435, %rd9359, %rd9361;
	mul.lo.s64 	%rd3436, %rd146, %rd3434;
	add.s64 	%rd3437, %rd3436, %rd3435;
	add.s64 	%rd3438, %rd3437, %rd3379;
	setp.lt.u64 	%p3878, %rd3438, %rd3437;
	mov.b64 	%rd10696, 1;
	@%p3878 bra 	$L__BB0_1243;
	setp.eq.s64 	%p3879, %rd3437, 0;
	neg.s64 	%rd9362, %rd3435;
	setp.ne.s64 	%p3880, %rd3436, %rd9362;
	and.pred  	%p3881, %p3880, %p3879;
	selp.u64 	%rd10696, 1, 0, %p3881;
$L__BB0_1243:
	mul.hi.u64 	%rd9364, %rd3434, %rd146;
	add.s64 	%rd3441, %rd10696, %rd9364;
	mul.lo.s64 	%rd3442, %rd147, %rd3434;
	add.s64 	%rd3443, %rd3442, %rd3441;
	add.s64 	%rd3444, %rd3443, %rd3398;
	setp.lt.u64 	%p3882, %rd3444, %rd3443;
	mov.b64 	%rd10697, 1;
	@%p3882 bra 	$L__BB0_1245;
	setp.eq.s64 	%p3883, %rd3443, 0;
	neg.s64 	%rd9365, %rd3441;
	setp.ne.s64 	%p3884, %rd3442, %rd9365;
	and.pred  	%p3885, %p3884, %p3883;
	selp.u64 	%rd10697, 1, 0, %p3885;
$L__BB0_1245:
	mul.hi.u64 	%rd9367, %rd3434, %rd147;
	add.s64 	%rd3447, %rd10697, %rd9367;
	mul.lo.s64 	%rd3448, %rd148, %rd3434;
	add.s64 	%rd3449, %rd3448, %rd3447;
	add.s64 	%rd3450, %rd3449, %rd3416;
	setp.lt.u64 	%p3886, %rd3450, %rd3449;
	mov.b64 	%rd10698, 1;
	@%p3886 bra 	$L__BB0_1247;
	setp.eq.s64 	%p3887, %rd3449, 0;
	neg.s64 	%rd9368, %rd3447;
	setp.ne.s64 	%p3888, %rd3448, %rd9368;
	and.pred  	%p3889, %p3888, %p3887;
	selp.u64 	%rd10698, 1, 0, %p3889;
$L__BB0_1247:
	mul.hi.u64 	%rd9369, %rd3434, %rd148;
	add.s64 	%rd3453, %rd10698, %rd9369;
	setp.eq.s64 	%p3890, %rd3453, 0;
	@%p3890 bra 	$L__BB0_1251;
	add.s64 	%rd3454, %rd10702, %rd3453;
	setp.ge.u64 	%p3891, %rd3454, %rd10702;
	mov.u64 	%rd10702, %rd3454;
	@%p3891 bra 	$L__BB0_1251;
	add.s64 	%rd10701, %rd10701, 1;
	setp.ne.s64 	%p3892, %rd10701, 0;
	mov.u64 	%rd10702, %rd3454;
	@%p3892 bra 	$L__BB0_1251;
	add.s64 	%rd10707, %rd10707, 1;
	setp.eq.s64 	%p3893, %rd10707, 0;
	selp.u64 	%rd9371, 1, 0, %p3893;
	add.s64 	%rd10706, %rd10706, %rd9371;
	mov.b64 	%rd10701, 0;
	mov.u64 	%rd10702, %rd3454;
$L__BB0_1251:
	mul.lo.s64 	%rd3462, %rd144, %rd3438;
	mul.lo.s64 	%rd9373, %rd145, %rd3462;
	mul.hi.u64 	%rd9374, %rd3462, %rd145;
	not.b64 	%rd9375, %rd3438;
	setp.gt.u64 	%p3894, %rd9373, %rd9375;
	selp.u64 	%rd9376, 1, 0, %p3894;
	add.s64 	%rd3463, %rd9374, %rd9376;
	mul.lo.s64 	%rd3464, %rd146, %rd3462;
	add.s64 	%rd3465, %rd3464, %rd3463;
	add.s64 	%rd3466, %rd3465, %rd3444;
	setp.lt.u64 	%p3895, %rd3466, %rd3465;
	mov.b64 	%rd10703, 1;
	@%p3895 bra 	$L__BB0_1253;
	setp.eq.s64 	%p3896, %rd3465, 0;
	neg.s64 	%rd9377, %rd3463;
	setp.ne.s64 	%p3897, %rd3464, %rd9377;
	and.pred  	%p3898, %p3897, %p3896;
	selp.u64 	%rd10703, 1, 0, %p3898;
$L__BB0_1253:
	mul.hi.u64 	%rd9379, %rd3462, %rd146;
	add.s64 	%rd3469, %rd10703, %rd9379;
	mul.lo.s64 	%rd3470, %rd147, %rd3462;
	add.s64 	%rd3471, %rd3470, %rd3469;
	add.s64 	%rd3472, %rd3471, %rd3450;
	setp.lt.u64 	%p3899, %rd3472, %rd3471;
	mov.b64 	%rd10704, 1;
	@%p3899 bra 	$L__BB0_1255;
	setp.eq.s64 	%p3900, %rd3471, 0;
	neg.s64 	%rd9380, %rd3469;
	setp.ne.s64 	%p3901, %rd3470, %rd9380;
	and.pred  	%p3902, %p3901, %p3900;
	selp.u64 	%rd10704, 1, 0, %p3902;
$L__BB0_1255:
	mul.hi.u64 	%rd9382, %rd3462, %rd147;
	add.s64 	%rd3475, %rd10704, %rd9382;
	mul.lo.s64 	%rd3476, %rd148, %rd3462;
	add.s64 	%rd3477, %rd3476, %rd3475;
	add.s64 	%rd3478, %rd3477, %rd10702;
	setp.lt.u64 	%p3903, %rd3478, %rd3477;
	mov.b64 	%rd10705, 1;
	@%p3903 bra 	$L__BB0_1257;
	setp.eq.s64 	%p3904, %rd3477, 0;
	neg.s64 	%rd9383, %rd3475;
	setp.ne.s64 	%p3905, %rd3476, %rd9383;
	and.pred  	%p3906, %p3905, %p3904;
	selp.u64 	%rd10705, 1, 0, %p3906;
$L__BB0_1257:
	mul.hi.u64 	%rd9384, %rd3462, %rd148;
	add.s64 	%rd3481, %rd10705, %rd9384;
	setp.eq.s64 	%p3907, %rd3481, 0;
	@%p3907 bra 	$L__BB0_1260;
	add.s64 	%rd3482, %rd10701, %rd3481;
	setp.ge.u64 	%p3908, %rd3482, %rd10701;
	mov.u64 	%rd10701, %rd3482;
	@%p3908 bra 	$L__BB0_1260;
	add.s64 	%rd10707, %rd10707, 1;
	setp.eq.s64 	%p3909, %rd10707, 0;
	selp.u64 	%rd9385, 1, 0, %p3909;
	add.s64 	%rd10706, %rd10706, %rd9385;
$L__BB0_1260:
	mul.lo.s64 	%rd3488, %rd144, %rd3466;
	mul.lo.s64 	%rd9387, %rd145, %rd3488;
	mul.hi.u64 	%rd9388, %rd3488, %rd145;
	not.b64 	%rd9389, %rd3466;
	setp.gt.u64 	%p3910, %rd9387, %rd9389;
	selp.u64 	%rd9390, 1, 0, %p3910;
	add.s64 	%rd3489, %rd9388, %rd9390;
	mul.lo.s64 	%rd3490, %rd146, %rd3488;
	add.s64 	%rd3491, %rd3490, %rd3489;
	add.s64 	%rd3492, %rd3491, %rd3472;
	setp.lt.u64 	%p3911, %rd3492, %rd3491;
	mov.b64 	%rd10709, 1;
	@%p3911 bra 	$L__BB0_1262;
	setp.eq.s64 	%p3912, %rd3491, 0;
	neg.s64 	%rd9391, %rd3489;
	setp.ne.s64 	%p3913, %rd3490, %rd9391;
	and.pred  	%p3914, %p3913, %p3912;
	selp.u64 	%rd10709, 1, 0, %p3914;
$L__BB0_1262:
	mul.hi.u64 	%rd9393, %rd3488, %rd146;
	add.s64 	%rd3495, %rd10709, %rd9393;
	mul.lo.s64 	%rd3496, %rd147, %rd3488;
	add.s64 	%rd3497, %rd3496, %rd3495;
	add.s64 	%rd3498, %rd3497, %rd3478;
	setp.lt.u64 	%p3915, %rd3498, %rd3497;
	mov.b64 	%rd10710, 1;
	@%p3915 bra 	$L__BB0_1264;
	setp.eq.s64 	%p3916, %rd3497, 0;
	neg.s64 	%rd9394, %rd3495;
	setp.ne.s64 	%p3917, %rd3496, %rd9394;
	and.pred  	%p3918, %p3917, %p3916;
	selp.u64 	%rd10710, 1, 0, %p3918;
$L__BB0_1264:
	mul.hi.u64 	%rd9396, %rd3488, %rd147;
	add.s64 	%rd3501, %rd10710, %rd9396;
	mul.lo.s64 	%rd3502, %rd148, %rd3488;
	add.s64 	%rd3503, %rd3502, %rd3501;
	add.s64 	%rd3504, %rd3503, %rd10701;
	setp.lt.u64 	%p3919, %rd3504, %rd3503;
	mov.b64 	%rd10711, 1;
	@%p3919 bra 	$L__BB0_1266;
	setp.eq.s64 	%p3920, %rd3503, 0;
	neg.s64 	%rd9397, %rd3501;
	setp.ne.s64 	%p3921, %rd3502, %rd9397;
	and.pred  	%p3922, %p3921, %p3920;
	selp.u64 	%rd10711, 1, 0, %p3922;
$L__BB0_1266:
	mul.hi.u64 	%rd9398, %rd3488, %rd148;
	add.s64 	%rd3507, %rd10711, %rd9398;
	setp.eq.s64 	%p3923, %rd3507, 0;
	@%p3923 bra 	$L__BB0_1268;
	add.s64 	%rd3508, %rd10707, %rd3507;
	setp.lt.u64 	%p3924, %rd3508, %rd10707;
	selp.u64 	%rd9399, 1, 0, %p3924;
	add.s64 	%rd10706, %rd10706, %rd9399;
	mov.u64 	%rd10707, %rd3508;
$L__BB0_1268:
	mul.lo.s64 	%rd3512, %rd144, %rd3492;
	mul.lo.s64 	%rd9401, %rd145, %rd3512;
	mul.hi.u64 	%rd9402, %rd3512, %rd145;
	not.b64 	%rd9403, %rd3492;
	setp.gt.u64 	%p3925, %rd9401, %rd9403;
	selp.u64 	%rd9404, 1, 0, %p3925;
	add.s64 	%rd3513, %rd9402, %rd9404;
	mul.lo.s64 	%rd3514, %rd146, %rd3512;
	add.s64 	%rd3515, %rd3514, %rd3513;
	add.s64 	%rd3516, %rd3515, %rd3498;
	setp.lt.u64 	%p3926, %rd3516, %rd3515;
	mov.b64 	%rd10714, 1;
	@%p3926 bra 	$L__BB0_1270;
	setp.eq.s64 	%p3927, %rd3515, 0;
	neg.s64 	%rd9405, %rd3513;
	setp.ne.s64 	%p3928, %rd3514, %rd9405;
	and.pred  	%p3929, %p3928, %p3927;
	selp.u64 	%rd10714, 1, 0, %p3929;
$L__BB0_1270:
	mul.hi.u64 	%rd9407, %rd3512, %rd146;
	add.s64 	%rd3519, %rd10714, %rd9407;
	mul.lo.s64 	%rd3520, %rd147, %rd3512;
	add.s64 	%rd3521, %rd3520, %rd3519;
	add.s64 	%rd3522, %rd3521, %rd3504;
	setp.lt.u64 	%p3930, %rd3522, %rd3521;
	mov.b64 	%rd10715, 1;
	@%p3930 bra 	$L__BB0_1272;
	setp.eq.s64 	%p3931, %rd3521, 0;
	neg.s64 	%rd9408, %rd3519;
	setp.ne.s64 	%p3932, %rd3520, %rd9408;
	and.pred  	%p3933, %p3932, %p3931;
	selp.u64 	%rd10715, 1, 0, %p3933;
$L__BB0_1272:
	mul.hi.u64 	%rd9410, %rd3512, %rd147;
	add.s64 	%rd3525, %rd10715, %rd9410;
	mul.lo.s64 	%rd3526, %rd148, %rd3512;
	add.s64 	%rd3527, %rd3526, %rd3525;
	add.s64 	%rd3528, %rd3527, %rd10707;
	setp.lt.u64 	%p3934, %rd3528, %rd3527;
	mov.b64 	%rd10716, 1;
	@%p3934 bra 	$L__BB0_1274;
	setp.eq.s64 	%p3935, %rd3527, 0;
	neg.s64 	%rd9411, %rd3525;
	setp.ne.s64 	%p3936, %rd3526, %rd9411;
	and.pred  	%p3937, %p3936, %p3935;
	selp.u64 	%rd10716, 1, 0, %p3937;
$L__BB0_1274:
	mul.hi.u64 	%rd9412, %rd3512, %rd148;
	add.s64 	%rd9413, %rd10716, %rd9412;
	add.s64 	%rd10717, %rd10706, %rd9413;
	setp.gt.u64 	%p3938, %rd10717, %rd148;
	@%p3938 bra 	$L__BB0_1280;
	setp.lt.u64 	%p3939, %rd10717, %rd148;
	mov.u64 	%rd10718, %rd3528;
	mov.u64 	%rd10719, %rd3522;
	mov.u64 	%rd10720, %rd3516;
	@%p3939 bra 	$L__BB0_1281;
	setp.gt.u64 	%p3940, %rd3528, %rd147;
	@%p3940 bra 	$L__BB0_1280;
	setp.lt.u64 	%p3941, %rd3528, %rd147;
	mov.u64 	%rd10718, %rd3528;
	mov.u64 	%rd10719, %rd3522;
	mov.u64 	%rd10720, %rd3516;
	@%p3941 bra 	$L__BB0_1281;
	setp.gt.u64 	%p3942, %rd3522, %rd146;
	@%p3942 bra 	$L__BB0_1280;
	setp.lt.u64 	%p3943, %rd3522, %rd146;
	setp.lt.u64 	%p3944, %rd3516, %rd145;
	or.pred  	%p3945, %p3943, %p3944;
	mov.u64 	%rd10718, %rd3528;
	mov.u64 	%rd10719, %rd3522;
	mov.u64 	%rd10720, %rd3516;
	@%p3945 bra 	$L__BB0_1281;
$L__BB0_1280:
	sub.s64 	%rd10720, %rd3516, %rd145;
	setp.lt.u64 	%p3946, %rd3516, %rd145;
	selp.u64 	%rd9414, 1, 0, %p3946;
	add.s64 	%rd9415, %rd146, %rd9414;
	sub.s64 	%rd10719, %rd3522, %rd9415;
	setp.lt.u64 	%p3947, %rd3522, %rd146;
	setp.eq.s64 	%p3948, %rd3522, %rd146;
	and.pred  	%p3949, %p3948, %p3946;
	or.pred  	%p3950, %p3947, %p3949;
	selp.u64 	%rd9416, 1, 0, %p3950;
	add.s64 	%rd9417, %rd147, %rd9416;
	sub.s64 	%rd10718, %rd3528, %rd9417;
	setp.lt.u64 	%p3951, %rd3528, %rd147;
	setp.eq.s64 	%p3952, %rd3528, %rd147;
	selp.b64 	%rd9418, %rd9416, 0, %p3952;
	selp.b64 	%rd9419, 1, %rd9418, %p3951;
	add.s64 	%rd9420, %rd9419, %rd148;
	sub.s64 	%rd10717, %rd10717, %rd9420;
$L__BB0_1281:
	sub.s64 	%rd10724, %rd10720, %rd10614;
	setp.lt.u64 	%p3953, %rd10720, %rd10614;
	selp.u64 	%rd9421, 1, 0, %p3953;
	add.s64 	%rd9422, %rd10613, %rd9421;
	sub.s64 	%rd10723, %rd10719, %rd9422;
	setp.lt.u64 	%p3954, %rd10719, %rd10613;
	setp.eq.s64 	%p3955, %rd10719, %rd10613;
	and.pred  	%p3956, %p3955, %p3953;
	or.pred  	%p3957, %p3954, %p3956;
	selp.u64 	%rd9423, 1, 0, %p3957;
	add.s64 	%rd9424, %rd10612, %rd9423;
	sub.s64 	%rd10722, %rd10718, %rd9424;
	setp.lt.u64 	%p3958, %rd10718, %rd10612;
	setp.eq.s64 	%p3959, %rd10718, %rd10612;
	selp.b64 	%rd9425, %rd9423, 0, %p3959;
	selp.b64 	%rd3543, 1, %rd9425, %p3958;
	add.s64 	%rd9426, %rd3543, %rd10611;
	sub.s64 	%rd10721, %rd10717, %rd9426;
	setp.lt.u64 	%p3960, %rd10717, %rd10611;
	@%p3960 bra 	$L__BB0_1283;
	setp.ne.s64 	%p3961, %rd10717, %rd10611;
	setp.eq.s64 	%p3962, %rd3543, 0;
	or.pred  	%p3963, %p3961, %p3962;
	@%p3963 bra 	$L__BB0_1284;
$L__BB0_1283:
	add.s64 	%rd3545, %rd10724, %rd145;
	setp.lt.u64 	%p3964, %rd3545, %rd10724;
	selp.u64 	%rd9428, 1, 0, %p3964;
	add.s64 	%rd9429, %rd10723, %rd9428;
	add.s64 	%rd3546, %rd9429, %rd146;
	setp.lt.u64 	%p3965, %rd3546, %rd9429;
	setp.lt.u64 	%p3966, %rd3546, %rd10723;
	selp.b64 	%rd9430, %rd9428, 0, %p3965;
	selp.b64 	%rd9431, 1, %rd9430, %p3966;
	add.s64 	%rd9432, %rd10722, %rd9431;
	add.s64 	%rd3547, %rd9432, %rd147;
	setp.lt.u64 	%p3967, %rd3547, %rd9432;
	setp.lt.u64 	%p3968, %rd3547, %rd10722;
	selp.b64 	%rd9433, %rd9431, 0, %p3967;
	selp.b64 	%rd9434, 1, %rd9433, %p3968;
	add.s64 	%rd9435, %rd10721, %rd9434;
	add.s64 	%rd10721, %rd9435, %rd148;
	mov.u64 	%rd10722, %rd3547;
	mov.u64 	%rd10723, %rd3546;
	mov.u64 	%rd10724, %rd3545;
$L__BB0_1284:
	sub.s64 	%rd10728, %rd10724, %rd10682;
	setp.lt.u64 	%p3969, %rd10724, %rd10682;
	selp.u64 	%rd9436, 1, 0, %p3969;
	add.s64 	%rd9437, %rd10681, %rd9436;
	sub.s64 	%rd10727, %rd10723, %rd9437;
	setp.lt.u64 	%p3970, %rd10723, %rd10681;
	setp.eq.s64 	%p3971, %rd10723, %rd10681;
	and.pred  	%p3972, %p3971, %p3969;
	or.pred  	%p3973, %p3970, %p3972;
	selp.u64 	%rd9438, 1, 0, %p3973;
	add.s64 	%rd9439, %rd10680, %rd9438;
	sub.s64 	%rd10726, %rd10722, %rd9439;
	setp.lt.u64 	%p3974, %rd10722, %rd10680;
	setp.eq.s64 	%p3975, %rd10722, %rd10680;
	selp.b64 	%rd9440, %rd9438, 0, %p3975;
	selp.b64 	%rd3556, 1, %rd9440, %p3974;
	add.s64 	%rd9441, %rd3556, %rd10679;
	sub.s64 	%rd10725, %rd10721, %rd9441;
	setp.lt.u64 	%p3976, %rd10721, %rd10679;
	@%p3976 bra 	$L__BB0_1286;
	setp.ne.s64 	%p3977, %rd10721, %rd10679;
	setp.eq.s64 	%p3978, %rd3556, 0;
	or.pred  	%p3979, %p3977, %p3978;
	@%p3979 bra 	$L__BB0_1287;
$L__BB0_1286:
	add.s64 	%rd3558, %rd10728, %rd145;
	setp.lt.u64 	%p3980, %rd3558, %rd10728;
	selp.u64 	%rd9443, 1, 0, %p3980;
	add.s64 	%rd9444, %rd10727, %rd9443;
	add.s64 	%rd3559, %rd9444, %rd146;
	setp.lt.u64 	%p3981, %rd3559, %rd9444;
	setp.lt.u64 	%p3982, %rd3559, %rd10727;
	selp.b64 	%rd9445, %rd9443, 0, %p3981;
	selp.b64 	%rd9446, 1, %rd9445, %p3982;
	add.s64 	%rd9447, %rd10726, %rd9446;
	add.s64 	%rd3560, %rd9447, %rd147;
	setp.lt.u64 	%p3983, %rd3560, %rd9447;
	setp.lt.u64 	%p3984, %rd3560, %rd10726;
	selp.b64 	%rd9448, %rd9446, 0, %p3983;
	selp.b64 	%rd9449, 1, %rd9448, %p3984;
	add.s64 	%rd9450, %rd10725, %rd9449;
	add.s64 	%rd10725, %rd9450, %rd148;
	mov.u64 	%rd10726, %rd3560;
	mov.u64 	%rd10727, %rd3559;
	mov.u64 	%rd10728, %rd3558;
$L__BB0_1287:
	shl.b64 	%rd3566, %rd10728, 1;
	mov.b64 	{%r111, %r112}, %rd10727;
	mov.b64 	{%r113, %r114}, %rd10728;
	shf.l.wrap.b32 	%r115, %r114, %r111, 1;
	shf.l.wrap.b32 	%r116, %r111, %r112, 1;
	mov.b64 	%rd3567, {%r115, %r116};
	setp.lt.u64 	%p3985, %rd3567, %rd10727;
	selp.u64 	%rd9451, 1, 0, %p3985;
	shl.b64 	%rd9452, %rd10726, 1;
	or.b64  	%rd3568, %rd9452, %rd9451;
	setp.lt.u64 	%p3986, %rd3568, %rd10726;
	selp.u64 	%rd9453, 1, 0, %p3986;
	shl.b64 	%rd9454, %rd10725, 1;
	or.b64  	%rd10729, %rd9454, %rd9453;
	setp.gt.u64 	%p3987, %rd10729, %rd148;
	@%p3987 bra 	$L__BB0_1293;
	setp.lt.u64 	%p3988, %rd10729, %rd148;
	mov.u64 	%rd10730, %rd3568;
	mov.u64 	%rd10731, %rd3567;
	mov.u64 	%rd10732, %rd3566;
	@%p3988 bra 	$L__BB0_1294;
	setp.gt.u64 	%p3989, %rd3568, %rd147;
	@%p3989 bra 	$L__BB0_1293;
	setp.lt.u64 	%p3990, %rd3568, %rd147;
	mov.u64 	%rd10730, %rd3568;
	mov.u64 	%rd10731, %rd3567;
	mov.u64 	%rd10732, %rd3566;
	@%p3990 bra 	$L__BB0_1294;
	setp.gt.u64 	%p3991, %rd3567, %rd146;
	@%p3991 bra 	$L__BB0_1293;
	setp.lt.u64 	%p3992, %rd3567, %rd146;
	setp.lt.u64 	%p3993, %rd3566, %rd145;
	or.pred  	%p3994, %p3992, %p3993;
	mov.u64 	%rd10730, %rd3568;
	mov.u64 	%rd10731, %rd3567;
	mov.u64 	%rd10732, %rd3566;
	@%p3994 bra 	$L__BB0_1294;
$L__BB0_1293:
	sub.s64 	%rd10732, %rd3566, %rd145;
	setp.lt.u64 	%p3995, %rd3566, %rd145;
	selp.u64 	%rd9455, 1, 0, %p3995;
	add.s64 	%rd9456, %rd146, %rd9455;
	sub.s64 	%rd10731, %rd3567, %rd9456;
	setp.lt.u64 	%p3996, %rd3567, %rd146;
	setp.eq.s64 	%p3997, %rd3567, %rd146;
	and.pred  	%p3998, %p3997, %p3995;
	or.pred  	%p3999, %p3996, %p3998;
	selp.u64 	%rd9457, 1, 0, %p3999;
	add.s64 	%rd9458, %rd147, %rd9457;
	sub.s64 	%rd10730, %rd3568, %rd9458;
	setp.lt.u64 	%p4000, %rd3568, %rd147;
	setp.eq.s64 	%p4001, %rd3568, %rd147;
	selp.b64 	%rd9459, %rd9457, 0, %p4001;
	selp.b64 	%rd9460, 1, %rd9459, %p4000;
	add.s64 	%rd9461, %rd9460, %rd148;
	sub.s64 	%rd10729, %rd10729, %rd9461;
$L__BB0_1294:
	shl.b64 	%rd3578, %rd10614, 1;
	mov.b64 	{%r117, %r118}, %rd10613;
	mov.b64 	{%r119, %r120}, %rd10614;
	shf.l.wrap.b32 	%r121, %r120, %r117, 1;
	shf.l.wrap.b32 	%r122, %r117, %r118, 1;
	mov.b64 	%rd3579, {%r121, %r122};
	setp.lt.u64 	%p4002, %rd3579, %rd10613;
	selp.u64 	%rd9462, 1, 0, %p4002;
	shl.b64 	%rd9463, %rd10612, 1;
	or.b64  	%rd3580, %rd9463, %rd9462;
	setp.lt.u64 	%p4003, %rd3580, %rd10612;
	selp.u64 	%rd9464, 1, 0, %p4003;
	shl.b64 	%rd9465, %rd10611, 1;
	or.b64  	%rd10733, %rd9465, %rd9464;
	setp.gt.u64 	%p4004, %rd10733, %rd148;
	@%p4004 bra 	$L__BB0_1300;
	setp.lt.u64 	%p4005, %rd10733, %rd148;
	mov.u64 	%rd10734, %rd3580;
	mov.u64 	%rd10735, %rd3579;
	mov.u64 	%rd10736, %rd3578;
	@%p4005 bra 	$L__BB0_1301;
	setp.gt.u64 	%p4006, %rd3580, %rd147;
	@%p4006 bra 	$L__BB0_1300;
	setp.lt.u64 	%p4007, %rd3580, %rd147;
	mov.u64 	%rd10734, %rd3580;
	mov.u64 	%rd10735, %rd3579;
	mov.u64 	%rd10736, %rd3578;
	@%p4007 bra 	$L__BB0_1301;
	setp.gt.u64 	%p4008, %rd3579, %rd146;
	@%p4008 bra 	$L__BB0_1300;
	setp.lt.u64 	%p4009, %rd3579, %rd146;
	setp.lt.u64 	%p4010, %rd3578, %rd145;
	or.pred  	%p4011, %p4009, %p4010;
	mov.u64 	%rd10734, %rd3580;
	mov.u64 	%rd10735, %rd3579;
	mov.u64 	%rd10736, %rd3578;
	@%p4011 bra 	$L__BB0_1301;
$L__BB0_1300:
	sub.s64 	%rd10736, %rd3578, %rd145;
	setp.lt.u64 	%p4012, %rd3578, %rd145;
	selp.u64 	%rd9466, 1, 0, %p4012;
	add.s64 	%rd9467, %rd146, %rd9466;
	sub.s64 	%rd10735, %rd3579, %rd9467;
	setp.lt.u64 	%p4013, %rd3579, %rd146;
	setp.eq.s64 	%p4014, %rd3579, %rd146;
	and.pred  	%p4015, %p4014, %p4012;
	or.pred  	%p4016, %p4013, %p4015;
	selp.u64 	%rd9468, 1, 0, %p4016;
	add.s64 	%rd9469, %rd147, %rd9468;
	sub.s64 	%rd10734, %rd3580, %rd9469;
	setp.lt.u64 	%p4017, %rd3580, %rd147;
	setp.eq.s64 	%p4018, %rd3580, %rd147;
	selp.b64 	%rd9470, %rd9468, 0, %p4018;
	selp.b64 	%rd9471, 1, %rd9470, %p4017;
	add.s64 	%rd9472, %rd9471, %rd148;
	sub.s64 	%rd10733, %rd10733, %rd9472;
$L__BB0_1301:
	add.s64 	%rd3590, %rd10736, %rd10614;
	setp.lt.u64 	%p4019, %rd3590, %rd10736;
	selp.u64 	%rd9473, 1, 0, %p4019;
	add.s64 	%rd9474, %rd10735, %rd9473;
	add.s64 	%rd3591, %rd9474, %rd10613;
	setp.lt.u64 	%p4020, %rd3591, %rd9474;
	setp.lt.u64 	%p4021, %rd3591, %rd10735;
	selp.b64 	%rd9475, %rd9473, 0, %p4020;
	selp.b64 	%rd9476, 1, %rd9475, %p4021;
	add.s64 	%rd9477, %rd10734, %rd9476;
	add.s64 	%rd3592, %rd9477, %rd10612;
	setp.lt.u64 	%p4022, %rd3592, %rd9477;
	setp.lt.u64 	%p4023, %rd3592, %rd10734;
	selp.b64 	%rd9478, %rd9476, 0, %p4022;
	selp.b64 	%rd9479, 1, %rd9478, %p4023;
	add.s64 	%rd9480, %rd10733, %rd9479;
	add.s64 	%rd10737, %rd9480, %rd10611;
	setp.gt.u64 	%p4024, %rd10737, %rd148;
	@%p4024 bra 	$L__BB0_1307;
	setp.lt.u64 	%p4025, %rd10737, %rd148;
	mov.u64 	%rd10738, %rd3592;
	mov.u64 	%rd10739, %rd3591;
	mov.u64 	%rd10740, %rd3590;
	@%p4025 bra 	$L__BB0_1308;
	setp.gt.u64 	%p4026, %rd3592, %rd147;
	@%p4026 bra 	$L__BB0_1307;
	setp.lt.u64 	%p4027, %rd3592, %rd147;
	mov.u64 	%rd10738, %rd3592;
	mov.u64 	%rd10739, %rd3591;
	mov.u64 	%rd10740, %rd3590;
	@%p4027 bra 	$L__BB0_1308;
	setp.gt.u64 	%p4028, %rd3591, %rd146;
	@%p4028 bra 	$L__BB0_1307;
	setp.lt.u64 	%p4029, %rd3591, %rd146;
	setp.lt.u64 	%p4030, %rd3590, %rd145;
	or.pred  	%p4031, %p4029, %p4030;
	mov.u64 	%rd10738, %rd3592;
	mov.u64 	%rd10739, %rd3591;
	mov.u64 	%rd10740, %rd3590;
	@%p4031 bra 	$L__BB0_1308;
$L__BB0_1307:
	sub.s64 	%rd10740, %rd3590, %rd145;
	setp.lt.u64 	%p4032, %rd3590, %rd145;
	selp.u64 	%rd9481, 1, 0, %p4032;
	add.s64 	%rd9482, %rd146, %rd9481;
	sub.s64 	%rd10739, %rd3591, %rd9482;
	setp.lt.u64 	%p4033, %rd3591, %rd146;
	setp.eq.s64 	%p4034, %rd3591, %rd146;
	and.pred  	%p4035, %p4034, %p4032;
	or.pred  	%p4036, %p4033, %p4035;
	selp.u64 	%rd9483, 1, 0, %p4036;
	add.s64 	%rd9484, %rd147, %rd9483;
	sub.s64 	%rd10738, %rd3592, %rd9484;
	setp.lt.u64 	%p4037, %rd3592, %rd147;
	setp.eq.s64 	%p4038, %rd3592, %rd147;
	selp.b64 	%rd9485, %rd9483, 0, %p4038;
	selp.b64 	%rd9486, 1, %rd9485, %p4037;
	add.s64 	%rd9487, %rd9486, %rd148;
	sub.s64 	%rd10737, %rd10737, %rd9487;
$L__BB0_1308:
	mul.hi.u64 	%rd9489, %rd10740, %rd10740;
	mul.lo.s64 	%rd9490, %rd10739, %rd10740;
	mul.hi.u64 	%rd9491, %rd10740, %rd10739;
	add.s64 	%rd9492, %rd9490, %rd9489;
	setp.eq.s64 	%p4039, %rd9492, 0;
	neg.s64 	%rd9493, %rd9489;
	setp.ne.s64 	%p4040, %rd9490, %rd9493;
	and.pred  	%p4041, %p4040, %p4039;
	selp.u64 	%rd9494, 1, 0, %p4041;
	add.s64 	%rd9495, %rd9491, %rd9494;
	mul.lo.s64 	%rd3602, %rd10738, %rd10740;
	mul.hi.u64 	%rd9496, %rd10740, %rd10738;
	add.s64 	%rd9497, %rd3602, %rd9495;
	setp.eq.s64 	%p4042, %rd9497, 0;
	neg.s64 	%rd9498, %rd9495;
	setp.ne.s64 	%p4043, %rd3602, %rd9498;
	and.pred  	%p4044, %p4043, %p4042;
	selp.u64 	%rd9499, 1, 0, %p4044;
	add.s64 	%rd3603, %rd9496, %rd9499;
	mul.lo.s64 	%rd3604, %rd10737, %rd10740;
	add.s64 	%rd3605, %rd3604, %rd3603;
	mul.hi.u64 	%rd9500, %rd10739, %rd10740;
	add.s64 	%rd3606, %rd9492, %rd9490;
	setp.lt.u64 	%p4045, %rd3606, %rd9492;
	selp.u64 	%rd9501, 1, 0, %p4045;
	add.s64 	%rd3607, %rd9500, %rd9501;
	mul.lo.s64 	%rd3608, %rd10739, %rd10739;
	add.s64 	%rd3609, %rd3608, %rd3607;
	add.s64 	%rd3610, %rd3609, %rd9497;
	setp.lt.u64 	%p4046, %rd3610, %rd3609;
	mov.b64 	%rd10741, 1;
	@%p4046 bra 	$L__BB0_1310;
	setp.eq.s64 	%p4047, %rd3609, 0;
	neg.s64 	%rd9502, %rd3607;
	setp.ne.s64 	%p4048, %rd3608, %rd9502;
	and.pred  	%p4049, %p4048, %p4047;
	selp.u64 	%rd10741, 1, 0, %p4049;
$L__BB0_1310:
	mul.hi.u64 	%rd9504, %rd10739, %rd10739;
	add.s64 	%rd3613, %rd10741, %rd9504;
	mul.lo.s64 	%rd3614, %rd10738, %rd10739;
	add.s64 	%rd3615, %rd3614, %rd3613;
	add.s64 	%rd3616, %rd3615, %rd3605;
	setp.lt.u64 	%p4050, %rd3616, %rd3615;
	mov.b64 	%rd10742, 1;
	@%p4050 bra 	$L__BB0_1312;
	setp.eq.s64 	%p4051, %rd3615, 0;
	neg.s64 	%rd9505, %rd3613;
	setp.ne.s64 	%p4052, %rd3614, %rd9505;
	and.pred  	%p4053, %p4052, %p4051;
	selp.u64 	%rd10742, 1, 0, %p4053;
$L__BB0_1312:
	mul.hi.u64 	%rd9507, %rd10739, %rd10738;
	add.s64 	%rd3619, %rd10742, %rd9507;
	mul.lo.s64 	%rd3620, %rd10737, %rd10739;
	add.s64 	%rd3621, %rd3620, %rd3619;
	neg.s64 	%rd9508, %rd3603;
	setp.ne.s64 	%p4054, %rd3604, %rd9508;
	setp.eq.s64 	%p4055, %rd3605, 0;
	and.pred  	%p4056, %p4054, %p4055;
	selp.u64 	%rd9509, 1, 0, %p4056;
	mul.hi.u64 	%rd9510, %rd10740, %rd10737;
	add.s64 	%rd9511, %rd9510, %rd9509;
	add.s64 	%rd3622, %rd3621, %rd9511;
	setp.lt.u64 	%p4057, %rd3622, %rd3621;
	mov.b64 	%rd10743, 1;
	@%p4057 bra 	$L__BB0_1314;
	setp.eq.s64 	%p4058, %rd3621, 0;
	neg.s64 	%rd9512, %rd3619;
	setp.ne.s64 	%p4059, %rd3620, %rd9512;
	and.pred  	%p4060, %p4059, %p4058;
	selp.u64 	%rd10743, 1, 0, %p4060;
$L__BB0_1314:
	mul.hi.u64 	%rd9514, %rd10738, %rd10740;
	add.s64 	%rd3625, %rd3602, %rd3610;
	setp.lt.u64 	%p4061, %rd3625, %rd3602;
	selp.u64 	%rd9515, 1, 0, %p4061;
	add.s64 	%rd3626, %rd9514, %rd9515;
	add.s64 	%rd3627, %rd3614, %rd3626;
	add.s64 	%rd3628, %rd3627, %rd3616;
	setp.lt.u64 	%p4062, %rd3628, %rd3627;
	mov.b64 	%rd10744, 1;
	@%p4062 bra 	$L__BB0_1316;
	setp.eq.s64 	%p4063, %rd3627, 0;
	neg.s64 	%rd9516, %rd3626;
	setp.ne.s64 	%p4064, %rd3614, %rd9516;
	and.pred  	%p4065, %p4064, %p4063;
	selp.u64 	%rd10744, 1, 0, %p4065;
$L__BB0_1316:
	mul.hi.u64 	%rd9518, %rd10738, %rd10739;
	add.s64 	%rd3631, %rd10744, %rd9518;
	mul.lo.s64 	%rd3632, %rd10738, %rd10738;
	add.s64 	%rd3633, %rd3632, %rd3631;
	add.s64 	%rd3634, %rd3633, %rd3622;
	setp.lt.u64 	%p4066, %rd3634, %rd3633;
	mov.b64 	%rd10745, 1;
	@%p4066 bra 	$L__BB0_1318;
	setp.eq.s64 	%p4067, %rd3633, 0;
	neg.s64 	%rd9519, %rd3631;
	setp.ne.s64 	%p4068, %rd3632, %rd9519;
	and.pred  	%p4069, %p4068, %p4067;
	selp.u64 	%rd10745, 1, 0, %p4069;
$L__BB0_1318:
	mul.hi.u64 	%rd9521, %rd10738, %rd10738;
	add.s64 	%rd3637, %rd10745, %rd9521;
	mul.lo.s64 	%rd3638, %rd10737, %rd10738;
	add.s64 	%rd3639, %rd3638, %rd3637;
	mul.hi.u64 	%rd9522, %rd10739, %rd10737;
	add.s64 	%rd9523, %rd10743, %rd9522;
	add.s64 	%rd3640, %rd3639, %rd9523;
	setp.lt.u64 	%p4070, %rd3640, %rd3639;
	mov.b64 	%rd10746, 1;
	@%p4070 bra 	$L__BB0_1320;
	setp.eq.s64 	%p4071, %rd3639, 0;
	neg.s64 	%rd9524, %rd3637;
	setp.ne.s64 	%p4072, %rd3638, %rd9524;
	and.pred  	%p4073, %p4072, %p4071;
	selp.u64 	%rd10746, 1, 0, %p4073;
$L__BB0_1320:
	mul.hi.u64 	%rd9526, %rd10737, %rd10740;
	add.s64 	%rd3643, %rd3604, %rd3628;
	setp.lt.u64 	%p4074, %rd3643, %rd3604;
	selp.u64 	%rd9527, 1, 0, %p4074;
	add.s64 	%rd3644, %rd9526, %rd9527;
	add.s64 	%rd3645, %rd3620, %rd3644;
	add.s64 	%rd10756, %rd3645, %rd3634;
	setp.lt.u64 	%p4075, %rd10756, %rd3645;
	mov.b64 	%rd10747, 1;
	@%p4075 bra 	$L__BB0_1322;
	setp.eq.s64 	%p4076, %rd3645, 0;
	neg.s64 	%rd9528, %rd3644;
	setp.ne.s64 	%p4077, %rd3620, %rd9528;
	and.pred  	%p4078, %p4077, %p4076;
	selp.u64 	%rd10747, 1, 0, %p4078;
$L__BB0_1322:
	mul.hi.u64 	%rd9530, %rd10737, %rd10739;
	add.s64 	%rd3649, %rd10747, %rd9530;
	add.s64 	%rd3650, %rd3638, %rd3649;
	add.s64 	%rd10755, %rd3650, %rd3640;
	setp.lt.u64 	%p4079, %rd10755, %rd3650;
	mov.b64 	%rd10748, 1;
	@%p4079 bra 	$L__BB0_1324;
	setp.eq.s64 	%p4080, %rd3650, 0;
	neg.s64 	%rd9531, %rd3649;
	setp.ne.s64 	%p4081, %rd3638, %rd9531;
	and.pred  	%p4082, %p4081, %p4080;
	selp.u64 	%rd10748, 1, 0, %p4082;
$L__BB0_1324:
	mul.hi.u64 	%rd9533, %rd10737, %rd10738;
	add.s64 	%rd3654, %rd10748, %rd9533;
	mul.lo.s64 	%rd3655, %rd10737, %rd10737;
	add.s64 	%rd3656, %rd3655, %rd3654;
	mul.hi.u64 	%rd9534, %rd10738, %rd10737;
	add.s64 	%rd9535, %rd10746, %rd9534;
	add.s64 	%rd10761, %rd3656, %rd9535;
	setp.lt.u64 	%p4083, %rd10761, %rd3656;
	mov.b64 	%rd10749, 1;
	@%p4083 bra 	$L__BB0_1326;
	setp.eq.s64 	%p4084, %rd3656, 0;
	neg.s64 	%rd9536, %rd3654;
	setp.ne.s64 	%p4085, %rd3655, %rd9536;
	and.pred  	%p4086, %p4085, %p4084;
	selp.u64 	%rd10749, 1, 0, %p4086;
$L__BB0_1326:
	mul.lo.s64 	%rd9538, %rd10740, %rd10740;
	mul.hi.u64 	%rd9539, %rd10737, %rd10737;
	add.s64 	%rd10760, %rd10749, %rd9539;
	mul.lo.s64 	%rd3661, %rd144, %rd9538;
	mul.lo.s64 	%rd9540, %rd145, %rd3661;
	mul.hi.u64 	%rd9541, %rd3661, %rd145;
	not.b64 	%rd9542, %rd9538;
	setp.gt.u64 	%p4087, %rd9540, %rd9542;
	selp.u64 	%rd9543, 1, 0, %p4087;
	add.s64 	%rd3662, %rd9541, %rd9543;
	mul.lo.s64 	%rd3663, %rd146, %rd3661;
	add.s64 	%rd3664, %rd3663, %rd3662;
	add.s64 	%rd3665, %rd3664, %rd3606;
	setp.lt.u64 	%p4088, %rd3665, %rd3664;
	mov.b64 	%rd10750, 1;
	@%p4088 bra 	$L__BB0_1328;
	setp.eq.s64 	%p4089, %rd3664, 0;
	neg.s64 	%rd9544, %rd3662;
	setp.ne.s64 	%p4090, %rd3663, %rd9544;
	and.pred  	%p4091, %p4090, %p4089;
	selp.u64 	%rd10750, 1, 0, %p4091;
$L__BB0_1328:
	mul.hi.u64 	%rd9546, %rd3661, %rd146;
	add.s64 	%rd3668, %rd10750, %rd9546;
	mul.lo.s64 	%rd3669, %rd147, %rd3661;
	add.s64 	%rd3670, %rd3669, %rd3668;
	add.s64 	%rd3671, %rd3670, %rd3625;
	setp.lt.u64 	%p4092, %rd3671, %rd3670;
	mov.b64 	%rd10751, 1;
	@%p4092 bra 	$L__BB0_1330;
	setp.eq.s64 	%p4093, %rd3670, 0;
	neg.s64 	%rd9547, %rd3668;
	setp.ne.s64 	%p4094, %rd3669, %rd9547;
	and.pred  	%p4095, %p4094, %p4093;
	selp.u64 	%rd10751, 1, 0, %p4095;
$L__BB0_1330:
	mul.hi.u64 	%rd9549, %rd3661, %rd147;
	add.s64 	%rd3674, %rd10751, %rd9549;
	mul.lo.s64 	%rd3675, %rd148, %rd3661;
	add.s64 	%rd3676, %rd3675, %rd3674;
	add.s64 	%rd3677, %rd3676, %rd3643;
	setp.lt.u64 	%p4096, %rd3677, %rd3676;
	mov.b64 	%rd10752, 1;
	@%p4096 bra 	$L__BB0_1332;
	setp.eq.s64 	%p4097, %rd3676, 0;
	neg.s64 	%rd9550, %rd3674;
	setp.ne.s64 	%p4098, %rd3675, %rd9550;
	and.pred  	%p4099, %p4098, %p4097;
	selp.u64 	%rd10752, 1, 0, %p4099;
$L__BB0_1332:
	mul.hi.u64 	%rd9551, %rd3661, %rd148;
	add.s64 	%rd3680, %rd10752, %rd9551;
	setp.eq.s64 	%p4100, %rd3680, 0;
	@%p4100 bra 	$L__BB0_1336;
	add.s64 	%rd3681, %rd10756, %rd3680;
	setp.ge.u64 	%p4101, %rd3681, %rd10756;
	mov.u64 	%rd10756, %rd3681;
	@%p4101 bra 	$L__BB0_1336;
	add.s64 	%rd10755, %rd10755, 1;
	setp.ne.s64 	%p4102, %rd10755, 0;
	mov.u64 	%rd10756, %rd3681;
	@%p4102 bra 	$L__BB0_1336;
	add.s64 	%rd10761, %rd10761, 1;
	setp.eq.s64 	%p4103, %rd10761, 0;
	selp.u64 	%rd9553, 1, 0, %p4103;
	add.s64 	%rd10760, %rd10760, %rd9553;
	mov.b64 	%rd10755, 0;
	mov.u64 	%rd10756, %rd3681;
$L__BB0_1336:
	mul.lo.s64 	%rd3689, %rd144, %rd3665;
	mul.lo.s64 	%rd9555, %rd145, %rd3689;
	mul.hi.u64 	%rd9556, %rd3689, %rd145;
	not.b64 	%rd9557, %rd3665;
	setp.gt.u64 	%p4104, %rd9555, %rd9557;
	selp.u64 	%rd9558, 1, 0, %p4104;
	add.s64 	%rd3690, %rd9556, %rd9558;
	mul.lo.s64 	%rd3691, %rd146, %rd3689;
	add.s64 	%rd3692, %rd3691, %rd3690;
	add.s64 	%rd3693, %rd3692, %rd3671;
	setp.lt.u64 	%p4105, %rd3693, %rd3692;
	mov.b64 	%rd10757, 1;
	@%p4105 bra 	$L__BB0_1338;
	setp.eq.s64 	%p4106, %rd3692, 0;
	neg.s64 	%rd9559, %rd3690;
	setp.ne.s64 	%p4107, %rd3691, %rd9559;
	and.pred  	%p4108, %p4107, %p4106;
	selp.u64 	%rd10757, 1, 0, %p4108;
$L__BB0_1338:
	mul.hi.u64 	%rd9561, %rd3689, %rd146;
	add.s64 	%rd3696, %rd10757, %rd9561;
	mul.lo.s64 	%rd3697, %rd147, %rd3689;
	add.s64 	%rd3698, %rd3697, %rd3696;
	add.s64 	%rd3699, %rd3698, %rd3677;
	setp.lt.u64 	%p4109, %rd3699, %rd3698;
	mov.b64 	%rd10758, 1;
	@%p4109 bra 	$L__BB0_1340;
	setp.eq.s64 	%p4110, %rd3698, 0;
	neg.s64 	%rd9562, %rd3696;
	setp.ne.s64 	%p4111, %rd3697, %rd9562;
	and.pred  	%p4112, %p4111, %p4110;
	selp.u64 	%rd10758, 1, 0, %p4112;
$L__BB0_1340:
	mul.hi.u64 	%rd9564, %rd3689, %rd147;
	add.s64 	%rd3702, %rd10758, %rd9564;
	mul.lo.s64 	%rd3703, %rd148, %rd3689;
	add.s64 	%rd3704, %rd3703, %rd3702;
	add.s64 	%rd3705, %rd3704, %rd10756;
	setp.lt.u64 	%p4113, %rd3705, %rd3704;
	mov.b64 	%rd10759, 1;
	@%p4113 bra 	$L__BB0_1342;
	setp.eq.s64 	%p4114, %rd3704, 0;
	neg.s64 	%rd9565, %rd3702;
	setp.ne.s64 	%p4115, %rd3703, %rd9565;
	and.pred  	%p4116, %p4115, %p4114;
	selp.u64 	%rd10759, 1, 0, %p4116;
$L__BB0_1342:
	mul.hi.u64 	%rd9566, %rd3689, %rd148;
	add.s64 	%rd3708, %rd10759, %rd9566;
	setp.eq.s64 	%p4117, %rd3708, 0;
	@%p4117 bra 	$L__BB0_1345;
	add.s64 	%rd3709, %rd10755, %rd3708;
	setp.ge.u64 	%p4118, %rd3709, %rd10755;
	mov.u64 	%rd10755, %rd3709;
	@%p4118 bra 	$L__BB0_1345;
	add.s64 	%rd10761, %rd10761, 1;
	setp.eq.s64 	%p4119, %rd10761, 0;
	selp.u64 	%rd9567, 1, 0, %p4119;
	add.s64 	%rd10760, %rd10760, %rd9567;
$L__BB0_1345:
	mul.lo.s64 	%rd3715, %rd144, %rd3693;
	mul.lo.s64 	%rd9569, %rd145, %rd3715;
	mul.hi.u64 	%rd9570, %rd3715, %rd145;
	not.b64 	%rd9571, %rd3693;
	setp.gt.u64 	%p4120, %rd9569, %rd9571;
	selp.u64 	%rd9572, 1, 0, %p4120;
	add.s64 	%rd3716, %rd9570, %rd9572;
	mul.lo.s64 	%rd3717, %rd146, %rd3715;
	add.s64 	%rd3718, %rd3717, %rd3716;
	add.s64 	%rd3719, %rd3718, %rd3699;
	setp.lt.u64 	%p4121, %rd3719, %rd3718;
	mov.b64 	%rd10763, 1;
	@%p4121 bra 	$L__BB0_1347;
	setp.eq.s64 	%p4122, %rd3718, 0;
	neg.s64 	%rd9573, %rd3716;
	setp.ne.s64 	%p4123, %rd3717, %rd9573;
	and.pred  	%p4124, %p4123, %p4122;
	selp.u64 	%rd10763, 1, 0, %p4124;
$L__BB0_1347:
	mul.hi.u64 	%rd9575, %rd3715, %rd146;
	add.s64 	%rd3722, %rd10763, %rd9575;
	mul.lo.s64 	%rd3723, %rd147, %rd3715;
	add.s64 	%rd3724, %rd3723, %rd3722;
	add.s64 	%rd3725, %rd3724, %rd3705;
	setp.lt.u64 	%p4125, %rd3725, %rd3724;
	mov.b64 	%rd10764, 1;
	@%p4125 bra 	$L__BB0_1349;
	setp.eq.s64 	%p4126, %rd3724, 0;
	neg.s64 	%rd9576, %rd3722;
	setp.ne.s64 	%p4127, %rd3723, %rd9576;
	and.pred  	%p4128, %p4127, %p4126;
	selp.u64 	%rd10764, 1, 0, %p4128;
$L__BB0_1349:
	mul.hi.u64 	%rd9578, %rd3715, %rd147;
	add.s64 	%rd3728, %rd10764, %rd9578;
	mul.lo.s64 	%rd3729, %rd148, %rd3715;
	add.s64 	%rd3730, %rd3729, %rd3728;
	add.s64 	%rd3731, %rd3730, %rd10755;
	setp.lt.u64 	%p4129, %rd3731, %rd3730;
	mov.b64 	%rd10765, 1;
	@%p4129 bra 	$L__BB0_1351;
	setp.eq.s64 	%p4130, %rd3730, 0;
	neg.s64 	%rd9579, %rd3728;
	setp.ne.s64 	%p4131, %rd3729, %rd9579;
	and.pred  	%p4132, %p4131, %p4130;
	selp.u64 	%rd10765, 1, 0, %p4132;
$L__BB0_1351:
	mul.hi.u64 	%rd9580, %rd3715, %rd148;
	add.s64 	%rd3734, %rd10765, %rd9580;
	setp.eq.s64 	%p4133, %rd3734, 0;
	@%p4133 bra 	$L__BB0_1353;
	add.s64 	%rd3735, %rd10761, %rd3734;
	setp.lt.u64 	%p4134, %rd3735, %rd10761;
	selp.u64 	%rd9581, 1, 0, %p4134;
	add.s64 	%rd10760, %rd10760, %rd9581;
	mov.u64 	%rd10761, %rd3735;
$L__BB0_1353:
	mul.lo.s64 	%rd3739, %rd144, %rd3719;
	mul.lo.s64 	%rd9583, %rd145, %rd3739;
	mul.hi.u64 	%rd9584, %rd3739, %rd145;
	not.b64 	%rd9585, %rd3719;
	setp.gt.u64 	%p4135, %rd9583, %rd9585;
	selp.u64 	%rd9586, 1, 0, %p4135;
	add.s64 	%rd3740, %rd9584, %rd9586;
	mul.lo.s64 	%rd3741, %rd146, %rd3739;
	add.s64 	%rd3742, %rd3741, %rd3740;
	add.s64 	%rd3743, %rd3742, %rd3725;
	setp.lt.u64 	%p4136, %rd3743, %rd3742;
	mov.b64 	%rd10768, 1;
	@%p4136 bra 	$L__BB0_1355;
	setp.eq.s64 	%p4137, %rd3742, 0;
	neg.s64 	%rd9587, %rd3740;
	setp.ne.s64 	%p4138, %rd3741, %rd9587;
	and.pred  	%p4139, %p4138, %p4137;
	selp.u64 	%rd10768, 1, 0, %p4139;
$L__BB0_1355:
	mul.hi.u64 	%rd9589, %rd3739, %rd146;
	add.s64 	%rd3746, %rd10768, %rd9589;
	mul.lo.s64 	%rd3747, %rd147, %rd3739;
	add.s64 	%rd3748, %rd3747, %rd3746;
	add.s64 	%rd3749, %rd3748, %rd3731;
	setp.lt.u64 	%p4140, %rd3749, %rd3748;
	mov.b64 	%rd10769, 1;
	@%p4140 bra 	$L__BB0_1357;
	setp.eq.s64 	%p4141, %rd3748, 0;
	neg.s64 	%rd9590, %rd3746;
	setp.ne.s64 	%p4142, %rd3747, %rd9590;
	and.pred  	%p4143, %p4142, %p4141;
	selp.u64 	%rd10769, 1, 0, %p4143;
$L__BB0_1357:
	mul.hi.u64 	%rd9592, %rd3739, %rd147;
	add.s64 	%rd3752, %rd10769, %rd9592;
	mul.lo.s64 	%rd3753, %rd148, %rd3739;
	add.s64 	%rd3754, %rd3753, %rd3752;
	add.s64 	%rd3755, %rd3754, %rd10761;
	setp.lt.u64 	%p4144, %rd3755, %rd3754;
	mov.b64 	%rd10770, 1;
	@%p4144 bra 	$L__BB0_1359;
	setp.eq.s64 	%p4145, %rd3754, 0;
	neg.s64 	%rd9593, %rd3752;
	setp.ne.s64 	%p4146, %rd3753, %rd9593;
	and.pred  	%p4147, %p4146, %p4145;
	selp.u64 	%rd10770, 1, 0, %p4147;
$L__BB0_1359:
	mul.hi.u64 	%rd9594, %rd3739, %rd148;
	add.s64 	%rd9595, %rd10770, %rd9594;
	add.s64 	%rd10771, %rd10760, %rd9595;
	setp.gt.u64 	%p4148, %rd10771, %rd148;
	@%p4148 bra 	$L__BB0_1365;
	setp.lt.u64 	%p4149, %rd10771, %rd148;
	mov.u64 	%rd10772, %rd3755;
	mov.u64 	%rd10773, %rd3749;
	mov.u64 	%rd10774, %rd3743;
	@%p4149 bra 	$L__BB0_1366;
	setp.gt.u64 	%p4150, %rd3755, %rd147;
	@%p4150 bra 	$L__BB0_1365;
	setp.lt.u64 	%p4151, %rd3755, %rd147;
	mov.u64 	%rd10772, %rd3755;
	mov.u64 	%rd10773, %rd3749;
	mov.u64 	%rd10774, %rd3743;
	@%p4151 bra 	$L__BB0_1366;
	setp.gt.u64 	%p4152, %rd3749, %rd146;
	@%p4152 bra 	$L__BB0_1365;
	setp.lt.u64 	%p4153, %rd3749, %rd146;
	setp.lt.u64 	%p4154, %rd3743, %rd145;
	or.pred  	%p4155, %p4153, %p4154;
	mov.u64 	%rd10772, %rd3755;
	mov.u64 	%rd10773, %rd3749;
	mov.u64 	%rd10774, %rd3743;
	@%p4155 bra 	$L__BB0_1366;
$L__BB0_1365:
	sub.s64 	%rd10774, %rd3743, %rd145;
	setp.lt.u64 	%p4156, %rd3743, %rd145;
	selp.u64 	%rd9596, 1, 0, %p4156;
	add.s64 	%rd9597, %rd146, %rd9596;
	sub.s64 	%rd10773, %rd3749, %rd9597;
	setp.lt.u64 	%p4157, %rd3749, %rd146;
	setp.eq.s64 	%p4158, %rd3749, %rd146;
	and.pred  	%p4159, %p4158, %p4156;
	or.pred  	%p4160, %p4157, %p4159;
	selp.u64 	%rd9598, 1, 0, %p4160;
	add.s64 	%rd9599, %rd147, %rd9598;
	sub.s64 	%rd10772, %rd3755, %rd9599;
	setp.lt.u64 	%p4161, %rd3755, %rd147;
	setp.eq.s64 	%p4162, %rd3755, %rd147;
	selp.b64 	%rd9600, %rd9598, 0, %p4162;
	selp.b64 	%rd9601, 1, %rd9600, %p4161;
	add.s64 	%rd9602, %rd9601, %rd148;
	sub.s64 	%rd10771, %rd10771, %rd9602;
$L__BB0_1366:
	shl.b64 	%rd3767, %rd10732, 1;
	mov.b64 	{%r123, %r124}, %rd10731;
	mov.b64 	{%r125, %r126}, %rd10732;
	shf.l.wrap.b32 	%r127, %r126, %r123, 1;
	shf.l.wrap.b32 	%r128, %r123, %r124, 1;
	mov.b64 	%rd3768, {%r127, %r128};
	setp.lt.u64 	%p4163, %rd3768, %rd10731;
	selp.u64 	%rd9603, 1, 0, %p4163;
	shl.b64 	%rd9604, %rd10730, 1;
	or.b64  	%rd3769, %rd9604, %rd9603;
	setp.lt.u64 	%p4164, %rd3769, %rd10730;
	selp.u64 	%rd9605, 1, 0, %p4164;
	shl.b64 	%rd9606, %rd10729, 1;
	or.b64  	%rd10775, %rd9606, %rd9605;
	setp.gt.u64 	%p4165, %rd10775, %rd148;
	@%p4165 bra 	$L__BB0_1372;
	setp.lt.u64 	%p4166, %rd10775, %rd148;
	mov.u64 	%rd10776, %rd3769;
	mov.u64 	%rd10777, %rd3768;
	mov.u64 	%rd10778, %rd3767;
	@%p4166 bra 	$L__BB0_1373;
	setp.gt.u64 	%p4167, %rd3769, %rd147;
	@%p4167 bra 	$L__BB0_1372;
	setp.lt.u64 	%p4168, %rd3769, %rd147;
	mov.u64 	%rd10776, %rd3769;
	mov.u64 	%rd10777, %rd3768;
	mov.u64 	%rd10778, %rd3767;
	@%p4168 bra 	$L__BB0_1373;
	setp.gt.u64 	%p4169, %rd3768, %rd146;
	@%p4169 bra 	$L__BB0_1372;
	setp.lt.u64 	%p4170, %rd3768, %rd146;
	setp.lt.u64 	%p4171, %rd3767, %rd145;
	or.pred  	%p4172, %p4170, %p4171;
	mov.u64 	%rd10776, %rd3769;
	mov.u64 	%rd10777, %rd3768;
	mov.u64 	%rd10778, %rd3767;
	@%p4172 bra 	$L__BB0_1373;
$L__BB0_1372:
	sub.s64 	%rd10778, %rd3767, %rd145;
	setp.lt.u64 	%p4173, %rd3767, %rd145;
	selp.u64 	%rd9607, 1, 0, %p4173;
	add.s64 	%rd9608, %rd146, %rd9607;
	sub.s64 	%rd10777, %rd3768, %rd9608;
	setp.lt.u64 	%p4174, %rd3768, %rd146;
	setp.eq.s64 	%p4175, %rd3768, %rd146;
	and.pred  	%p4176, %p4175, %p4173;
	or.pred  	%p4177, %p4174, %p4176;
	selp.u64 	%rd9609, 1, 0, %p4177;
	add.s64 	%rd9610, %rd147, %rd9609;
	sub.s64 	%rd10776, %rd3769, %rd9610;
	setp.lt.u64 	%p4178, %rd3769, %rd147;
	setp.eq.s64 	%p4179, %rd3769, %rd147;
	selp.b64 	%rd9611, %rd9609, 0, %p4179;
	selp.b64 	%rd9612, 1, %rd9611, %p4178;
	add.s64 	%rd9613, %rd9612, %rd148;
	sub.s64 	%rd10775, %rd10775, %rd9613;
$L__BB0_1373:
	sub.s64 	%rd11190, %rd10774, %rd10778;
	setp.lt.u64 	%p4180, %rd10774, %rd10778;
	selp.u64 	%rd9614, 1, 0, %p4180;
	add.s64 	%rd9615, %rd10777, %rd9614;
	sub.s64 	%rd11189, %rd10773, %rd9615;
	setp.lt.u64 	%p4181, %rd10773, %rd10777;
	setp.eq.s64 	%p4182, %rd10773, %rd10777;
	and.pred  	%p4183, %p4182, %p4180;
	or.pred  	%p4184, %p4181, %p4183;
	selp.u64 	%rd9616, 1, 0, %p4184;
	add.s64 	%rd9617, %rd10776, %rd9616;
	sub.s64 	%rd11188, %rd10772, %rd9617;
	setp.lt.u64 	%p4185, %rd10772, %rd10776;
	setp.eq.s64 	%p4186, %rd10772, %rd10776;
	selp.b64 	%rd9618, %rd9616, 0, %p4186;
	selp.b64 	%rd3782, 1, %rd9618, %p4185;
	add.s64 	%rd9619, %rd3782, %rd10775;
	sub.s64 	%rd11187, %rd10771, %rd9619;
	setp.lt.u64 	%p4187, %rd10771, %rd10775;
	@%p4187 bra 	$L__BB0_1375;
	setp.ne.s64 	%p4188, %rd10771, %rd10775;
	setp.eq.s64 	%p4189, %rd3782, 0;
	or.pred  	%p4190, %p4188, %p4189;
	@%p4190 bra 	$L__BB0_1376;
$L__BB0_1375:
	add.s64 	%rd3784, %rd11190, %rd145;
	setp.lt.u64 	%p4191, %rd3784, %rd11190;
	selp.u64 	%rd9621, 1, 0, %p4191;
	add.s64 	%rd9622, %rd11189, %rd9621;
	add.s64 	%rd3785, %rd9622, %rd146;
	setp.lt.u64 	%p4192, %rd3785, %rd9622;
	setp.lt.u64 	%p4193, %rd3785, %rd11189;
	selp.b64 	%rd9623, %rd9621, 0, %p4192;
	selp.b64 	%rd9624, 1, %rd9623, %p4193;
	add.s64 	%rd9625, %rd11188, %rd9624;
	add.s64 	%rd3786, %rd9625, %rd147;
	setp.lt.u64 	%p4194, %rd3786, %rd9625;
	setp.lt.u64 	%p4195, %rd3786, %rd11188;
	selp.b64 	%rd9626, %rd9624, 0, %p4194;
	selp.b64 	%rd9627, 1, %rd9626, %p4195;
	add.s64 	%rd9628, %rd11187, %rd9627;
	add.s64 	%rd11187, %rd9628, %rd148;
	mov.u64 	%rd11188, %rd3786;
	mov.u64 	%rd11189, %rd3785;
	mov.u64 	%rd11190, %rd3784;
$L__BB0_1376:
	sub.s64 	%rd10786, %rd10732, %rd11190;
	setp.lt.u64 	%p4196, %rd10732, %rd11190;
	selp.u64 	%rd9629, 1, 0, %p4196;
	add.s64 	%rd9630, %rd11189, %rd9629;
	sub.s64 	%rd10785, %rd10731, %rd9630;
	setp.lt.u64 	%p4197, %rd10731, %rd11189;
	setp.eq.s64 	%p4198, %rd10731, %rd11189;
	and.pred  	%p4199, %p4198, %p4196;
	or.pred  	%p4200, %p4197, %p4199;
	selp.u64 	%rd9631, 1, 0, %p4200;
	add.s64 	%rd9632, %rd11188, %rd9631;
	sub.s64 	%rd10784, %rd10730, %rd9632;
	setp.lt.u64 	%p4201, %rd10730, %rd11188;
	setp.eq.s64 	%p4202, %rd10730, %rd11188;
	selp.b64 	%rd9633, %rd9631, 0, %p4202;
	selp.b64 	%rd3795, 1, %rd9633, %p4201;
	add.s64 	%rd9634, %rd3795, %rd11187;
	sub.s64 	%rd10783, %rd10729, %rd9634;
	setp.lt.u64 	%p4203, %rd10729, %rd11187;
	@%p4203 bra 	$L__BB0_1378;
	setp.ne.s64 	%p4204, %rd10729, %rd11187;
	setp.eq.s64 	%p4205, %rd3795, 0;
	or.pred  	%p4206, %p4204, %p4205;
	@%p4206 bra 	$L__BB0_1379;
$L__BB0_1378:
	add.s64 	%rd3797, %rd10786, %rd145;
	setp.lt.u64 	%p4207, %rd3797, %rd10786;
	selp.u64 	%rd9636, 1, 0, %p4207;
	add.s64 	%rd9637, %rd10785, %rd9636;
	add.s64 	%rd3798, %rd9637, %rd146;
	setp.lt.u64 	%p4208, %rd3798, %rd9637;
	setp.lt.u64 	%p4209, %rd3798, %rd10785;
	selp.b64 	%rd9638, %rd9636, 0, %p4208;
	selp.b64 	%rd9639, 1, %rd9638, %p4209;
	add.s64 	%rd9640, %rd10784, %rd9639;
	add.s64 	%rd3799, %rd9640, %rd147;
	setp.lt.u64 	%p4210, %rd3799, %rd9640;
	setp.lt.u64 	%p4211, %rd3799, %rd10784;
	selp.b64 	%rd9641, %rd9639, 0, %p4210;
	selp.b64 	%rd9642, 1, %rd9641, %p4211;
	add.s64 	%rd9643, %rd10783, %rd9642;
	add.s64 	%rd10783, %rd9643, %rd148;
	mov.u64 	%rd10784, %rd3799;
	mov.u64 	%rd10785, %rd3798;
	mov.u64 	%rd10786, %rd3797;
$L__BB0_1379:
	mul.lo.s64 	%rd3805, %rd10786, %rd10740;
	mul.hi.u64 	%rd9645, %rd10740, %rd10786;
	mul.lo.s64 	%rd9646, %rd10785, %rd10740;
	mul.hi.u64 	%rd9647, %rd10740, %rd10785;
	add.s64 	%rd9648, %rd9646, %rd9645;
	setp.eq.s64 	%p4212, %rd9648, 0;
	neg.s64 	%rd9649, %rd9645;
	setp.ne.s64 	%p4213, %rd9646, %rd9649;
	and.pred  	%p4214, %p4213, %p4212;
	selp.u64 	%rd9650, 1, 0, %p4214;
	add.s64 	%rd9651, %rd9647, %rd9650;
	mul.lo.s64 	%rd9652, %rd10784, %rd10740;
	mul.hi.u64 	%rd9653, %rd10740, %rd10784;
	add.s64 	%rd9654, %rd9652, %rd9651;
	setp.eq.s64 	%p4215, %rd9654, 0;
	neg.s64 	%rd9655, %rd9651;
	setp.ne.s64 	%p4216, %rd9652, %rd9655;
	and.pred  	%p4217, %p4216, %p4215;
	selp.u64 	%rd9656, 1, 0, %p4217;
	add.s64 	%rd9657, %rd9653, %rd9656;
	mul.lo.s64 	%rd9658, %rd10783, %rd10740;
	mul.hi.u64 	%rd9659, %rd10740, %rd10783;
	add.s64 	%rd3806, %rd9658, %rd9657;
	setp.eq.s64 	%p4218, %rd3806, 0;
	neg.s64 	%rd9660, %rd9657;
	setp.ne.s64 	%p4219, %rd9658, %rd9660;
	and.pred  	%p4220, %p4219, %p4218;
	selp.u64 	%rd9661, 1, 0, %p4220;
	add.s64 	%rd3807, %rd9659, %rd9661;
	mul.lo.s64 	%rd9662, %rd10786, %rd10739;
	mul.hi.u64 	%rd9663, %rd10739, %rd10786;
	add.s64 	%rd3808, %rd9662, %rd9648;
	setp.lt.u64 	%p4221, %rd3808, %rd9662;
	selp.u64 	%rd9664, 1, 0, %p4221;
	add.s64 	%rd3809, %rd9663, %rd9664;
	mul.lo.s64 	%rd3810, %rd10785, %rd10739;
	add.s64 	%rd3811, %rd3810, %rd3809;
	add.s64 	%rd3812, %rd3811, %rd9654;
	setp.lt.u64 	%p4222, %rd3812, %rd3811;
	mov.b64 	%rd10787, 1;
	@%p4222 bra 	$L__BB0_1381;
	setp.eq.s64 	%p4223, %rd3811, 0;
	neg.s64 	%rd9665, %rd3809;
	setp.ne.s64 	%p4224, %rd3810, %rd9665;
	and.pred  	%p4225, %p4224, %p4223;
	selp.u64 	%rd10787, 1, 0, %p4225;
$L__BB0_1381:
	mul.hi.u64 	%rd9667, %rd10739, %rd10785;
	add.s64 	%rd3815, %rd10787, %rd9667;
	mul.lo.s64 	%rd3816, %rd10784, %rd10739;
	add.s64 	%rd3817, %rd3816, %rd3815;
	add.s64 	%rd3818, %rd3817, %rd3806;
	setp.lt.u64 	%p4226, %rd3818, %rd3817;
	mov.b64 	%rd10788, 1;
	@%p4226 bra 	$L__BB0_1383;
	setp.eq.s64 	%p4227, %rd3817, 0;
	neg.s64 	%rd9668, %rd3815;
	setp.ne.s64 	%p4228, %rd3816, %rd9668;
	and.pred  	%p4229, %p4228, %p4227;
	selp.u64 	%rd10788, 1, 0, %p4229;
$L__BB0_1383:
	mul.hi.u64 	%rd9670, %rd10739, %rd10784;
	add.s64 	%rd3821, %rd10788, %rd9670;
	mul.lo.s64 	%rd3822, %rd10783, %rd10739;
	add.s64 	%rd3823, %rd3822, %rd3821;
	add.s64 	%rd3824, %rd3823, %rd3807;
	setp.lt.u64 	%p4230, %rd3824, %rd3823;
	mov.b64 	%rd10789, 1;
	@%p4230 bra 	$L__BB0_1385;
	setp.eq.s64 	%p4231, %rd3823, 0;
	neg.s64 	%rd9671, %rd3821;
	setp.ne.s64 	%p4232, %rd3822, %rd9671;
	and.pred  	%p4233, %p4232, %p4231;
	selp.u64 	%rd10789, 1, 0, %p4233;
$L__BB0_1385:
	mul.hi.u64 	%rd9673, %rd10739, %rd10783;
	add.s64 	%rd3827, %rd10789, %rd9673;
	mul.lo.s64 	%rd9674, %rd10786, %rd10738;
	mul.hi.u64 	%rd9675, %rd10738, %rd10786;
	add.s64 	%rd3828, %rd9674, %rd3812;
	setp.lt.u64 	%p4234, %rd3828, %rd9674;
	selp.u64 	%rd9676, 1, 0, %p4234;
	add.s64 	%rd3829, %rd9675, %rd9676;
	mul.lo.s64 	%rd3830, %rd10785, %rd10738;
	add.s64 	%rd3831, %rd3830, %rd3829;
	add.s64 	%rd3832, %rd3831, %rd3818;
	setp.lt.u64 	%p4235, %rd3832, %rd3831;
	mov.b64 	%rd10790, 1;
	@%p4235 bra 	$L__BB0_1387;
	setp.eq.s64 	%p4236, %rd3831, 0;
	neg.s64 	%rd9677, %rd3829;
	setp.ne.s64 	%p4237, %rd3830, %rd9677;
	and.pred  	%p4238, %p4237, %p4236;
	selp.u64 	%rd10790, 1, 0, %p4238;
$L__BB0_1387:
	mul.hi.u64 	%rd9679, %rd10738, %rd10785;
	add.s64 	%rd3835, %rd10790, %rd9679;
	mul.lo.s64 	%rd3836, %rd10784, %rd10738;
	add.s64 	%rd3837, %rd3836, %rd3835;
	add.s64 	%rd3838, %rd3837, %rd3824;
	setp.lt.u64 	%p4239, %rd3838, %rd3837;
	mov.b64 	%rd10791, 1;
	@%p4239 bra 	$L__BB0_1389;
	setp.eq.s64 	%p4240, %rd3837, 0;
	neg.s64 	%rd9680, %rd3835;
	setp.ne.s64 	%p4241, %rd3836, %rd9680;
	and.pred  	%p4242, %p4241, %p4240;
	selp.u64 	%rd10791, 1, 0, %p4242;
$L__BB0_1389:
	mul.hi.u64 	%rd9682, %rd10738, %rd10784;
	add.s64 	%rd3841, %rd10791, %rd9682;
	mul.lo.s64 	%rd3842, %rd10783, %rd10738;
	add.s64 	%rd3843, %rd3842, %rd3841;
	add.s64 	%rd3844, %rd3843, %rd3827;
	setp.lt.u64 	%p4243, %rd3844, %rd3843;
	mov.b64 	%rd10792, 1;
	@%p4243 bra 	$L__BB0_1391;
	setp.eq.s64 	%p4244, %rd3843, 0;
	neg.s64 	%rd9683, %rd3841;
	setp.ne.s64 	%p4245, %rd3842, %rd9683;
	and.pred  	%p4246, %p4245, %p4244;
	selp.u64 	%rd10792, 1, 0, %p4246;
$L__BB0_1391:
	mul.hi.u64 	%rd9685, %rd10738, %rd10783;
	add.s64 	%rd3847, %rd10792, %rd9685;
	mul.lo.s64 	%rd9686, %rd10786, %rd10737;
	mul.hi.u64 	%rd9687, %rd10737, %rd10786;
	add.s64 	%rd3848, %rd9686, %rd3832;
	setp.lt.u64 	%p4247, %rd3848, %rd9686;
	selp.u64 	%rd9688, 1, 0, %p4247;
	add.s64 	%rd3849, %rd9687, %rd9688;
	mul.lo.s64 	%rd3850, %rd10785, %rd10737;
	add.s64 	%rd3851, %rd3850, %rd3849;
	add.s64 	%rd10802, %rd3851, %rd3838;
	setp.lt.u64 	%p4248, %rd10802, %rd3851;
	mov.b64 	%rd10793, 1;
	@%p4248 bra 	$L__BB0_1393;
	setp.eq.s64 	%p4249, %rd3851, 0;
	neg.s64 	%rd9689, %rd3849;
	setp.ne.s64 	%p4250, %rd3850, %rd9689;
	and.pred  	%p4251, %p4250, %p4249;
	selp.u64 	%rd10793, 1, 0, %p4251;
$L__BB0_1393:
	mul.hi.u64 	%rd9691, %rd10737, %rd10785;
	add.s64 	%rd3855, %rd10793, %rd9691;
	mul.lo.s64 	%rd3856, %rd10784, %rd10737;
	add.s64 	%rd3857, %rd3856, %rd3855;
	add.s64 	%rd10801, %rd3857, %rd3844;
	setp.lt.u64 	%p4252, %rd10801, %rd3857;
	mov.b64 	%rd10794, 1;
	@%p4252 bra 	$L__BB0_1395;
	setp.eq.s64 	%p4253, %rd3857, 0;
	neg.s64 	%rd9692, %rd3855;
	setp.ne.s64 	%p4254, %rd3856, %rd9692;
	and.pred  	%p4255, %p4254, %p4253;
	selp.u64 	%rd10794, 1, 0, %p4255;
$L__BB0_1395:
	mul.hi.u64 	%rd9694, %rd10737, %rd10784;
	add.s64 	%rd3861, %rd10794, %rd9694;
	mul.lo.s64 	%rd3862, %rd10783, %rd10737;
	mul.hi.u64 	%rd3863, %rd10737, %rd10783;
	add.s64 	%rd3864, %rd3862, %rd3861;
	add.s64 	%rd10807, %rd3864, %rd3847;
	setp.lt.u64 	%p4256, %rd10807, %rd3864;
	mov.b64 	%rd10795, 1;
	@%p4256 bra 	$L__BB0_1397;
	setp.eq.s64 	%p4257, %rd3864, 0;
	neg.s64 	%rd9695, %rd3861;
	setp.ne.s64 	%p4258, %rd3862, %rd9695;
	and.pred  	%p4259, %p4258, %p4257;
	selp.u64 	%rd10795, 1, 0, %p4259;
$L__BB0_1397:
	add.s64 	%rd10806, %rd10795, %rd3863;
	mul.lo.s64 	%rd3869, %rd144, %rd3805;
	mul.lo.s64 	%rd9697, %rd145, %rd3869;
	mul.hi.u64 	%rd9698, %rd3869, %rd145;
	not.b64 	%rd9699, %rd3805;
	setp.gt.u64 	%p4260, %rd9697, %rd9699;
	selp.u64 	%rd9700, 1, 0, %p4260;
	add.s64 	%rd3870, %rd9698, %rd9700;
	mul.lo.s64 	%rd3871, %rd146, %rd3869;
	add.s64 	%rd3872, %rd3871, %rd3870;
	add.s64 	%rd3873, %rd3872, %rd3808;
	setp.lt.u64 	%p4261, %rd3873, %rd3872;
	mov.b64 	%rd10796, 1;
	@%p4261 bra 	$L__BB0_1399;
	setp.eq.s64 	%p4262, %rd3872, 0;
	neg.s64 	%rd9701, %rd3870;
	setp.ne.s64 	%p4263, %rd3871, %rd9701;
	and.pred  	%p4264, %p4263, %p4262;
	selp.u64 	%rd10796, 1, 0, %p4264;
$L__BB0_1399:
	mul.hi.u64 	%rd9703, %rd3869, %rd146;
	add.s64 	%rd3876, %rd10796, %rd9703;
	mul.lo.s64 	%rd3877, %rd147, %rd3869;
	add.s64 	%rd3878, %rd3877, %rd3876;
	add.s64 	%rd3879, %rd3878, %rd3828;
	setp.lt.u64 	%p4265, %rd3879, %rd3878;
	mov.b64 	%rd10797, 1;
	@%p4265 bra 	$L__BB0_1401;
	setp.eq.s64 	%p4266, %rd3878, 0;
	neg.s64 	%rd9704, %rd3876;
	setp.ne.s64 	%p4267, %rd3877, %rd9704;
	and.pred  	%p4268, %p4267, %p4266;
	selp.u64 	%rd10797, 1, 0, %p4268;
$L__BB0_1401:
	mul.hi.u64 	%rd9706, %rd3869, %rd147;
	add.s64 	%rd3882, %rd10797, %rd9706;
	mul.lo.s64 	%rd3883, %rd148, %rd3869;
	add.s64 	%rd3884, %rd3883, %rd3882;
	add.s64 	%rd3885, %rd3884, %rd3848;
	setp.lt.u64 	%p4269, %rd3885, %rd3884;
	mov.b64 	%rd10798, 1;
	@%p4269 bra 	$L__BB0_1403;
	setp.eq.s64 	%p4270, %rd3884, 0;
	neg.s64 	%rd9707, %rd3882;
	setp.ne.s64 	%p4271, %rd3883, %rd9707;
	and.pred  	%p4272, %p4271, %p4270;
	selp.u64 	%rd10798, 1, 0, %p4272;
$L__BB0_1403:
	mul.hi.u64 	%rd9708, %rd3869, %rd148;
	add.s64 	%rd3888, %rd10798, %rd9708;
	setp.eq.s64 	%p4273, %rd3888, 0;
	@%p4273 bra 	$L__BB0_1407;
	add.s64 	%rd3889, %rd10802, %rd3888;
	setp.ge.u64 	%p4274, %rd3889, %rd10802;
	mov.u64 	%rd10802, %rd3889;
	@%p4274 bra 	$L__BB0_1407;
	add.s64 	%rd10801, %rd10801, 1;
	setp.ne.s64 	%p4275, %rd10801, 0;
	mov.u64 	%rd10802, %rd3889;
	@%p4275 bra 	$L__BB0_1407;
	add.s64 	%rd10807, %rd10807, 1;
	setp.eq.s64 	%p4276, %rd10807, 0;
	selp.u64 	%rd9710, 1, 0, %p4276;
	add.s64 	%rd10806, %rd10806, %rd9710;
	mov.b64 	%rd10801, 0;
	mov.u64 	%rd10802, %rd3889;
$L__BB0_1407:
	mul.lo.s64 	%rd3897, %rd144, %rd3873;
	mul.lo.s64 	%rd9712, %rd145, %rd3897;
	mul.hi.u64 	%rd9713, %rd3897, %rd145;
	not.b64 	%rd9714, %rd3873;
	setp.gt.u64 	%p4277, %rd9712, %rd9714;
	selp.u64 	%rd9715, 1, 0, %p4277;
	add.s64 	%rd3898, %rd9713, %rd9715;
	mul.lo.s64 	%rd3899, %rd146, %rd3897;
	add.s64 	%rd3900, %rd3899, %rd3898;
	add.s64 	%rd3901, %rd3900, %rd3879;
	setp.lt.u64 	%p4278, %rd3901, %rd3900;
	mov.b64 	%rd10803, 1;
	@%p4278 bra 	$L__BB0_1409;
	setp.eq.s64 	%p4279, %rd3900, 0;
	neg.s64 	%rd9716, %rd3898;
	setp.ne.s64 	%p4280, %rd3899, %rd9716;
	and.pred  	%p4281, %p4280, %p4279;
	selp.u64 	%rd10803, 1, 0, %p4281;
$L__BB0_1409:
	mul.hi.u64 	%rd9718, %rd3897, %rd146;
	add.s64 	%rd3904, %rd10803, %rd9718;
	mul.lo.s64 	%rd3905, %rd147, %rd3897;
	add.s64 	%rd3906, %rd3905, %rd3904;
	add.s64 	%rd3907, %rd3906, %rd3885;
	setp.lt.u64 	%p4282, %rd3907, %rd3906;
	mov.b64 	%rd10804, 1;
	@%p4282 bra 	$L__BB0_1411;
	setp.eq.s64 	%p4283, %rd3906, 0;
	neg.s64 	%rd9719, %rd3904;
	setp.ne.s64 	%p4284, %rd3905, %rd9719;
	and.pred  	%p4285, %p4284, %p4283;
	selp.u64 	%rd10804, 1, 0, %p4285;
$L__BB0_1411:
	mul.hi.u64 	%rd9721, %rd3897, %rd147;
	add.s64 	%rd3910, %rd10804, %rd9721;
	mul.lo.s64 	%rd3911, %rd148, %rd3897;
	add.s64 	%rd3912, %rd3911, %rd3910;
	add.s64 	%rd3913, %rd3912, %rd10802;
	setp.lt.u64 	%p4286, %rd3913, %rd3912;
	mov.b64 	%rd10805, 1;
	@%p4286 bra 	$L__BB0_1413;
	setp.eq.s64 	%p4287, %rd3912, 0;
	neg.s64 	%rd9722, %rd3910;
	setp.ne.s64 	%p4288, %rd3911, %rd9722;
	and.pred  	%p4289, %p4288, %p4287;
	selp.u64 	%rd10805, 1, 0, %p4289;
$L__BB0_1413:
	mul.hi.u64 	%rd9723, %rd3897, %rd148;
	add.s64 	%rd3916, %rd10805, %rd9723;
	setp.eq.s64 	%p4290, %rd3916, 0;
	@%p4290 bra 	$L__BB0_1416;
	add.s64 	%rd3917, %rd10801, %rd3916;
	setp.ge.u64 	%p4291, %rd3917, %rd10801;
	mov.u64 	%rd10801, %rd3917;
	@%p4291 bra 	$L__BB0_1416;
	add.s64 	%rd10807, %rd10807, 1;
	setp.eq.s64 	%p4292, %rd10807, 0;
	selp.u64 	%rd9724, 1, 0, %p4292;
	add.s64 	%rd10806, %rd10806, %rd9724;
$L__BB0_1416:
	mul.lo.s64 	%rd3923, %rd144, %rd3901;
	mul.lo.s64 	%rd9726, %rd145, %rd3923;
	mul.hi.u64 	%rd9727, %rd3923, %rd145;
	not.b64 	%rd9728, %rd3901;
	setp.gt.u64 	%p4293, %rd9726, %rd9728;
	selp.u64 	%rd9729, 1, 0, %p4293;
	add.s64 	%rd3924, %rd9727, %rd9729;
	mul.lo.s64 	%rd3925, %rd146, %rd3923;
	add.s64 	%rd3926, %rd3925, %rd3924;
	add.s64 	%rd3927, %rd3926, %rd3907;
	setp.lt.u64 	%p4294, %rd3927, %rd3926;
	mov.b64 	%rd10809, 1;
	@%p4294 bra 	$L__BB0_1418;
	setp.eq.s64 	%p4295, %rd3926, 0;
	neg.s64 	%rd9730, %rd3924;
	setp.ne.s64 	%p4296, %rd3925, %rd9730;
	and.pred  	%p4297, %p4296, %p4295;
	selp.u64 	%rd10809, 1, 0, %p4297;
$L__BB0_1418:
	mul.hi.u64 	%rd9732, %rd3923, %rd146;
	add.s64 	%rd3930, %rd10809, %rd9732;
	mul.lo.s64 	%rd3931, %rd147, %rd3923;
	add.s64 	%rd3932, %rd3931, %rd3930;
	add.s64 	%rd3933, %rd3932, %rd3913;
	setp.lt.u64 	%p4298, %rd3933, %rd3932;
	mov.b64 	%rd10810, 1;
	@%p4298 bra 	$L__BB0_1420;
	setp.eq.s64 	%p4299, %rd3932, 0;
	neg.s64 	%rd9733, %rd3930;
	setp.ne.s64 	%p4300, %rd3931, %rd9733;
	and.pred  	%p4301, %p4300, %p4299;
	selp.u64 	%rd10810, 1, 0, %p4301;
$L__BB0_1420:
	mul.hi.u64 	%rd9735, %rd3923, %rd147;
	add.s64 	%rd3936, %rd10810, %rd9735;
	mul.lo.s64 	%rd3937, %rd148, %rd3923;
	add.s64 	%rd3938, %rd3937, %rd3936;
	add.s64 	%rd3939, %rd3938, %rd10801;
	setp.lt.u64 	%p4302, %rd3939, %rd3938;
	mov.b64 	%rd10811, 1;
	@%p4302 bra 	$L__BB0_1422;
	setp.eq.s64 	%p4303, %rd3938, 0;
	neg.s64 	%rd9736, %rd3936;
	setp.ne.s64 	%p4304, %rd3937, %rd9736;
	and.pred  	%p4305, %p4304, %p4303;
	selp.u64 	%rd10811, 1, 0, %p4305;
$L__BB0_1422:
	mul.hi.u64 	%rd9737, %rd3923, %rd148;
	add.s64 	%rd3942, %rd10811, %rd9737;
	setp.eq.s64 	%p4306, %rd3942, 0;
	@%p4306 bra 	$L__BB0_1424;
	add.s64 	%rd3943, %rd10807, %rd3942;
	setp.lt.u64 	%p4307, %rd3943, %rd10807;
	selp.u64 	%rd9738, 1, 0, %p4307;
	add.s64 	%rd10806, %rd10806, %rd9738;
	mov.u64 	%rd10807, %rd3943;
$L__BB0_1424:
	mul.lo.s64 	%rd3947, %rd144, %rd3927;
	mul.lo.s64 	%rd9740, %rd145, %rd3947;
	mul.hi.u64 	%rd9741, %rd3947, %rd145;
	not.b64 	%rd9742, %rd3927;
	setp.gt.u64 	%p4308, %rd9740, %rd9742;
	selp.u64 	%rd9743, 1, 0, %p4308;
	add.s64 	%rd3948, %rd9741, %rd9743;
	mul.lo.s64 	%rd3949, %rd146, %rd3947;
	add.s64 	%rd3950, %rd3949, %rd3948;
	add.s64 	%rd3951, %rd3950, %rd3933;
	setp.lt.u64 	%p4309, %rd3951, %rd3950;
	mov.b64 	%rd10814, 1;
	@%p4309 bra 	$L__BB0_1426;
	setp.eq.s64 	%p4310, %rd3950, 0;
	neg.s64 	%rd9744, %rd3948;
	setp.ne.s64 	%p4311, %rd3949, %rd9744;
	and.pred  	%p4312, %p4311, %p4310;
	selp.u64 	%rd10814, 1, 0, %p4312;
$L__BB0_1426:
	mul.hi.u64 	%rd9746, %rd3947, %rd146;
	add.s64 	%rd3954, %rd10814, %rd9746;
	mul.lo.s64 	%rd3955, %rd147, %rd3947;
	add.s64 	%rd3956, %rd3955, %rd3954;
	add.s64 	%rd3957, %rd3956, %rd3939;
	setp.lt.u64 	%p4313, %rd3957, %rd3956;
	mov.b64 	%rd10815, 1;
	@%p4313 bra 	$L__BB0_1428;
	setp.eq.s64 	%p4314, %rd3956, 0;
	neg.s64 	%rd9747, %rd3954;
	setp.ne.s64 	%p4315, %rd3955, %rd9747;
	and.pred  	%p4316, %p4315, %p4314;
	selp.u64 	%rd10815, 1, 0, %p4316;
$L__BB0_1428:
	mul.hi.u64 	%rd9749, %rd3947, %rd147;
	add.s64 	%rd3960, %rd10815, %rd9749;
	mul.lo.s64 	%rd3961, %rd148, %rd3947;
	add.s64 	%rd3962, %rd3961, %rd3960;
	add.s64 	%rd3963, %rd3962, %rd10807;
	setp.lt.u64 	%p4317, %rd3963, %rd3962;
	mov.b64 	%rd10816, 1;
	@%p4317 bra 	$L__BB0_1430;
	setp.eq.s64 	%p4318, %rd3962, 0;
	neg.s64 	%rd9750, %rd3960;
	setp.ne.s64 	%p4319, %rd3961, %rd9750;
	and.pred  	%p4320, %p4319, %p4318;
	selp.u64 	%rd10816, 1, 0, %p4320;
$L__BB0_1430:
	mul.hi.u64 	%rd9751, %rd3947, %rd148;
	add.s64 	%rd9752, %rd10816, %rd9751;
	add.s64 	%rd10817, %rd10806, %rd9752;
	setp.gt.u64 	%p4321, %rd10817, %rd148;
	@%p4321 bra 	$L__BB0_1436;
	setp.lt.u64 	%p4322, %rd10817, %rd148;
	mov.u64 	%rd10818, %rd3963;
	mov.u64 	%rd10819, %rd3957;
	mov.u64 	%rd10820, %rd3951;
	@%p4322 bra 	$L__BB0_1437;
	setp.gt.u64 	%p4323, %rd3963, %rd147;
	@%p4323 bra 	$L__BB0_1436;
	setp.lt.u64 	%p4324, %rd3963, %rd147;
	mov.u64 	%rd10818, %rd3963;
	mov.u64 	%rd10819, %rd3957;
	mov.u64 	%rd10820, %rd3951;
	@%p4324 bra 	$L__BB0_1437;
	setp.gt.u64 	%p4325, %rd3957, %rd146;
	@%p4325 bra 	$L__BB0_1436;
	setp.lt.u64 	%p4326, %rd3957, %rd146;
	setp.lt.u64 	%p4327, %rd3951, %rd145;
	or.pred  	%p4328, %p4326, %p4327;
	mov.u64 	%rd10818, %rd3963;
	mov.u64 	%rd10819, %rd3957;
	mov.u64 	%rd10820, %rd3951;
	@%p4328 bra 	$L__BB0_1437;
$L__BB0_1436:
	sub.s64 	%rd10820, %rd3951, %rd145;
	setp.lt.u64 	%p4329, %rd3951, %rd145;
	selp.u64 	%rd9753, 1, 0, %p4329;
	add.s64 	%rd9754, %rd146, %rd9753;
	sub.s64 	%rd10819, %rd3957, %rd9754;
	setp.lt.u64 	%p4330, %rd3957, %rd146;
	setp.eq.s64 	%p4331, %rd3957, %rd146;
	and.pred  	%p4332, %p4331, %p4329;
	or.pred  	%p4333, %p4330, %p4332;
	selp.u64 	%rd9755, 1, 0, %p4333;
	add.s64 	%rd9756, %rd147, %rd9755;
	sub.s64 	%rd10818, %rd3963, %rd9756;
	setp.lt.u64 	%p4334, %rd3963, %rd147;
	setp.eq.s64 	%p4335, %rd3963, %rd147;
	selp.b64 	%rd9757, %rd9755, 0, %p4335;
	selp.b64 	%rd9758, 1, %rd9757, %p4334;
	add.s64 	%rd9759, %rd9758, %rd148;
	sub.s64 	%rd10817, %rd10817, %rd9759;
$L__BB0_1437:
	shl.b64 	%rd3975, %rd10682, 1;
	mov.b64 	{%r129, %r130}, %rd10681;
	mov.b64 	{%r131, %r132}, %rd10682;
	shf.l.wrap.b32 	%r133, %r132, %r129, 1;
	shf.l.wrap.b32 	%r134, %r129, %r130, 1;
	mov.b64 	%rd3976, {%r133, %r134};
	setp.lt.u64 	%p4336, %rd3976, %rd10681;
	selp.u64 	%rd9760, 1, 0, %p4336;
	shl.b64 	%rd9761, %rd10680, 1;
	or.b64  	%rd3977, %rd9761, %rd9760;
	setp.lt.u64 	%p4337, %rd3977, %rd10680;
	selp.u64 	%rd9762, 1, 0, %p4337;
	shl.b64 	%rd9763, %rd10679, 1;
	or.b64  	%rd10821, %rd9763, %rd9762;
	setp.gt.u64 	%p4338, %rd10821, %rd148;
	@%p4338 bra 	$L__BB0_1443;
	setp.lt.u64 	%p4339, %rd10821, %rd148;
	mov.u64 	%rd10822, %rd3977;
	mov.u64 	%rd10823, %rd3976;
	mov.u64 	%rd10824, %rd3975;
	@%p4339 bra 	$L__BB0_1444;
	setp.gt.u64 	%p4340, %rd3977, %rd147;
	@%p4340 bra 	$L__BB0_1443;
	setp.lt.u64 	%p4341, %rd3977, %rd147;
	mov.u64 	%rd10822, %rd3977;
	mov.u64 	%rd10823, %rd3976;
	mov.u64 	%rd10824, %rd3975;
	@%p4341 bra 	$L__BB0_1444;
	setp.gt.u64 	%p4342, %rd3976, %rd146;
	@%p4342 bra 	$L__BB0_1443;
	setp.lt.u64 	%p4343, %rd3976, %rd146;
	setp.lt.u64 	%p4344, %rd3975, %rd145;
	or.pred  	%p4345, %p4343, %p4344;
	mov.u64 	%rd10822, %rd3977;
	mov.u64 	%rd10823, %rd3976;
	mov.u64 	%rd10824, %rd3975;
	@%p4345 bra 	$L__BB0_1444;
$L__BB0_1443:
	sub.s64 	%rd10824, %rd3975, %rd145;
	setp.lt.u64 	%p4346, %rd3975, %rd145;
	selp.u64 	%rd9764, 1, 0, %p4346;
	add.s64 	%rd9765, %rd146, %rd9764;
	sub.s64 	%rd10823, %rd3976, %rd9765;
	setp.lt.u64 	%p4347, %rd3976, %rd146;
	setp.eq.s64 	%p4348, %rd3976, %rd146;
	and.pred  	%p4349, %p4348, %p4346;
	or.pred  	%p4350, %p4347, %p4349;
	selp.u64 	%rd9766, 1, 0, %p4350;
	add.s64 	%rd9767, %rd147, %rd9766;
	sub.s64 	%rd10822, %rd3977, %rd9767;
	setp.lt.u64 	%p4351, %rd3977, %rd147;
	setp.eq.s64 	%p4352, %rd3977, %rd147;
	selp.b64 	%rd9768, %rd9766, 0, %p4352;
	selp.b64 	%rd9769, 1, %rd9768, %p4351;
	add.s64 	%rd9770, %rd9769, %rd148;
	sub.s64 	%rd10821, %rd10821, %rd9770;
$L__BB0_1444:
	shl.b64 	%rd3987, %rd10824, 1;
	mov.b64 	{%r135, %r136}, %rd10823;
	mov.b64 	{%r137, %r138}, %rd10824;
	shf.l.wrap.b32 	%r139, %r138, %r135, 1;
	shf.l.wrap.b32 	%r140, %r135, %r136, 1;
	mov.b64 	%rd3988, {%r139, %r140};
	setp.lt.u64 	%p4353, %rd3988, %rd10823;
	selp.u64 	%rd9771, 1, 0, %p4353;
	shl.b64 	%rd9772, %rd10822, 1;
	or.b64  	%rd3989, %rd9772, %rd9771;
	setp.lt.u64 	%p4354, %rd3989, %rd10822;
	selp.u64 	%rd9773, 1, 0, %p4354;
	shl.b64 	%rd9774, %rd10821, 1;
	or.b64  	%rd10825, %rd9774, %rd9773;
	setp.gt.u64 	%p4355, %rd10825, %rd148;
	@%p4355 bra 	$L__BB0_1450;
	setp.lt.u64 	%p4356, %rd10825, %rd148;
	mov.u64 	%rd10826, %rd3989;
	mov.u64 	%rd10827, %rd3988;
	mov.u64 	%rd10828, %rd3987;
	@%p4356 bra 	$L__BB0_1451;
	setp.gt.u64 	%p4357, %rd3989, %rd147;
	@%p4357 bra 	$L__BB0_1450;
	setp.lt.u64 	%p4358, %rd3989, %rd147;
	mov.u64 	%rd10826, %rd3989;
	mov.u64 	%rd10827, %rd3988;
	mov.u64 	%rd10828, %rd3987;
	@%p4358 bra 	$L__BB0_1451;
	setp.gt.u64 	%p4359, %rd3988, %rd146;
	@%p4359 bra 	$L__BB0_1450;
	setp.lt.u64 	%p4360, %rd3988, %rd146;
	setp.lt.u64 	%p4361, %rd3987, %rd145;
	or.pred  	%p4362, %p4360, %p4361;
	mov.u64 	%rd10826, %rd3989;
	mov.u64 	%rd10827, %rd3988;
	mov.u64 	%rd10828, %rd3987;
	@%p4362 bra 	$L__BB0_1451;
$L__BB0_1450:
	sub.s64 	%rd10828, %rd3987, %rd145;
	setp.lt.u64 	%p4363, %rd3987, %rd145;
	selp.u64 	%rd9775, 1, 0, %p4363;
	add.s64 	%rd9776, %rd146, %rd9775;
	sub.s64 	%rd10827, %rd3988, %rd9776;
	setp.lt.u64 	%p4364, %rd3988, %rd146;
	setp.eq.s64 	%p4365, %rd3988, %rd146;
	and.pred  	%p4366, %p4365, %p4363;
	or.pred  	%p4367, %p4364, %p4366;
	selp.u64 	%rd9777, 1, 0, %p4367;
	add.s64 	%rd9778, %rd147, %rd9777;
	sub.s64 	%rd10826, %rd3989, %rd9778;
	setp.lt.u64 	%p4368, %rd3989, %rd147;
	setp.eq.s64 	%p4369, %rd3989, %rd147;
	selp.b64 	%rd9779, %rd9777, 0, %p4369;
	selp.b64 	%rd9780, 1, %rd9779, %p4368;
	add.s64 	%rd9781, %rd9780, %rd148;
	sub.s64 	%rd10825, %rd10825, %rd9781;
$L__BB0_1451:
	shl.b64 	%rd3999, %rd10828, 1;
	mov.b64 	{%r141, %r142}, %rd10827;
	mov.b64 	{%r143, %r144}, %rd10828;
	shf.l.wrap.b32 	%r145, %r144, %r141, 1;
	shf.l.wrap.b32 	%r146, %r141, %r142, 1;
	mov.b64 	%rd4000, {%r145, %r146};
	setp.lt.u64 	%p4370, %rd4000, %rd10827;
	selp.u64 	%rd9782, 1, 0, %p4370;
	shl.b64 	%rd9783, %rd10826, 1;
	or.b64  	%rd4001, %rd9783, %rd9782;
	setp.lt.u64 	%p4371, %rd4001, %rd10826;
	selp.u64 	%rd9784, 1, 0, %p4371;
	shl.b64 	%rd9785, %rd10825, 1;
	or.b64  	%rd10829, %rd9785, %rd9784;
	setp.gt.u64 	%p4372, %rd10829, %rd148;
	@%p4372 bra 	$L__BB0_1457;
	setp.lt.u64 	%p4373, %rd10829, %rd148;
	mov.u64 	%rd10830, %rd4001;
	mov.u64 	%rd10831, %rd4000;
	mov.u64 	%rd10832, %rd3999;
	@%p4373 bra 	$L__BB0_1458;
	setp.gt.u64 	%p4374, %rd4001, %rd147;
	@%p4374 bra 	$L__BB0_1457;
	setp.lt.u64 	%p4375, %rd4001, %rd147;
	mov.u64 	%rd10830, %rd4001;
	mov.u64 	%rd10831, %rd4000;
	mov.u64 	%rd10832, %rd3999;
	@%p4375 bra 	$L__BB0_1458;
	setp.gt.u64 	%p4376, %rd4000, %rd146;
	@%p4376 bra 	$L__BB0_1457;
	setp.lt.u64 	%p4377, %rd4000, %rd146;
	setp.lt.u64 	%p4378, %rd3999, %rd145;
	or.pred  	%p4379, %p4377, %p4378;
	mov.u64 	%rd10830, %rd4001;
	mov.u64 	%rd10831, %rd4000;
	mov.u64 	%rd10832, %rd3999;
	@%p4379 bra 	$L__BB0_1458;
$L__BB0_1457:
	sub.s64 	%rd10832, %rd3999, %rd145;
	setp.lt.u64 	%p4380, %rd3999, %rd145;
	selp.u64 	%rd9786, 1, 0, %p4380;
	add.s64 	%rd9787, %rd146, %rd9786;
	sub.s64 	%rd10831, %rd4000, %rd9787;
	setp.lt.u64 	%p4381, %rd4000, %rd146;
	setp.eq.s64 	%p4382, %rd4000, %rd146;
	and.pred  	%p4383, %p4382, %p4380;
	or.pred  	%p4384, %p4381, %p4383;
	selp.u64 	%rd9788, 1, 0, %p4384;
	add.s64 	%rd9789, %rd147, %rd9788;
	sub.s64 	%rd10830, %rd4001, %rd9789;
	setp.lt.u64 	%p4385, %rd4001, %rd147;
	setp.eq.s64 	%p4386, %rd4001, %rd147;
	selp.b64 	%rd9790, %rd9788, 0, %p4386;
	selp.b64 	%rd9791, 1, %rd9790, %p4385;
	add.s64 	%rd9792, %rd9791, %rd148;
	sub.s64 	%rd10829, %rd10829, %rd9792;
$L__BB0_1458:
	sub.s64 	%rd11186, %rd10820, %rd10832;
	setp.lt.u64 	%p4387, %rd10820, %rd10832;
	selp.u64 	%rd9793, 1, 0, %p4387;
	add.s64 	%rd9794, %rd10831, %rd9793;
	sub.s64 	%rd11185, %rd10819, %rd9794;
	setp.lt.u64 	%p4388, %rd10819, %rd10831;
	setp.eq.s64 	%p4389, %rd10819, %rd10831;
	and.pred  	%p4390, %p4389, %p4387;
	or.pred  	%p4391, %p4388, %p4390;
	selp.u64 	%rd9795, 1, 0, %p4391;
	add.s64 	%rd9796, %rd10830, %rd9795;
	sub.s64 	%rd11184, %rd10818, %rd9796;
	setp.lt.u64 	%p4392, %rd10818, %rd10830;
	setp.eq.s64 	%p4393, %rd10818, %rd10830;
	selp.b64 	%rd9797, %rd9795, 0, %p4393;
	selp.b64 	%rd4014, 1, %rd9797, %p4392;
	add.s64 	%rd9798, %rd4014, %rd10829;
	sub.s64 	%rd11183, %rd10817, %rd9798;
	setp.lt.u64 	%p4394, %rd10817, %rd10829;
	@%p4394 bra 	$L__BB0_1460;
	setp.ne.s64 	%p4395, %rd10817, %rd10829;
	setp.eq.s64 	%p4396, %rd4014, 0;
	or.pred  	%p4397, %p4395, %p4396;
	@%p4397 bra 	$L__BB0_1461;
$L__BB0_1460:
	add.s64 	%rd4016, %rd11186, %rd145;
	setp.lt.u64 	%p4398, %rd4016, %rd11186;
	selp.u64 	%rd9800, 1, 0, %p4398;
	add.s64 	%rd9801, %rd11185, %rd9800;
	add.s64 	%rd4017, %rd9801, %rd146;
	setp.lt.u64 	%p4399, %rd4017, %rd9801;
	setp.lt.u64 	%p4400, %rd4017, %rd11185;
	selp.b64 	%rd9802, %rd9800, 0, %p4399;
	selp.b64 	%rd9803, 1, %rd9802, %p4400;
	add.s64 	%rd9804, %rd11184, %rd9803;
	add.s64 	%rd4018, %rd9804, %rd147;
	setp.lt.u64 	%p4401, %rd4018, %rd9804;
	setp.lt.u64 	%p4402, %rd4018, %rd11184;
	selp.b64 	%rd9805, %rd9803, 0, %p4401;
	selp.b64 	%rd9806, 1, %rd9805, %p4402;
	add.s64 	%rd9807, %rd11183, %rd9806;
	add.s64 	%rd11183, %rd9807, %rd148;
	mov.u64 	%rd11184, %rd4018;
	mov.u64 	%rd11185, %rd4017;
	mov.u64 	%rd11186, %rd4016;
$L__BB0_1461:
	mul.hi.u64 	%rd9809, %rd11186, %rd10288;
	mul.lo.s64 	%rd9810, %rd10287, %rd11186;
	mul.hi.u64 	%rd9811, %rd11186, %rd10287;
	add.s64 	%rd9812, %rd9810, %rd9809;
	setp.eq.s64 	%p4403, %rd9812, 0;
	neg.s64 	%rd9813, %rd9809;
	setp.ne.s64 	%p4404, %rd9810, %rd9813;
	and.pred  	%p4405, %p4404, %p4403;
	selp.u64 	%rd9814, 1, 0, %p4405;
	add.s64 	%rd9815, %rd9811, %rd9814;
	mul.lo.s64 	%rd9816, %rd10286, %rd11186;
	mul.hi.u64 	%rd9817, %rd11186, %rd10286;
	add.s64 	%rd9818, %rd9816, %rd9815;
	setp.eq.s64 	%p4406, %rd9818, 0;
	neg.s64 	%rd9819, %rd9815;
	setp.ne.s64 	%p4407, %rd9816, %rd9819;
	and.pred  	%p4408, %p4407, %p4406;
	selp.u64 	%rd9820, 1, 0, %p4408;
	add.s64 	%rd4024, %rd9817, %rd9820;
	mul.lo.s64 	%rd4025, %rd10285, %rd11186;
	add.s64 	%rd4026, %rd4025, %rd4024;
	mul.lo.s64 	%rd9821, %rd10288, %rd11185;
	mul.hi.u64 	%rd9822, %rd11185, %rd10288;
	add.s64 	%rd4027, %rd9821, %rd9812;
	setp.lt.u64 	%p4409, %rd4027, %rd9821;
	selp.u64 	%rd9823, 1, 0, %p4409;
	add.s64 	%rd4028, %rd9822, %rd9823;
	mul.lo.s64 	%rd4029, %rd10287, %rd11185;
	add.s64 	%rd4030, %rd4029, %rd4028;
	add.s64 	%rd4031, %rd4030, %rd9818;
	setp.lt.u64 	%p4410, %rd4031, %rd4030;
	mov.b64 	%rd10837, 1;
	@%p4410 bra 	$L__BB0_1463;
	setp.eq.s64 	%p4411, %rd4030, 0;
	neg.s64 	%rd9824, %rd4028;
	setp.ne.s64 	%p4412, %rd4029, %rd9824;
	and.pred  	%p4413, %p4412, %p4411;
	selp.u64 	%rd10837, 1, 0, %p4413;
$L__BB0_1463:
	mul.hi.u64 	%rd9826, %rd11185, %rd10287;
	add.s64 	%rd4034, %rd10837, %rd9826;
	mul.lo.s64 	%rd4035, %rd10286, %rd11185;
	add.s64 	%rd4036, %rd4035, %rd4034;
	add.s64 	%rd4037, %rd4036, %rd4026;
	setp.lt.u64 	%p4414, %rd4037, %rd4036;
	mov.b64 	%rd10838, 1;
	@%p4414 bra 	$L__BB0_1465;
	setp.eq.s64 	%p4415, %rd4036, 0;
	neg.s64 	%rd9827, %rd4034;
	setp.ne.s64 	%p4416, %rd4035, %rd9827;
	and.pred  	%p4417, %p4416, %p4415;
	selp.u64 	%rd10838, 1, 0, %p4417;
$L__BB0_1465:
	mul.hi.u64 	%rd9829, %rd11185, %rd10286;
	add.s64 	%rd4040, %rd10838, %rd9829;
	mul.lo.s64 	%rd4041, %rd10285, %rd11185;
	add.s64 	%rd4042, %rd4041, %rd4040;
	neg.s64 	%rd9830, %rd4024;
	setp.ne.s64 	%p4418, %rd4025, %rd9830;
	setp.eq.s64 	%p4419, %rd4026, 0;
	and.pred  	%p4420, %p4418, %p4419;
	selp.u64 	%rd9831, 1, 0, %p4420;
	mul.hi.u64 	%rd9832, %rd11186, %rd10285;
	add.s64 	%rd9833, %rd9832, %rd9831;
	add.s64 	%rd4043, %rd4042, %rd9833;
	setp.lt.u64 	%p4421, %rd4043, %rd4042;
	mov.b64 	%rd10839, 1;
	@%p4421 bra 	$L__BB0_1467;
	setp.eq.s64 	%p4422, %rd4042, 0;
	neg.s64 	%rd9834, %rd4040;
	setp.ne.s64 	%p4423, %rd4041, %rd9834;
	and.pred  	%p4424, %p4423, %p4422;
	selp.u64 	%rd10839, 1, 0, %p4424;
$L__BB0_1467:
	mul.lo.s64 	%rd9836, %rd10288, %rd11184;
	mul.hi.u64 	%rd9837, %rd11184, %rd10288;
	add.s64 	%rd4046, %rd9836, %rd4031;
	setp.lt.u64 	%p4425, %rd4046, %rd9836;
	selp.u64 	%rd9838, 1, 0, %p4425;
	add.s64 	%rd4047, %rd9837, %rd9838;
	mul.lo.s64 	%rd4048, %rd10287, %rd11184;
	add.s64 	%rd4049, %rd4048, %rd4047;
	add.s64 	%rd4050, %rd4049, %rd4037;
	setp.lt.u64 	%p4426, %rd4050, %rd4049;
	mov.b64 	%rd10840, 1;
	@%p4426 bra 	$L__BB0_1469;
	setp.eq.s64 	%p4427, %rd4049, 0;
	neg.s64 	%rd9839, %rd4047;
	setp.ne.s64 	%p4428, %rd4048, %rd9839;
	and.pred  	%p4429, %p4428, %p4427;
	selp.u64 	%rd10840, 1, 0, %p4429;
$L__BB0_1469:
	mul.hi.u64 	%rd9841, %rd11184, %rd10287;
	add.s64 	%rd4053, %rd10840, %rd9841;
	mul.lo.s64 	%rd4054, %rd10286, %rd11184;
	add.s64 	%rd4055, %rd4054, %rd4053;
	add.s64 	%rd4056, %rd4055, %rd4043;
	setp.lt.u64 	%p4430, %rd4056, %rd4055;
	mov.b64 	%rd10841, 1;
	@%p4430 bra 	$L__BB0_1471;
	setp.eq.s64 	%p4431, %rd4055, 0;
	neg.s64 	%rd9842, %rd4053;
	setp.ne.s64 	%p4432, %rd4054, %rd9842;
	and.pred  	%p4433, %p4432, %p4431;
	selp.u64 	%rd10841, 1, 0, %p4433;
$L__BB0_1471:
	mul.hi.u64 	%rd9844, %rd11184, %rd10286;
	add.s64 	%rd4059, %rd10841, %rd9844;
	mul.lo.s64 	%rd4060, %rd10285, %rd11184;
	add.s64 	%rd4061, %rd4060, %rd4059;
	mul.hi.u64 	%rd9845, %rd11185, %rd10285;
	add.s64 	%rd9846, %rd10839, %rd9845;
	add.s64 	%rd4062, %rd4061, %rd9846;
	setp.lt.u64 	%p4434, %rd4062, %rd4061;
	mov.b64 	%rd10842, 1;
	@%p4434 bra 	$L__BB0_1473;
	setp.eq.s64 	%p4435, %rd4061, 0;
	neg.s64 	%rd9847, %rd4059;
	setp.ne.s64 	%p4436, %rd4060, %rd9847;
	and.pred  	%p4437, %p4436, %p4435;
	selp.u64 	%rd10842, 1, 0, %p4437;
$L__BB0_1473:
	mul.lo.s64 	%rd9849, %rd10288, %rd11183;
	mul.hi.u64 	%rd9850, %rd11183, %rd10288;
	add.s64 	%rd4065, %rd9849, %rd4050;
	setp.lt.u64 	%p4438, %rd4065, %rd9849;
	selp.u64 	%rd9851, 1, 0, %p4438;
	add.s64 	%rd4066, %rd9850, %rd9851;
	mul.lo.s64 	%rd4067, %rd10287, %rd11183;
	add.s64 	%rd4068, %rd4067, %rd4066;
	add.s64 	%rd10852, %rd4068, %rd4056;
	setp.lt.u64 	%p4439, %rd10852, %rd4068;
	mov.b64 	%rd10843, 1;
	@%p4439 bra 	$L__BB0_1475;
	setp.eq.s64 	%p4440, %rd4068, 0;
	neg.s64 	%rd9852, %rd4066;
	setp.ne.s64 	%p4441, %rd4067, %rd9852;
	and.pred  	%p4442, %p4441, %p4440;
	selp.u64 	%rd10843, 1, 0, %p4442;
$L__BB0_1475:
	mul.hi.u64 	%rd9854, %rd11183, %rd10287;
	add.s64 	%rd4072, %rd10843, %rd9854;
	mul.lo.s64 	%rd4073, %rd10286, %rd11183;
	add.s64 	%rd4074, %rd4073, %rd4072;
	add.s64 	%rd10851, %rd4074, %rd4062;
	setp.lt.u64 	%p4443, %rd10851, %rd4074;
	mov.b64 	%rd10844, 1;
	@%p4443 bra 	$L__BB0_1477;
	setp.eq.s64 	%p4444, %rd4074, 0;
	neg.s64 	%rd9855, %rd4072;
	setp.ne.s64 	%p4445, %rd4073, %rd9855;
	and.pred  	%p4446, %p4445, %p4444;
	selp.u64 	%rd10844, 1, 0, %p4446;
$L__BB0_1477:
	mul.hi.u64 	%rd9857, %rd11183, %rd10286;
	add.s64 	%rd4078, %rd10844, %rd9857;
	mul.lo.s64 	%rd4079, %rd10285, %rd11183;
	add.s64 	%rd4080, %rd4079, %rd4078;
	mul.hi.u64 	%rd9858, %rd11184, %rd10285;
	add.s64 	%rd9859, %rd10842, %rd9858;
	add.s64 	%rd10857, %rd4080, %rd9859;
	setp.lt.u64 	%p4447, %rd10857, %rd4080;
	mov.b64 	%rd10845, 1;
	@%p4447 bra 	$L__BB0_1479;
	setp.eq.s64 	%p4448, %rd4080, 0;
	neg.s64 	%rd9860, %rd4078;
	setp.ne.s64 	%p4449, %rd4079, %rd9860;
	and.pred  	%p4450, %p4449, %p4448;
	selp.u64 	%rd10845, 1, 0, %p4450;
$L__BB0_1479:
	mul.lo.s64 	%rd9862, %rd10288, %rd11186;
	mul.hi.u64 	%rd9863, %rd11183, %rd10285;
	add.s64 	%rd10856, %rd10845, %rd9863;
	mul.lo.s64 	%rd4085, %rd144, %rd9862;
	mul.lo.s64 	%rd9864, %rd145, %rd4085;
	mul.hi.u64 	%rd9865, %rd4085, %rd145;
	not.b64 	%rd9866, %rd9862;
	setp.gt.u64 	%p4451, %rd9864, %rd9866;
	selp.u64 	%rd9867, 1, 0, %p4451;
	add.s64 	%rd4086, %rd9865, %rd9867;
	mul.lo.s64 	%rd4087, %rd146, %rd4085;
	add.s64 	%rd4088, %rd4087, %rd4086;
	add.s64 	%rd4089, %rd4088, %rd4027;
	setp.lt.u64 	%p4452, %rd4089, %rd4088;
	mov.b64 	%rd10846, 1;
	@%p4452 bra 	$L__BB0_1481;
	setp.eq.s64 	%p4453, %rd4088, 0;
	neg.s64 	%rd9868, %rd4086;
	setp.ne.s64 	%p4454, %rd4087, %rd9868;
	and.pred  	%p4455, %p4454, %p4453;
	selp.u64 	%rd10846, 1, 0, %p4455;
$L__BB0_1481:
	mul.hi.u64 	%rd9870, %rd4085, %rd146;
	add.s64 	%rd4092, %rd10846, %rd9870;
	mul.lo.s64 	%rd4093, %rd147, %rd4085;
	add.s64 	%rd4094, %rd4093, %rd4092;
	add.s64 	%rd4095, %rd4094, %rd4046;
	setp.lt.u64 	%p4456, %rd4095, %rd4094;
	mov.b64 	%rd10847, 1;
	@%p4456 bra 	$L__BB0_1483;
	setp.eq.s64 	%p4457, %rd4094, 0;
	neg.s64 	%rd9871, %rd4092;
	setp.ne.s64 	%p4458, %rd4093, %rd9871;
	and.pred  	%p4459, %p4458, %p4457;
	selp.u64 	%rd10847, 1, 0, %p4459;
$L__BB0_1483:
	mul.hi.u64 	%rd9873, %rd4085, %rd147;
	add.s64 	%rd4098, %rd10847, %rd9873;
	mul.lo.s64 	%rd4099, %rd148, %rd4085;
	add.s64 	%rd4100, %rd4099, %rd4098;
	add.s64 	%rd4101, %rd4100, %rd4065;
	setp.lt.u64 	%p4460, %rd4101, %rd4100;
	mov.b64 	%rd10848, 1;
	@%p4460 bra 	$L__BB0_1485;
	setp.eq.s64 	%p4461, %rd4100, 0;
	neg.s64 	%rd9874, %rd4098;
	setp.ne.s64 	%p4462, %rd4099, %rd9874;
	and.pred  	%p4463, %p4462, %p4461;
	selp.u64 	%rd10848, 1, 0, %p4463;
$L__BB0_1485:
	mul.hi.u64 	%rd9875, %rd4085, %rd148;
	add.s64 	%rd4104, %rd10848, %rd9875;
	setp.eq.s64 	%p4464, %rd4104, 0;
	@%p4464 bra 	$L__BB0_1489;
	add.s64 	%rd4105, %rd10852, %rd4104;
	setp.ge.u64 	%p4465, %rd4105, %rd10852;
	mov.u64 	%rd10852, %rd4105;
	@%p4465 bra 	$L__BB0_1489;
	add.s64 	%rd10851, %rd10851, 1;
	setp.ne.s64 	%p4466, %rd10851, 0;
	mov.u64 	%rd10852, %rd4105;
	@%p4466 bra 	$L__BB0_1489;
	add.s64 	%rd10857, %rd10857, 1;
	setp.eq.s64 	%p4467, %rd10857, 0;
	selp.u64 	%rd9877, 1, 0, %p4467;
	add.s64 	%rd10856, %rd10856, %rd9877;
	mov.b64 	%rd10851, 0;
	mov.u64 	%rd10852, %rd4105;
$L__BB0_1489:
	mul.lo.s64 	%rd4113, %rd144, %rd4089;
	mul.lo.s64 	%rd9879, %rd145, %rd4113;
	mul.hi.u64 	%rd9880, %rd4113, %rd145;
	not.b64 	%rd9881, %rd4089;
	setp.gt.u64 	%p4468, %rd9879, %rd9881;
	selp.u64 	%rd9882, 1, 0, %p4468;
	add.s64 	%rd4114, %rd9880, %rd9882;
	mul.lo.s64 	%rd4115, %rd146, %rd4113;
	add.s64 	%rd4116, %rd4115, %rd4114;
	add.s64 	%rd4117, %rd4116, %rd4095;
	setp.lt.u64 	%p4469, %rd4117, %rd4116;
	mov.b64 	%rd10853, 1;
	@%p4469 bra 	$L__BB0_1491;
	setp.eq.s64 	%p4470, %rd4116, 0;
	neg.s64 	%rd9883, %rd4114;
	setp.ne.s64 	%p4471, %rd4115, %rd9883;
	and.pred  	%p4472, %p4471, %p4470;
	selp.u64 	%rd10853, 1, 0, %p4472;
$L__BB0_1491:
	mul.hi.u64 	%rd9885, %rd4113, %rd146;
	add.s64 	%rd4120, %rd10853, %rd9885;
	mul.lo.s64 	%rd4121, %rd147, %rd4113;
	add.s64 	%rd4122, %rd4121, %rd4120;
	add.s64 	%rd4123, %rd4122, %rd4101;
	setp.lt.u64 	%p4473, %rd4123, %rd4122;
	mov.b64 	%rd10854, 1;
	@%p4473 bra 	$L__BB0_1493;
	setp.eq.s64 	%p4474, %rd4122, 0;
	neg.s64 	%rd9886, %rd4120;
	setp.ne.s64 	%p4475, %rd4121, %rd9886;
	and.pred  	%p4476, %p4475, %p4474;
	selp.u64 	%rd10854, 1, 0, %p4476;
$L__BB0_1493:
	mul.hi.u64 	%rd9888, %rd4113, %rd147;
	add.s64 	%rd4126, %rd10854, %rd9888;
	mul.lo.s64 	%rd4127, %rd148, %rd4113;
	add.s64 	%rd4128, %rd4127, %rd4126;
	add.s64 	%rd4129, %rd4128, %rd10852;
	setp.lt.u64 	%p4477, %rd4129, %rd4128;
	mov.b64 	%rd10855, 1;
	@%p4477 bra 	$L__BB0_1495;
	setp.eq.s64 	%p4478, %rd4128, 0;
	neg.s64 	%rd9889, %rd4126;
	setp.ne.s64 	%p4479, %rd4127, %rd9889;
	and.pred  	%p4480, %p4479, %p4478;
	selp.u64 	%rd10855, 1, 0, %p4480;
$L__BB0_1495:
	mul.hi.u64 	%rd9890, %rd4113, %rd148;
	add.s64 	%rd4132, %rd10855, %rd9890;
	setp.eq.s64 	%p4481, %rd4132, 0;
	@%p4481 bra 	$L__BB0_1498;
	add.s64 	%rd4133, %rd10851, %rd4132;
	setp.ge.u64 	%p4482, %rd4133, %rd10851;
	mov.u64 	%rd10851, %rd4133;
	@%p4482 bra 	$L__BB0_1498;
	add.s64 	%rd10857, %rd10857, 1;
	setp.eq.s64 	%p4483, %rd10857, 0;
	selp.u64 	%rd9891, 1, 0, %p4483;
	add.s64 	%rd10856, %rd10856, %rd9891;
$L__BB0_1498:
	mul.lo.s64 	%rd4139, %rd144, %rd4117;
	mul.lo.s64 	%rd9893, %rd145, %rd4139;
	mul.hi.u64 	%rd9894, %rd4139, %rd145;
	not.b64 	%rd9895, %rd4117;
	setp.gt.u64 	%p4484, %rd9893, %rd9895;
	selp.u64 	%rd9896, 1, 0, %p4484;
	add.s64 	%rd4140, %rd9894, %rd9896;
	mul.lo.s64 	%rd4141, %rd146, %rd4139;
	add.s64 	%rd4142, %rd4141, %rd4140;
	add.s64 	%rd4143, %rd4142, %rd4123;
	setp.lt.u64 	%p4485, %rd4143, %rd4142;
	mov.b64 	%rd10859, 1;
	@%p4485 bra 	$L__BB0_1500;
	setp.eq.s64 	%p4486, %rd4142, 0;
	neg.s64 	%rd9897, %rd4140;
	setp.ne.s64 	%p4487, %rd4141, %rd9897;
	and.pred  	%p4488, %p4487, %p4486;
	selp.u64 	%rd10859, 1, 0, %p4488;
$L__BB0_1500:
	mul.hi.u64 	%rd9899, %rd4139, %rd146;
	add.s64 	%rd4146, %rd10859, %rd9899;
	mul.lo.s64 	%rd4147, %rd147, %rd4139;
	add.s64 	%rd4148, %rd4147, %rd4146;
	add.s64 	%rd4149, %rd4148, %rd4129;
	setp.lt.u64 	%p4489, %rd4149, %rd4148;
	mov.b64 	%rd10860, 1;
	@%p4489 bra 	$L__BB0_1502;
	setp.eq.s64 	%p4490, %rd4148, 0;
	neg.s64 	%rd9900, %rd4146;
	setp.ne.s64 	%p4491, %rd4147, %rd9900;
	and.pred  	%p4492, %p4491, %p4490;
	selp.u64 	%rd10860, 1, 0, %p4492;
$L__BB0_1502:
	mul.hi.u64 	%rd9902, %rd4139, %rd147;
	add.s64 	%rd4152, %rd10860, %rd9902;
	mul.lo.s64 	%rd4153, %rd148, %rd4139;
	add.s64 	%rd4154, %rd4153, %rd4152;
	add.s64 	%rd4155, %rd4154, %rd10851;
	setp.lt.u64 	%p4493, %rd4155, %rd4154;
	mov.b64 	%rd10861, 1;
	@%p4493 bra 	$L__BB0_1504;
	setp.eq.s64 	%p4494, %rd4154, 0;
	neg.s64 	%rd9903, %rd4152;
	setp.ne.s64 	%p4495, %rd4153, %rd9903;
	and.pred  	%p4496, %p4495, %p4494;
	selp.u64 	%rd10861, 1, 0, %p4496;
$L__BB0_1504:
	mul.hi.u64 	%rd9904, %rd4139, %rd148;
	add.s64 	%rd4158, %rd10861, %rd9904;
	setp.eq.s64 	%p4497, %rd4158, 0;
	@%p4497 bra 	$L__BB0_1506;
	add.s64 	%rd4159, %rd10857, %rd4158;
	setp.lt.u64 	%p4498, %rd4159, %rd10857;
	selp.u64 	%rd9905, 1, 0, %p4498;
	add.s64 	%rd10856, %rd10856, %rd9905;
	mov.u64 	%rd10857, %rd4159;
$L__BB0_1506:
	mul.lo.s64 	%rd4163, %rd144, %rd4143;
	mul.lo.s64 	%rd9907, %rd145, %rd4163;
	mul.hi.u64 	%rd9908, %rd4163, %rd145;
	not.b64 	%rd9909, %rd4143;
	setp.gt.u64 	%p4499, %rd9907, %rd9909;
	selp.u64 	%rd9910, 1, 0, %p4499;
	add.s64 	%rd4164, %rd9908, %rd9910;
	mul.lo.s64 	%rd4165, %rd146, %rd4163;
	add.s64 	%rd4166, %rd4165, %rd4164;
	add.s64 	%rd4167, %rd4166, %rd4149;
	setp.lt.u64 	%p4500, %rd4167, %rd4166;
	mov.b64 	%rd10864, 1;
	@%p4500 bra 	$L__BB0_1508;
	setp.eq.s64 	%p4501, %rd4166, 0;
	neg.s64 	%rd9911, %rd4164;
	setp.ne.s64 	%p4502, %rd4165, %rd9911;
	and.pred  	%p4503, %p4502, %p4501;
	selp.u64 	%rd10864, 1, 0, %p4503;
$L__BB0_1508:
	mul.hi.u64 	%rd9913, %rd4163, %rd146;
	add.s64 	%rd4170, %rd10864, %rd9913;
	mul.lo.s64 	%rd4171, %rd147, %rd4163;
	add.s64 	%rd4172, %rd4171, %rd4170;
	add.s64 	%rd4173, %rd4172, %rd4155;
	setp.lt.u64 	%p4504, %rd4173, %rd4172;
	mov.b64 	%rd10865, 1;
	@%p4504 bra 	$L__BB0_1510;
	setp.eq.s64 	%p4505, %rd4172, 0;
	neg.s64 	%rd9914, %rd4170;
	setp.ne.s64 	%p4506, %rd4171, %rd9914;
	and.pred  	%p4507, %p4506, %p4505;
	selp.u64 	%rd10865, 1, 0, %p4507;
$L__BB0_1510:
	mul.hi.u64 	%rd9916, %rd4163, %rd147;
	add.s64 	%rd4176, %rd10865, %rd9916;
	mul.lo.s64 	%rd4177, %rd148, %rd4163;
	add.s64 	%rd4178, %rd4177, %rd4176;
	add.s64 	%rd4179, %rd4178, %rd10857;
	setp.lt.u64 	%p4508, %rd4179, %rd4178;
	mov.b64 	%rd10866, 1;
	@%p4508 bra 	$L__BB0_1512;
	setp.eq.s64 	%p4509, %rd4178, 0;
	neg.s64 	%rd9917, %rd4176;
	setp.ne.s64 	%p4510, %rd4177, %rd9917;
	and.pred  	%p4511, %p4510, %p4509;
	selp.u64 	%rd10866, 1, 0, %p4511;
$L__BB0_1512:
	mul.hi.u64 	%rd9918, %rd4163, %rd148;
	add.s64 	%rd9919, %rd10866, %rd9918;
	add.s64 	%rd10867, %rd10856, %rd9919;
	setp.gt.u64 	%p4512, %rd10867, %rd148;
	@%p4512 bra 	$L__BB0_1518;
	setp.lt.u64 	%p4513, %rd10867, %rd148;
	mov.u64 	%rd10868, %rd4179;
	mov.u64 	%rd10869, %rd4173;
	mov.u64 	%rd10870, %rd4167;
	@%p4513 bra 	$L__BB0_1519;
	setp.gt.u64 	%p4514, %rd4179, %rd147;
	@%p4514 bra 	$L__BB0_1518;
	setp.lt.u64 	%p4515, %rd4179, %rd147;
	mov.u64 	%rd10868, %rd4179;
	mov.u64 	%rd10869, %rd4173;
	mov.u64 	%rd10870, %rd4167;
	@%p4515 bra 	$L__BB0_1519;
	setp.gt.u64 	%p4516, %rd4173, %rd146;
	@%p4516 bra 	$L__BB0_1518;
	setp.lt.u64 	%p4517, %rd4173, %rd146;
	setp.lt.u64 	%p4518, %rd4167, %rd145;
	or.pred  	%p4519, %p4517, %p4518;
	mov.u64 	%rd10868, %rd4179;
	mov.u64 	%rd10869, %rd4173;
	mov.u64 	%rd10870, %rd4167;
	@%p4519 bra 	$L__BB0_1519;
$L__BB0_1518:
	sub.s64 	%rd10870, %rd4167, %rd145;
	setp.lt.u64 	%p4520, %rd4167, %rd145;
	selp.u64 	%rd9920, 1, 0, %p4520;
	add.s64 	%rd9921, %rd146, %rd9920;
	sub.s64 	%rd10869, %rd4173, %rd9921;
	setp.lt.u64 	%p4521, %rd4173, %rd146;
	setp.eq.s64 	%p4522, %rd4173, %rd146;
	and.pred  	%p4523, %p4522, %p4520;
	or.pred  	%p4524, %p4521, %p4523;
	selp.u64 	%rd9922, 1, 0, %p4524;
	add.s64 	%rd9923, %rd147, %rd9922;
	sub.s64 	%rd10868, %rd4179, %rd9923;
	setp.lt.u64 	%p4525, %rd4179, %rd147;
	setp.eq.s64 	%p4526, %rd4179, %rd147;
	selp.b64 	%rd9924, %rd9922, 0, %p4526;
	selp.b64 	%rd9925, 1, %rd9924, %p4525;
	add.s64 	%rd9926, %rd9925, %rd148;
	sub.s64 	%rd10867, %rd10867, %rd9926;
$L__BB0_1519:
	shl.b64 	%rd4191, %rd10870, 1;
	mov.b64 	{%r147, %r148}, %rd10869;
	mov.b64 	{%r149, %r150}, %rd10870;
	shf.l.wrap.b32 	%r151, %r150, %r147, 1;
	shf.l.wrap.b32 	%r152, %r147, %r148, 1;
	mov.b64 	%rd4192, {%r151, %r152};
	setp.lt.u64 	%p4527, %rd4192, %rd10869;
	selp.u64 	%rd9927, 1, 0, %p4527;
	shl.b64 	%rd9928, %rd10868, 1;
	or.b64  	%rd4193, %rd9928, %rd9927;
	setp.lt.u64 	%p4528, %rd4193, %rd10868;
	selp.u64 	%rd9929, 1, 0, %p4528;
	shl.b64 	%rd9930, %rd10867, 1;
	or.b64  	%rd11179, %rd9930, %rd9929;
	setp.gt.u64 	%p4529, %rd11179, %rd148;
	@%p4529 bra 	$L__BB0_1525;
	setp.lt.u64 	%p4530, %rd11179, %rd148;
	mov.u64 	%rd11180, %rd4193;
	mov.u64 	%rd11181, %rd4192;
	mov.u64 	%rd11182, %rd4191;
	@%p4530 bra 	$L__BB0_2036;
	setp.gt.u64 	%p4531, %rd4193, %rd147;
	@%p4531 bra 	$L__BB0_1525;
	setp.lt.u64 	%p4532, %rd4193, %rd147;
	mov.u64 	%rd11180, %rd4193;
	mov.u64 	%rd11181, %rd4192;
	mov.u64 	%rd11182, %rd4191;
	@%p4532 bra 	$L__BB0_2036;
	setp.gt.u64 	%p4533, %rd4192, %rd146;
	@%p4533 bra 	$L__BB0_1525;
	setp.lt.u64 	%p4534, %rd4192, %rd146;
	setp.lt.u64 	%p4535, %rd4191, %rd145;
	or.pred  	%p4536, %p4534, %p4535;
	mov.u64 	%rd11180, %rd4193;
	mov.u64 	%rd11181, %rd4192;
	mov.u64 	%rd11182, %rd4191;
	@%p4536 bra 	$L__BB0_2036;
$L__BB0_1525:
	sub.s64 	%rd11182, %rd4191, %rd145;
	setp.lt.u64 	%p4537, %rd4191, %rd145;
	selp.u64 	%rd9931, 1, 0, %p4537;
	add.s64 	%rd9932, %rd146, %rd9931;
	sub.s64 	%rd11181, %rd4192, %rd9932;
	setp.lt.u64 	%p4538, %rd4192, %rd146;
	setp.eq.s64 	%p4539, %rd4192, %rd146;
	and.pred  	%p4540, %p4539, %p4537;
	or.pred  	%p4541, %p4538, %p4540;
	selp.u64 	%rd9933, 1, 0, %p4541;
	add.s64 	%rd9934, %rd147, %rd9933;
	sub.s64 	%rd11180, %rd4193, %rd9934;
	setp.lt.u64 	%p4542, %rd4193, %rd147;
	setp.eq.s64 	%p4543, %rd4193, %rd147;
	selp.b64 	%rd9935, %rd9933, 0, %p4543;
	selp.b64 	%rd9936, 1, %rd9935, %p4542;
	add.s64 	%rd9937, %rd9936, %rd148;
	sub.s64 	%rd11179, %rd11179, %rd9937;
	bra.uni 	$L__BB0_2036;
$L__BB0_1526:
	setp.gt.u64 	%p2280, %rd4201, %rd147;
	@%p2280 bra 	$L__BB0_1530;
	setp.lt.u64 	%p2281, %rd4201, %rd147;
	mov.u64 	%rd10872, %rd4201;
	mov.u64 	%rd10873, %rd4200;
	mov.u64 	%rd10874, %rd4199;
	@%p2281 bra 	$L__BB0_1533;
	setp.gt.u64 	%p2282, %rd4200, %rd146;
	@%p2282 bra 	$L__BB0_1530;
	setp.lt.u64 	%p2283, %rd4200, %rd146;
	setp.lt.u64 	%p2284, %rd4199, %rd145;
	or.pred  	%p2285, %p2283, %p2284;
	mov.u64 	%rd10872, %rd4201;
	mov.u64 	%rd10873, %rd4200;
	mov.u64 	%rd10874, %rd4199;
	@%p2285 bra 	$L__BB0_1533;
$L__BB0_1530:
	sub.s64 	%rd10874, %rd4199, %rd145;
	setp.lt.u64 	%p2286, %rd4199, %rd145;
	selp.u64 	%rd7868, 1, 0, %p2286;
	add.s64 	%rd7869, %rd146, %rd7868;
	sub.s64 	%rd10873, %rd4200, %rd7869;
	setp.lt.u64 	%p2287, %rd4200, %rd146;
	setp.eq.s64 	%p2288, %rd4200, %rd146;
	and.pred  	%p2289, %p2288, %p2286;
	or.pred  	%p2290, %p2287, %p2289;
	selp.u64 	%rd7870, 1, 0, %p2290;
	add.s64 	%rd7871, %rd147, %rd7870;
	sub.s64 	%rd10872, %rd4201, %rd7871;
	setp.lt.u64 	%p2291, %rd4201, %rd147;
	setp.eq.s64 	%p2292, %rd4201, %rd147;
	selp.b64 	%rd7872, %rd7870, 0, %p2292;
	selp.b64 	%rd7873, 1, %rd7872, %p2291;
	add.s64 	%rd7874, %rd7873, %rd148;
	sub.s64 	%rd10871, %rd10871, %rd7874;
	bra.uni 	$L__BB0_1533;
$L__BB0_1531:
	shl.b64 	%rd4199, %rd10572, 1;
	mov.b64 	{%r93, %r94}, %rd10571;
	mov.b64 	{%r95, %r96}, %rd10572;
	shf.l.wrap.b32 	%r97, %r96, %r93, 1;
	shf.l.wrap.b32 	%r98, %r93, %r94, 1;
	mov.b64 	%rd4200, {%r97, %r98};
	setp.lt.u64 	%p2276, %rd4200, %rd10571;
	selp.u64 	%rd7864, 1, 0, %p2276;
	shl.b64 	%rd7865, %rd10570, 1;
	or.b64  	%rd4201, %rd7865, %rd7864;
	setp.lt.u64 	%p2277, %rd4201, %rd10570;
	selp.u64 	%rd7866, 1, 0, %p2277;
	shl.b64 	%rd7867, %rd10569, 1;
	or.b64  	%rd10871, %rd7867, %rd7866;
	setp.gt.u64 	%p2278, %rd10871, %rd148;
	@%p2278 bra 	$L__BB0_1530;
	setp.lt.u64 	%p2279, %rd10871, %rd148;
	mov.u64 	%rd10872, %rd4201;
	mov.u64 	%rd10873, %rd4200;
	mov.u64 	%rd10874, %rd4199;
	@%p2279 bra 	$L__BB0_1533;
	bra.uni 	$L__BB0_1526;
$L__BB0_1533:
	mul.hi.u64 	%rd7876, %rd10874, %rd10874;
	mul.lo.s64 	%rd7877, %rd10873, %rd10874;
	mul.hi.u64 	%rd7878, %rd10874, %rd10873;
	add.s64 	%rd7879, %rd7877, %rd7876;
	setp.eq.s64 	%p2293, %rd7879, 0;
	neg.s64 	%rd7880, %rd7876;
	setp.ne.s64 	%p2294, %rd7877, %rd7880;
	and.pred  	%p2295, %p2294, %p2293;
	selp.u64 	%rd7881, 1, 0, %p2295;
	add.s64 	%rd7882, %rd7878, %rd7881;
	mul.lo.s64 	%rd4211, %rd10872, %rd10874;
	mul.hi.u64 	%rd7883, %rd10874, %rd10872;
	add.s64 	%rd7884, %rd4211, %rd7882;
	setp.eq.s64 	%p2296, %rd7884, 0;
	neg.s64 	%rd7885, %rd7882;
	setp.ne.s64 	%p2297, %rd4211, %rd7885;
	and.pred  	%p2298, %p2297, %p2296;
	selp.u64 	%rd7886, 1, 0, %p2298;
	add.s64 	%rd4212, %rd7883, %rd7886;
	mul.lo.s64 	%rd4213, %rd10871, %rd10874;
	mul.hi.u64 	%rd7887, %rd10873, %rd10874;
	add.s64 	%rd4214, %rd7879, %rd7877;
	setp.lt.u64 	%p2299, %rd4214, %rd7879;
	selp.u64 	%rd7888, 1, 0, %p2299;
	add.s64 	%rd4215, %rd7887, %rd7888;
	mul.lo.s64 	%rd4216, %rd10873, %rd10873;
	add.s64 	%rd4217, %rd4216, %rd4215;
	add.s64 	%rd4218, %rd4217, %rd7884;
	setp.lt.u64 	%p2300, %rd4218, %rd4217;
	mov.b64 	%rd10875, 1;
	@%p2300 bra 	$L__BB0_1535;
	setp.eq.s64 	%p2301, %rd4217, 0;
	neg.s64 	%rd7889, %rd4215;
	setp.ne.s64 	%p2302, %rd4216, %rd7889;
	and.pred  	%p2303, %p2302, %p2301;
	selp.u64 	%rd10875, 1, 0, %p2303;
$L__BB0_1535:
	mul.hi.u64 	%rd7891, %rd10873, %rd10873;
	add.s64 	%rd4221, %rd10875, %rd7891;
	mul.lo.s64 	%rd4222, %rd10872, %rd10873;
	add.s64 	%rd4223, %rd4222, %rd4221;
	add.s64 	%rd7892, %rd4213, %rd4212;
	add.s64 	%rd4224, %rd4223, %rd7892;
	setp.lt.u64 	%p2304, %rd4224, %rd4223;
	mov.b64 	%rd10876, 1;
	@%p2304 bra 	$L__BB0_1537;
	setp.eq.s64 	%p2305, %rd4223, 0;
	neg.s64 	%rd7893, %rd4221;
	setp.ne.s64 	%p2306, %rd4222, %rd7893;
	and.pred  	%p2307, %p2306, %p2305;
	selp.u64 	%rd10876, 1, 0, %p2307;
$L__BB0_1537:
	mul.hi.u64 	%rd7895, %rd10873, %rd10872;
	add.s64 	%rd4227, %rd10876, %rd7895;
	mul.lo.s64 	%rd4228, %rd10871, %rd10873;
	add.s64 	%rd4229, %rd4228, %rd4227;
	neg.s64 	%rd7896, %rd4212;
	setp.ne.s64 	%p2308, %rd4213, %rd7896;
	add.s64 	%rd7897, %rd4213, %rd4212;
	setp.eq.s64 	%p2309, %rd7897, 0;
	and.pred  	%p2310, %p2308, %p2309;
	selp.u64 	%rd7898, 1, 0, %p2310;
	mul.hi.u64 	%rd7899, %rd10874, %rd10871;
	add.s64 	%rd7900, %rd7899, %rd7898;
	add.s64 	%rd4230, %rd4229, %rd7900;
	setp.lt.u64 	%p2311, %rd4230, %rd4229;
	mov.b64 	%rd10877, 1;
	@%p2311 bra 	$L__BB0_1539;
	setp.eq.s64 	%p2312, %rd4229, 0;
	neg.s64 	%rd7901, %rd4227;
	setp.ne.s64 	%p2313, %rd4228, %rd7901;
	and.pred  	%p2314, %p2313, %p2312;
	selp.u64 	%rd10877, 1, 0, %p2314;
$L__BB0_1539:
	mul.hi.u64 	%rd7903, %rd10872, %rd10874;
	add.s64 	%rd4233, %rd4211, %rd4218;
	setp.lt.u64 	%p2315, %rd4233, %rd4211;
	selp.u64 	%rd7904, 1, 0, %p2315;
	add.s64 	%rd4234, %rd7903, %rd7904;
	add.s64 	%rd4235, %rd4222, %rd4234;
	add.s64 	%rd4236, %rd4235, %rd4224;
	setp.lt.u64 	%p2316, %rd4236, %rd4235;
	mov.b64 	%rd10878, 1;
	@%p2316 bra 	$L__BB0_1541;
	setp.eq.s64 	%p2317, %rd4235, 0;
	neg.s64 	%rd7905, %rd4234;
	setp.ne.s64 	%p2318, %rd4222, %rd7905;
	and.pred  	%p2319, %p2318, %p2317;
	selp.u64 	%rd10878, 1, 0, %p2319;
$L__BB0_1541:
	mul.hi.u64 	%rd7907, %rd10872, %rd10873;
	add.s64 	%rd4239, %rd10878, %rd7907;
	mul.lo.s64 	%rd4240, %rd10872, %rd10872;
	add.s64 	%rd4241, %rd4240, %rd4239;
	add.s64 	%rd4242, %rd4241, %rd4230;
	setp.lt.u64 	%p2320, %rd4242, %rd4241;
	mov.b64 	%rd10879, 1;
	@%p2320 bra 	$L__BB0_1543;
	setp.eq.s64 	%p2321, %rd4241, 0;
	neg.s64 	%rd7908, %rd4239;
	setp.ne.s64 	%p2322, %rd4240, %rd7908;
	and.pred  	%p2323, %p2322, %p2321;
	selp.u64 	%rd10879, 1, 0, %p2323;
$L__BB0_1543:
	mul.hi.u64 	%rd7910, %rd10872, %rd10872;
	add.s64 	%rd4245, %rd10879, %rd7910;
	mul.lo.s64 	%rd4246, %rd10871, %rd10872;
	add.s64 	%rd4247, %rd4246, %rd4245;
	mul.hi.u64 	%rd7911, %rd10873, %rd10871;
	add.s64 	%rd7912, %rd10877, %rd7911;
	add.s64 	%rd4248, %rd4247, %rd7912;
	setp.lt.u64 	%p2324, %rd4248, %rd4247;
	mov.b64 	%rd10880, 1;
	@%p2324 bra 	$L__BB0_1545;
	setp.eq.s64 	%p2325, %rd4247, 0;
	neg.s64 	%rd7913, %rd4245;
	setp.ne.s64 	%p2326, %rd4246, %rd7913;
	and.pred  	%p2327, %p2326, %p2325;
	selp.u64 	%rd10880, 1, 0, %p2327;
$L__BB0_1545:
	mul.hi.u64 	%rd7915, %rd10871, %rd10874;
	add.s64 	%rd4251, %rd4213, %rd4236;
	setp.lt.u64 	%p2328, %rd4251, %rd4213;
	selp.u64 	%rd7916, 1, 0, %p2328;
	add.s64 	%rd4252, %rd7915, %rd7916;
	add.s64 	%rd4253, %rd4228, %rd4252;
	add.s64 	%rd10890, %rd4253, %rd4242;
	setp.lt.u64 	%p2329, %rd10890, %rd4253;
	mov.b64 	%rd10881, 1;
	@%p2329 bra 	$L__BB0_1547;
	setp.eq.s64 	%p2330, %rd4253, 0;
	neg.s64 	%rd7917, %rd4252;
	setp.ne.s64 	%p2331, %rd4228, %rd7917;
	and.pred  	%p2332, %p2331, %p2330;
	selp.u64 	%rd10881, 1, 0, %p2332;
$L__BB0_1547:
	mul.hi.u64 	%rd7919, %rd10871, %rd10873;
	add.s64 	%rd4257, %rd10881, %rd7919;
	add.s64 	%rd4258, %rd4246, %rd4257;
	add.s64 	%rd10889, %rd4258, %rd4248;
	setp.lt.u64 	%p2333, %rd10889, %rd4258;
	mov.b64 	%rd10882, 1;
	@%p2333 bra 	$L__BB0_1549;
	setp.eq.s64 	%p2334, %rd4258, 0;
	neg.s64 	%rd7920, %rd4257;
	setp.ne.s64 	%p2335, %rd4246, %rd7920;
	and.pred  	%p2336, %p2335, %p2334;
	selp.u64 	%rd10882, 1, 0, %p2336;
$L__BB0_1549:
	mul.hi.u64 	%rd7922, %rd10871, %rd10872;
	add.s64 	%rd4262, %rd10882, %rd7922;
	mul.lo.s64 	%rd4263, %rd10871, %rd10871;
	add.s64 	%rd4264, %rd4263, %rd4262;
	mul.hi.u64 	%rd7923, %rd10872, %rd10871;
	add.s64 	%rd7924, %rd10880, %rd7923;
	add.s64 	%rd10895, %rd4264, %rd7924;
	setp.lt.u64 	%p2337, %rd10895, %rd4264;
	mov.b64 	%rd10883, 1;
	@%p2337 bra 	$L__BB0_1551;
	setp.eq.s64 	%p2338, %rd4264, 0;
	neg.s64 	%rd7925, %rd4262;
	setp.ne.s64 	%p2339, %rd4263, %rd7925;
	and.pred  	%p2340, %p2339, %p2338;
	selp.u64 	%rd10883, 1, 0, %p2340;
$L__BB0_1551:
	mul.lo.s64 	%rd7927, %rd10874, %rd10874;
	mul.hi.u64 	%rd7928, %rd10871, %rd10871;
	add.s64 	%rd10894, %rd10883, %rd7928;
	mul.lo.s64 	%rd4269, %rd144, %rd7927;
	mul.lo.s64 	%rd7929, %rd145, %rd4269;
	mul.hi.u64 	%rd7930, %rd4269, %rd145;
	not.b64 	%rd7931, %rd7927;
	setp.gt.u64 	%p2341, %rd7929, %rd7931;
	selp.u64 	%rd7932, 1, 0, %p2341;
	add.s64 	%rd4270, %rd7930, %rd7932;
	mul.lo.s64 	%rd4271, %rd146, %rd4269;
	add.s64 	%rd4272, %rd4271, %rd4270;
	add.s64 	%rd4273, %rd4272, %rd4214;
	setp.lt.u64 	%p2342, %rd4273, %rd4272;
	mov.b64 	%rd10884, 1;
	@%p2342 bra 	$L__BB0_1553;
	setp.eq.s64 	%p2343, %rd4272, 0;
	neg.s64 	%rd7933, %rd4270;
	setp.ne.s64 	%p2344, %rd4271, %rd7933;
	and.pred  	%p2345, %p2344, %p2343;
	selp.u64 	%rd10884, 1, 0, %p2345;
$L__BB0_1553:
	mul.hi.u64 	%rd7935, %rd4269, %rd146;
	add.s64 	%rd4276, %rd10884, %rd7935;
	mul.lo.s64 	%rd4277, %rd147, %rd4269;
	add.s64 	%rd4278, %rd4277, %rd4276;
	add.s64 	%rd4279, %rd4278, %rd4233;
	setp.lt.u64 	%p2346, %rd4279, %rd4278;
	mov.b64 	%rd10885, 1;
	@%p2346 bra 	$L__BB0_1555;
	setp.eq.s64 	%p2347, %rd4278, 0;
	neg.s64 	%rd7936, %rd4276;
	setp.ne.s64 	%p2348, %rd4277, %rd7936;
	and.pred  	%p2349, %p2348, %p2347;
	selp.u64 	%rd10885, 1, 0, %p2349;
$L__BB0_1555:
	mul.hi.u64 	%rd7938, %rd4269, %rd147;
	add.s64 	%rd4282, %rd10885, %rd7938;
	mul.lo.s64 	%rd4283, %rd148, %rd4269;
	add.s64 	%rd4284, %rd4283, %rd4282;
	add.s64 	%rd4285, %rd4284, %rd4251;
	setp.lt.u64 	%p2350, %rd4285, %rd4284;
	mov.b64 	%rd10886, 1;
	@%p2350 bra 	$L__BB0_1557;
	setp.eq.s64 	%p2351, %rd4284, 0;
	neg.s64 	%rd7939, %rd4282;
	setp.ne.s64 	%p2352, %rd4283, %rd7939;
	and.pred  	%p2353, %p2352, %p2351;
	selp.u64 	%rd10886, 1, 0, %p2353;
$L__BB0_1557:
	mul.hi.u64 	%rd7940, %rd4269, %rd148;
	add.s64 	%rd4288, %rd10886, %rd7940;
	setp.eq.s64 	%p2354, %rd4288, 0;
	@%p2354 bra 	$L__BB0_1561;
	add.s64 	%rd4289, %rd10890, %rd4288;
	setp.ge.u64 	%p2355, %rd4289, %rd10890;
	mov.u64 	%rd10890, %rd4289;
	@%p2355 bra 	$L__BB0_1561;
	add.s64 	%rd10889, %rd10889, 1;
	setp.ne.s64 	%p2356, %rd10889, 0;
	mov.u64 	%rd10890, %rd4289;
	@%p2356 bra 	$L__BB0_1561;
	add.s64 	%rd10895, %rd10895, 1;
	setp.eq.s64 	%p2357, %rd10895, 0;
	selp.u64 	%rd7942, 1, 0, %p2357;
	add.s64 	%rd10894, %rd10894, %rd7942;
	mov.b64 	%rd10889, 0;
	mov.u64 	%rd10890, %rd4289;
$L__BB0_1561:
	mul.lo.s64 	%rd4297, %rd144, %rd4273;
	mul.lo.s64 	%rd7944, %rd145, %rd4297;
	mul.hi.u64 	%rd7945, %rd4297, %rd145;
	not.b64 	%rd7946, %rd4273;
	setp.gt.u64 	%p2358, %rd7944, %rd7946;
	selp.u64 	%rd7947, 1, 0, %p2358;
	add.s64 	%rd4298, %rd7945, %rd7947;
	mul.lo.s64 	%rd4299, %rd146, %rd4297;
	add.s64 	%rd4300, %rd4299, %rd4298;
	add.s64 	%rd4301, %rd4300, %rd4279;
	setp.lt.u64 	%p2359, %rd4301, %rd4300;
	mov.b64 	%rd10891, 1;
	@%p2359 bra 	$L__BB0_1563;
	setp.eq.s64 	%p2360, %rd4300, 0;
	neg.s64 	%rd7948, %rd4298;
	setp.ne.s64 	%p2361, %rd4299, %rd7948;
	and.pred  	%p2362, %p2361, %p2360;
	selp.u64 	%rd10891, 1, 0, %p2362;
$L__BB0_1563:
	mul.hi.u64 	%rd7950, %rd4297, %rd146;
	add.s64 	%rd4304, %rd10891, %rd7950;
	mul.lo.s64 	%rd4305, %rd147, %rd4297;
	add.s64 	%rd4306, %rd4305, %rd4304;
	add.s64 	%rd4307, %rd4306, %rd4285;
	setp.lt.u64 	%p2363, %rd4307, %rd4306;
	mov.b64 	%rd10892, 1;
	@%p2363 bra 	$L__BB0_1565;
	setp.eq.s64 	%p2364, %rd4306, 0;
	neg.s64 	%rd7951, %rd4304;
	setp.ne.s64 	%p2365, %rd4305, %rd7951;
	and.pred  	%p2366, %p2365, %p2364;
	selp.u64 	%rd10892, 1, 0, %p2366;
$L__BB0_1565:
	mul.hi.u64 	%rd7953, %rd4297, %rd147;
	add.s64 	%rd4310, %rd10892, %rd7953;
	mul.lo.s64 	%rd4311, %rd148, %rd4297;
	add.s64 	%rd4312, %rd4311, %rd4310;
	add.s64 	%rd4313, %rd4312, %rd10890;
	setp.lt.u64 	%p2367, %rd4313, %rd4312;
	mov.b64 	%rd10893, 1;
	@%p2367 bra 	$L__BB0_1567;
	setp.eq.s64 	%p2368, %rd4312, 0;
	neg.s64 	%rd7954, %rd4310;
	setp.ne.s64 	%p2369, %rd4311, %rd7954;
	and.pred  	%p2370, %p2369, %p2368;
	selp.u64 	%rd10893, 1, 0, %p2370;
$L__BB0_1567:
	mul.hi.u64 	%rd7955, %rd4297, %rd148;
	add.s64 	%rd4316, %rd10893, %rd7955;
	setp.eq.s64 	%p2371, %rd4316, 0;
	@%p2371 bra 	$L__BB0_1570;
	add.s64 	%rd4317, %rd10889, %rd4316;
	setp.ge.u64 	%p2372, %rd4317, %rd10889;
	mov.u64 	%rd10889, %rd4317;
	@%p2372 bra 	$L__BB0_1570;
	add.s64 	%rd10895, %rd10895, 1;
	setp.eq.s64 	%p2373, %rd10895, 0;
	selp.u64 	%rd7956, 1, 0, %p2373;
	add.s64 	%rd10894, %rd10894, %rd7956;
$L__BB0_1570:
	mul.lo.s64 	%rd4323, %rd144, %rd4301;
	mul.lo.s64 	%rd7958, %rd145, %rd4323;
	mul.hi.u64 	%rd7959, %rd4323, %rd145;
	not.b64 	%rd7960, %rd4301;
	setp.gt.u64 	%p2374, %rd7958, %rd7960;
	selp.u64 	%rd7961, 1, 0, %p2374;
	add.s64 	%rd4324, %rd7959, %rd7961;
	mul.lo.s64 	%rd4325, %rd146, %rd4323;
	add.s64 	%rd4326, %rd4325, %rd4324;
	add.s64 	%rd4327, %rd4326, %rd4307;
	setp.lt.u64 	%p2375, %rd4327, %rd4326;
	mov.b64 	%rd10897, 1;
	@%p2375 bra 	$L__BB0_1572;
	setp.eq.s64 	%p2376, %rd4326, 0;
	neg.s64 	%rd7962, %rd4324;
	setp.ne.s64 	%p2377, %rd4325, %rd7962;
	and.pred  	%p2378, %p2377, %p2376;
	selp.u64 	%rd10897, 1, 0, %p2378;
$L__BB0_1572:
	mul.hi.u64 	%rd7964, %rd4323, %rd146;
	add.s64 	%rd4330, %rd10897, %rd7964;
	mul.lo.s64 	%rd4331, %rd147, %rd4323;
	add.s64 	%rd4332, %rd4331, %rd4330;
	add.s64 	%rd4333, %rd4332, %rd4313;
	setp.lt.u64 	%p2379, %rd4333, %rd4332;
	mov.b64 	%rd10898, 1;
	@%p2379 bra 	$L__BB0_1574;
	setp.eq.s64 	%p2380, %rd4332, 0;
	neg.s64 	%rd7965, %rd4330;
	setp.ne.s64 	%p2381, %rd4331, %rd7965;
	and.pred  	%p2382, %p2381, %p2380;
	selp.u64 	%rd10898, 1, 0, %p2382;
$L__BB0_1574:
	mul.hi.u64 	%rd7967, %rd4323, %rd147;
	add.s64 	%rd4336, %rd10898, %rd7967;
	mul.lo.s64 	%rd4337, %rd148, %rd4323;
	add.s64 	%rd4338, %rd4337, %rd4336;
	add.s64 	%rd4339, %rd4338, %rd10889;
	setp.lt.u64 	%p2383, %rd4339, %rd4338;
	mov.b64 	%rd10899, 1;
	@%p2383 bra 	$L__BB0_1576;
	setp.eq.s64 	%p2384, %rd4338, 0;
	neg.s64 	%rd7968, %rd4336;
	setp.ne.s64 	%p2385, %rd4337, %rd7968;
	and.pred  	%p2386, %p2385, %p2384;
	selp.u64 	%rd10899, 1, 0, %p2386;
$L__BB0_1576:
	mul.hi.u64 	%rd7969, %rd4323, %rd148;
	add.s64 	%rd4342, %rd10899, %rd7969;
	setp.eq.s64 	%p2387, %rd4342, 0;
	@%p2387 bra 	$L__BB0_1578;
	add.s64 	%rd4343, %rd10895, %rd4342;
	setp.lt.u64 	%p2388, %rd4343, %rd10895;
	selp.u64 	%rd7970, 1, 0, %p2388;
	add.s64 	%rd10894, %rd10894, %rd7970;
	mov.u64 	%rd10895, %rd4343;
$L__BB0_1578:
	mul.lo.s64 	%rd4347, %rd144, %rd4327;
	mul.lo.s64 	%rd7972, %rd145, %rd4347;
	mul.hi.u64 	%rd7973, %rd4347, %rd145;
	not.b64 	%rd7974, %rd4327;
	setp.gt.u64 	%p2389, %rd7972, %rd7974;
	selp.u64 	%rd7975, 1, 0, %p2389;
	add.s64 	%rd4348, %rd7973, %rd7975;
	mul.lo.s64 	%rd4349, %rd146, %rd4347;
	add.s64 	%rd4350, %rd4349, %rd4348;
	add.s64 	%rd4351, %rd4350, %rd4333;
	setp.lt.u64 	%p2390, %rd4351, %rd4350;
	mov.b64 	%rd10902, 1;
	@%p2390 bra 	$L__BB0_1580;
	setp.eq.s64 	%p2391, %rd4350, 0;
	neg.s64 	%rd7976, %rd4348;
	setp.ne.s64 	%p2392, %rd4349, %rd7976;
	and.pred  	%p2393, %p2392, %p2391;
	selp.u64 	%rd10902, 1, 0, %p2393;
$L__BB0_1580:
	mul.hi.u64 	%rd7978, %rd4347, %rd146;
	add.s64 	%rd4354, %rd10902, %rd7978;
	mul.lo.s64 	%rd4355, %rd147, %rd4347;
	add.s64 	%rd4356, %rd4355, %rd4354;
	add.s64 	%rd4357, %rd4356, %rd4339;
	setp.lt.u64 	%p2394, %rd4357, %rd4356;
	mov.b64 	%rd10903, 1;
	@%p2394 bra 	$L__BB0_1582;
	setp.eq.s64 	%p2395, %rd4356, 0;
	neg.s64 	%rd7979, %rd4354;
	setp.ne.s64 	%p2396, %rd4355, %rd7979;
	and.pred  	%p2397, %p2396, %p2395;
	selp.u64 	%rd10903, 1, 0, %p2397;
$L__BB0_1582:
	mul.hi.u64 	%rd7981, %rd4347, %rd147;
	add.s64 	%rd4360, %rd10903, %rd7981;
	mul.lo.s64 	%rd4361, %rd148, %rd4347;
	add.s64 	%rd4362, %rd4361, %rd4360;
	add.s64 	%rd4363, %rd4362, %rd10895;
	setp.lt.u64 	%p2398, %rd4363, %rd4362;
	mov.b64 	%rd10904, 1;
	@%p2398 bra 	$L__BB0_1584;
	setp.eq.s64 	%p2399, %rd4362, 0;
	neg.s64 	%rd7982, %rd4360;
	setp.ne.s64 	%p2400, %rd4361, %rd7982;
	and.pred  	%p2401, %p2400, %p2399;
	selp.u64 	%rd10904, 1, 0, %p2401;
$L__BB0_1584:
	mul.hi.u64 	%rd7983, %rd4347, %rd148;
	add.s64 	%rd7984, %rd10904, %rd7983;
	add.s64 	%rd10905, %rd10894, %rd7984;
	setp.gt.u64 	%p2402, %rd10905, %rd148;
	@%p2402 bra 	$L__BB0_1590;
	setp.lt.u64 	%p2403, %rd10905, %rd148;
	mov.u64 	%rd10906, %rd4363;
	mov.u64 	%rd10907, %rd4357;
	mov.u64 	%rd10908, %rd4351;
	@%p2403 bra 	$L__BB0_1591;
	setp.gt.u64 	%p2404, %rd4363, %rd147;
	@%p2404 bra 	$L__BB0_1590;
	setp.lt.u64 	%p2405, %rd4363, %rd147;
	mov.u64 	%rd10906, %rd4363;
	mov.u64 	%rd10907, %rd4357;
	mov.u64 	%rd10908, %rd4351;
	@%p2405 bra 	$L__BB0_1591;
	setp.gt.u64 	%p2406, %rd4357, %rd146;
	@%p2406 bra 	$L__BB0_1590;
	setp.lt.u64 	%p2407, %rd4357, %rd146;
	setp.lt.u64 	%p2408, %rd4351, %rd145;
	or.pred  	%p2409, %p2407, %p2408;
	mov.u64 	%rd10906, %rd4363;
	mov.u64 	%rd10907, %rd4357;
	mov.u64 	%rd10908, %rd4351;
	@%p2409 bra 	$L__BB0_1591;
$L__BB0_1590:
	sub.s64 	%rd10908, %rd4351, %rd145;
	setp.lt.u64 	%p2410, %rd4351, %rd145;
	selp.u64 	%rd7985, 1, 0, %p2410;
	add.s64 	%rd7986, %rd146, %rd7985;
	sub.s64 	%rd10907, %rd4357, %rd7986;
	setp.lt.u64 	%p2411, %rd4357, %rd146;
	setp.eq.s64 	%p2412, %rd4357, %rd146;
	and.pred  	%p2413, %p2412, %p2410;
	or.pred  	%p2414, %p2411, %p2413;
	selp.u64 	%rd7987, 1, 0, %p2414;
	add.s64 	%rd7988, %rd147, %rd7987;
	sub.s64 	%rd10906, %rd4363, %rd7988;
	setp.lt.u64 	%p2415, %rd4363, %rd147;
	setp.eq.s64 	%p2416, %rd4363, %rd147;
	selp.b64 	%rd7989, %rd7987, 0, %p2416;
	selp.b64 	%rd7990, 1, %rd7989, %p2415;
	add.s64 	%rd7991, %rd7990, %rd148;
	sub.s64 	%rd10905, %rd10905, %rd7991;
$L__BB0_1591:
	mul.hi.u64 	%rd7993, %rd10572, %rd10908;
	mul.lo.s64 	%rd7994, %rd10907, %rd10572;
	mul.hi.u64 	%rd7995, %rd10572, %rd10907;
	add.s64 	%rd7996, %rd7994, %rd7993;
	setp.eq.s64 	%p2417, %rd7996, 0;
	neg.s64 	%rd7997, %rd7993;
	setp.ne.s64 	%p2418, %rd7994, %rd7997;
	and.pred  	%p2419, %p2418, %p2417;
	selp.u64 	%rd7998, 1, 0, %p2419;
	add.s64 	%rd7999, %rd7995, %rd7998;
	mul.lo.s64 	%rd8000, %rd10906, %rd10572;
	mul.hi.u64 	%rd8001, %rd10572, %rd10906;
	add.s64 	%rd8002, %rd8000, %rd7999;
	setp.eq.s64 	%p2420, %rd8002, 0;
	neg.s64 	%rd8003, %rd7999;
	setp.ne.s64 	%p2421, %rd8000, %rd8003;
	and.pred  	%p2422, %p2421, %p2420;
	selp.u64 	%rd8004, 1, 0, %p2422;
	add.s64 	%rd4375, %rd8001, %rd8004;
	mul.lo.s64 	%rd4376, %rd10905, %rd10572;
	mul.lo.s64 	%rd8005, %rd10908, %rd10571;
	mul.hi.u64 	%rd8006, %rd10571, %rd10908;
	add.s64 	%rd4377, %rd8005, %rd7996;
	setp.lt.u64 	%p2423, %rd4377, %rd8005;
	selp.u64 	%rd8007, 1, 0, %p2423;
	add.s64 	%rd4378, %rd8006, %rd8007;
	mul.lo.s64 	%rd4379, %rd10907, %rd10571;
	add.s64 	%rd4380, %rd4379, %rd4378;
	add.s64 	%rd4381, %rd4380, %rd8002;
	setp.lt.u64 	%p2424, %rd4381, %rd4380;
	mov.b64 	%rd10909, 1;
	@%p2424 bra 	$L__BB0_1593;
	setp.eq.s64 	%p2425, %rd4380, 0;
	neg.s64 	%rd8008, %rd4378;
	setp.ne.s64 	%p2426, %rd4379, %rd8008;
	and.pred  	%p2427, %p2426, %p2425;
	selp.u64 	%rd10909, 1, 0, %p2427;
$L__BB0_1593:
	mul.hi.u64 	%rd8010, %rd10571, %rd10907;
	add.s64 	%rd4384, %rd10909, %rd8010;
	mul.lo.s64 	%rd4385, %rd10906, %rd10571;
	add.s64 	%rd4386, %rd4385, %rd4384;
	add.s64 	%rd8011, %rd4376, %rd4375;
	add.s64 	%rd4387, %rd4386, %rd8011;
	setp.lt.u64 	%p2428, %rd4387, %rd4386;
	mov.b64 	%rd10910, 1;
	@%p2428 bra 	$L__BB0_1595;
	setp.eq.s64 	%p2429, %rd4386, 0;
	neg.s64 	%rd8012, %rd4384;
	setp.ne.s64 	%p2430, %rd4385, %rd8012;
	and.pred  	%p2431, %p2430, %p2429;
	selp.u64 	%rd10910, 1, 0, %p2431;
$L__BB0_1595:
	mul.hi.u64 	%rd8014, %rd10571, %rd10906;
	add.s64 	%rd4390, %rd10910, %rd8014;
	mul.lo.s64 	%rd4391, %rd10905, %rd10571;
	add.s64 	%rd4392, %rd4391, %rd4390;
	neg.s64 	%rd8015, %rd4375;
	setp.ne.s64 	%p2432, %rd4376, %rd8015;
	add.s64 	%rd8016, %rd4376, %rd4375;
	setp.eq.s64 	%p2433, %rd8016, 0;
	and.pred  	%p2434, %p2432, %p2433;
	selp.u64 	%rd8017, 1, 0, %p2434;
	mul.hi.u64 	%rd8018, %rd10572, %rd10905;
	add.s64 	%rd8019, %rd8018, %rd8017;
	add.s64 	%rd4393, %rd4392, %rd8019;
	setp.lt.u64 	%p2435, %rd4393, %rd4392;
	mov.b64 	%rd10911, 1;
	@%p2435 bra 	$L__BB0_1597;
	setp.eq.s64 	%p2436, %rd4392, 0;
	neg.s64 	%rd8020, %rd4390;
	setp.ne.s64 	%p2437, %rd4391, %rd8020;
	and.pred  	%p2438, %p2437, %p2436;
	selp.u64 	%rd10911, 1, 0, %p2438;
$L__BB0_1597:
	mul.lo.s64 	%rd8022, %rd10908, %rd10570;
	mul.hi.u64 	%rd8023, %rd10570, %rd10908;
	add.s64 	%rd4396, %rd8022, %rd4381;
	setp.lt.u64 	%p2439, %rd4396, %rd8022;
	selp.u64 	%rd8024, 1, 0, %p2439;
	add.s64 	%rd4397, %rd8023, %rd8024;
	mul.lo.s64 	%rd4398, %rd10907, %rd10570;
	add.s64 	%rd4399, %rd4398, %rd4397;
	add.s64 	%rd4400, %rd4399, %rd4387;
	setp.lt.u64 	%p2440, %rd4400, %rd4399;
	mov.b64 	%rd10912, 1;
	@%p2440 bra 	$L__BB0_1599;
	setp.eq.s64 	%p2441, %rd4399, 0;
	neg.s64 	%rd8025, %rd4397;
	setp.ne.s64 	%p2442, %rd4398, %rd8025;
	and.pred  	%p2443, %p2442, %p2441;
	selp.u64 	%rd10912, 1, 0, %p2443;
$L__BB0_1599:
	mul.hi.u64 	%rd8027, %rd10570, %rd10907;
	add.s64 	%rd4403, %rd10912, %rd8027;
	mul.lo.s64 	%rd4404, %rd10906, %rd10570;
	add.s64 	%rd4405, %rd4404, %rd4403;
	add.s64 	%rd4406, %rd4405, %rd4393;
	setp.lt.u64 	%p2444, %rd4406, %rd4405;
	mov.b64 	%rd10913, 1;
	@%p2444 bra 	$L__BB0_1601;
	setp.eq.s64 	%p2445, %rd4405, 0;
	neg.s64 	%rd8028, %rd4403;
	setp.ne.s64 	%p2446, %rd4404, %rd8028;
	and.pred  	%p2447, %p2446, %p2445;
	selp.u64 	%rd10913, 1, 0, %p2447;
$L__BB0_1601:
	mul.hi.u64 	%rd8030, %rd10570, %rd10906;
	add.s64 	%rd4409, %rd10913, %rd8030;
	mul.lo.s64 	%rd4410, %rd10905, %rd10570;
	add.s64 	%rd4411, %rd4410, %rd4409;
	mul.hi.u64 	%rd8031, %rd10571, %rd10905;
	add.s64 	%rd8032, %rd10911, %rd8031;
	add.s64 	%rd4412, %rd4411, %rd8032;
	setp.lt.u64 	%p2448, %rd4412, %rd4411;
	mov.b64 	%rd10914, 1;
	@%p2448 bra 	$L__BB0_1603;
	setp.eq.s64 	%p2449, %rd4411, 0;
	neg.s64 	%rd8033, %rd4409;
	setp.ne.s64 	%p2450, %rd4410, %rd8033;
	and.pred  	%p2451, %p2450, %p2449;
	selp.u64 	%rd10914, 1, 0, %p2451;
$L__BB0_1603:
	mul.lo.s64 	%rd8035, %rd10908, %rd10569;
	mul.hi.u64 	%rd8036, %rd10569, %rd10908;
	add.s64 	%rd4415, %rd8035, %rd4400;
	setp.lt.u64 	%p2452, %rd4415, %rd8035;
	selp.u64 	%rd8037, 1, 0, %p2452;
	add.s64 	%rd4416, %rd8036, %rd8037;
	mul.lo.s64 	%rd4417, %rd10907, %rd10569;
	add.s64 	%rd4418, %rd4417, %rd4416;
	add.s64 	%rd10924, %rd4418, %rd4406;
	setp.lt.u64 	%p2453, %rd10924, %rd4418;
	mov.b64 	%rd10915, 1;
	@%p2453 bra 	$L__BB0_1605;
	setp.eq.s64 	%p2454, %rd4418, 0;
	neg.s64 	%rd8038, %rd4416;
	setp.ne.s64 	%p2455, %rd4417, %rd8038;
	and.pred  	%p2456, %p2455, %p2454;
	selp.u64 	%rd10915, 1, 0, %p2456;
$L__BB0_1605:
	mul.hi.u64 	%rd8040, %rd10569, %rd10907;
	add.s64 	%rd4422, %rd10915, %rd8040;
	mul.lo.s64 	%rd4423, %rd10906, %rd10569;
	add.s64 	%rd4424, %rd4423, %rd4422;
	add.s64 	%rd10923, %rd4424, %rd4412;
	setp.lt.u64 	%p2457, %rd10923, %rd4424;
	mov.b64 	%rd10916, 1;
	@%p2457 bra 	$L__BB0_1607;
	setp.eq.s64 	%p2458, %rd4424, 0;
	neg.s64 	%rd8041, %rd4422;
	setp.ne.s64 	%p2459, %rd4423, %rd8041;
	and.pred  	%p2460, %p2459, %p2458;
	selp.u64 	%rd10916, 1, 0, %p2460;
$L__BB0_1607:
	mul.hi.u64 	%rd8043, %rd10569, %rd10906;
	add.s64 	%rd4428, %rd10916, %rd8043;
	mul.lo.s64 	%rd4429, %rd10905, %rd10569;
	add.s64 	%rd4430, %rd4429, %rd4428;
	mul.hi.u64 	%rd8044, %rd10570, %rd10905;
	add.s64 	%rd8045, %rd10914, %rd8044;
	add.s64 	%rd10929, %rd4430, %rd8045;
	setp.lt.u64 	%p2461, %rd10929, %rd4430;
	mov.b64 	%rd10917, 1;
	@%p2461 bra 	$L__BB0_1609;
	setp.eq.s64 	%p2462, %rd4430, 0;
	neg.s64 	%rd8046, %rd4428;
	setp.ne.s64 	%p2463, %rd4429, %rd8046;
	and.pred  	%p2464, %p2463, %p2462;
	selp.u64 	%rd10917, 1, 0, %p2464;
$L__BB0_1609:
	mul.lo.s64 	%rd8048, %rd10908, %rd10572;
	mul.hi.u64 	%rd8049, %rd10569, %rd10905;
	add.s64 	%rd10928, %rd10917, %rd8049;
	mul.lo.s64 	%rd4435, %rd144, %rd8048;
	mul.lo.s64 	%rd8050, %rd145, %rd4435;
	mul.hi.u64 	%rd8051, %rd4435, %rd145;
	not.b64 	%rd8052, %rd8048;
	setp.gt.u64 	%p2465, %rd8050, %rd8052;
	selp.u64 	%rd8053, 1, 0, %p2465;
	add.s64 	%rd4436, %rd8051, %rd8053;
	mul.lo.s64 	%rd4437, %rd146, %rd4435;
	add.s64 	%rd4438, %rd4437, %rd4436;
	add.s64 	%rd4439, %rd4438, %rd4377;
	setp.lt.u64 	%p2466, %rd4439, %rd4438;
	mov.b64 	%rd10918, 1;
	@%p2466 bra 	$L__BB0_1611;
	setp.eq.s64 	%p2467, %rd4438, 0;
	neg.s64 	%rd8054, %rd4436;
	setp.ne.s64 	%p2468, %rd4437, %rd8054;
	and.pred  	%p2469, %p2468, %p2467;
	selp.u64 	%rd10918, 1, 0, %p2469;
$L__BB0_1611:
	mul.hi.u64 	%rd8056, %rd4435, %rd146;
	add.s64 	%rd4442, %rd10918, %rd8056;
	mul.lo.s64 	%rd4443, %rd147, %rd4435;
	add.s64 	%rd4444, %rd4443, %rd4442;
	add.s64 	%rd4445, %rd4444, %rd4396;
	setp.lt.u64 	%p2470, %rd4445, %rd4444;
	mov.b64 	%rd10919, 1;
	@%p2470 bra 	$L__BB0_1613;
	setp.eq.s64 	%p2471, %rd4444, 0;
	neg.s64 	%rd8057, %rd4442;
	setp.ne.s64 	%p2472, %rd4443, %rd8057;
	and.pred  	%p2473, %p2472, %p2471;
	selp.u64 	%rd10919, 1, 0, %p2473;
$L__BB0_1613:
	mul.hi.u64 	%rd8059, %rd4435, %rd147;
	add.s64 	%rd4448, %rd10919, %rd8059;
	mul.lo.s64 	%rd4449, %rd148, %rd4435;
	add.s64 	%rd4450, %rd4449, %rd4448;
	add.s64 	%rd4451, %rd4450, %rd4415;
	setp.lt.u64 	%p2474, %rd4451, %rd4450;
	mov.b64 	%rd10920, 1;
	@%p2474 bra 	$L__BB0_1615;
	setp.eq.s64 	%p2475, %rd4450, 0;
	neg.s64 	%rd8060, %rd4448;
	setp.ne.s64 	%p2476, %rd4449, %rd8060;
	and.pred  	%p2477, %p2476, %p2475;
	selp.u64 	%rd10920, 1, 0, %p2477;
$L__BB0_1615:
	mul.hi.u64 	%rd8061, %rd4435, %rd148;
	add.s64 	%rd4454, %rd10920, %rd8061;
	setp.eq.s64 	%p2478, %rd4454, 0;
	@%p2478 bra 	$L__BB0_1619;
	add.s64 	%rd4455, %rd10924, %rd4454;
	setp.ge.u64 	%p2479, %rd4455, %rd10924;
	mov.u64 	%rd10924, %rd4455;
	@%p2479 bra 	$L__BB0_1619;
	add.s64 	%rd10923, %rd10923, 1;
	setp.ne.s64 	%p2480, %rd10923, 0;
	mov.u64 	%rd10924, %rd4455;
	@%p2480 bra 	$L__BB0_1619;
	add.s64 	%rd10929, %rd10929, 1;
	setp.eq.s64 	%p2481, %rd10929, 0;
	selp.u64 	%rd8063, 1, 0, %p2481;
	add.s64 	%rd10928, %rd10928, %rd8063;
	mov.b64 	%rd10923, 0;
	mov.u64 	%rd10924, %rd4455;
$L__BB0_1619:
	mul.lo.s64 	%rd4463, %rd144, %rd4439;
	mul.lo.s64 	%rd8065, %rd145, %rd4463;
	mul.hi.u64 	%rd8066, %rd4463, %rd145;
	not.b64 	%rd8067, %rd4439;
	setp.gt.u64 	%p2482, %rd8065, %rd8067;
	selp.u64 	%rd8068, 1, 0, %p2482;
	add.s64 	%rd4464, %rd8066, %rd8068;
	mul.lo.s64 	%rd4465, %rd146, %rd4463;
	add.s64 	%rd4466, %rd4465, %rd4464;
	add.s64 	%rd4467, %rd4466, %rd4445;
	setp.lt.u64 	%p2483, %rd4467, %rd4466;
	mov.b64 	%rd10925, 1;
	@%p2483 bra 	$L__BB0_1621;
	setp.eq.s64 	%p2484, %rd4466, 0;
	neg.s64 	%rd8069, %rd4464;
	setp.ne.s64 	%p2485, %rd4465, %rd8069;
	and.pred  	%p2486, %p2485, %p2484;
	selp.u64 	%rd10925, 1, 0, %p2486;
$L__BB0_1621:
	mul.hi.u64 	%rd8071, %rd4463, %rd146;
	add.s64 	%rd4470, %rd10925, %rd8071;
	mul.lo.s64 	%rd4471, %rd147, %rd4463;
	add.s64 	%rd4472, %rd4471, %rd4470;
	add.s64 	%rd4473, %rd4472, %rd4451;
	setp.lt.u64 	%p2487, %rd4473, %rd4472;
	mov.b64 	%rd10926, 1;
	@%p2487 bra 	$L__BB0_1623;
	setp.eq.s64 	%p2488, %rd4472, 0;
	neg.s64 	%rd8072, %rd4470;
	setp.ne.s64 	%p2489, %rd4471, %rd8072;
	and.pred  	%p2490, %p2489, %p2488;
	selp.u64 	%rd10926, 1, 0, %p2490;
$L__BB0_1623:
	mul.hi.u64 	%rd8074, %rd4463, %rd147;
	add.s64 	%rd4476, %rd10926, %rd8074;
	mul.lo.s64 	%rd4477, %rd148, %rd4463;
	add.s64 	%rd4478, %rd4477, %rd4476;
	add.s64 	%rd4479, %rd4478, %rd10924;
	setp.lt.u64 	%p2491, %rd4479, %rd4478;
	mov.b64 	%rd10927, 1;
	@%p2491 bra 	$L__BB0_1625;
	setp.eq.s64 	%p2492, %rd4478, 0;
	neg.s64 	%rd8075, %rd4476;
	setp.ne.s64 	%p2493, %rd4477, %rd8075;
	and.pred  	%p2494, %p2493, %p2492;
	selp.u64 	%rd10927, 1, 0, %p2494;
$L__BB0_1625:
	mul.hi.u64 	%rd8076, %rd4463, %rd148;
	add.s64 	%rd4482, %rd10927, %rd8076;
	setp.eq.s64 	%p2495, %rd4482, 0;
	@%p2495 bra 	$L__BB0_1628;
	add.s64 	%rd4483, %rd10923, %rd4482;
	setp.ge.u64 	%p2496, %rd4483, %rd10923;
	mov.u64 	%rd10923, %rd4483;
	@%p2496 bra 	$L__BB0_1628;
	add.s64 	%rd10929, %rd10929, 1;
	setp.eq.s64 	%p2497, %rd10929, 0;
	selp.u64 	%rd8077, 1, 0, %p2497;
	add.s64 	%rd10928, %rd10928, %rd8077;
$L__BB0_1628:
	mul.lo.s64 	%rd4489, %rd144, %rd4467;
	mul.lo.s64 	%rd8079, %rd145, %rd4489;
	mul.hi.u64 	%rd8080, %rd4489, %rd145;
	not.b64 	%rd8081, %rd4467;
	setp.gt.u64 	%p2498, %rd8079, %rd8081;
	selp.u64 	%rd8082, 1, 0, %p2498;
	add.s64 	%rd4490, %rd8080, %rd8082;
	mul.lo.s64 	%rd4491, %rd146, %rd4489;
	add.s64 	%rd4492, %rd4491, %rd4490;
	add.s64 	%rd4493, %rd4492, %rd4473;
	setp.lt.u64 	%p2499, %rd4493, %rd4492;
	mov.b64 	%rd10931, 1;
	@%p2499 bra 	$L__BB0_1630;
	setp.eq.s64 	%p2500, %rd4492, 0;
	neg.s64 	%rd8083, %rd4490;
	setp.ne.s64 	%p2501, %rd4491, %rd8083;
	and.pred  	%p2502, %p2501, %p2500;
	selp.u64 	%rd10931, 1, 0, %p2502;
$L__BB0_1630:
	mul.hi.u64 	%rd8085, %rd4489, %rd146;
	add.s64 	%rd4496, %rd10931, %rd8085;
	mul.lo.s64 	%rd4497, %rd147, %rd4489;
	add.s64 	%rd4498, %rd4497, %rd4496;
	add.s64 	%rd4499, %rd4498, %rd4479;
	setp.lt.u64 	%p2503, %rd4499, %rd4498;
	mov.b64 	%rd10932, 1;
	@%p2503 bra 	$L__BB0_1632;
	setp.eq.s64 	%p2504, %rd4498, 0;
	neg.s64 	%rd8086, %rd4496;
	setp.ne.s64 	%p2505, %rd4497, %rd8086;
	and.pred  	%p2506, %p2505, %p2504;
	selp.u64 	%rd10932, 1, 0, %p2506;
$L__BB0_1632:
	mul.hi.u64 	%rd8088, %rd4489, %rd147;
	add.s64 	%rd4502, %rd10932, %rd8088;
	mul.lo.s64 	%rd4503, %rd148, %rd4489;
	add.s64 	%rd4504, %rd4503, %rd4502;
	add.s64 	%rd4505, %rd4504, %rd10923;
	setp.lt.u64 	%p2507, %rd4505, %rd4504;
	mov.b64 	%rd10933, 1;
	@%p2507 bra 	$L__BB0_1634;
	setp.eq.s64 	%p2508, %rd4504, 0;
	neg.s64 	%rd8089, %rd4502;
	setp.ne.s64 	%p2509, %rd4503, %rd8089;
	and.pred  	%p2510, %p2509, %p2508;
	selp.u64 	%rd10933, 1, 0, %p2510;
$L__BB0_1634:
	mul.hi.u64 	%rd8090, %rd4489, %rd148;
	add.s64 	%rd4508, %rd10933, %rd8090;
	setp.eq.s64 	%p2511, %rd4508, 0;
	@%p2511 bra 	$L__BB0_1636;
	add.s64 	%rd4509, %rd10929, %rd4508;
	setp.lt.u64 	%p2512, %rd4509, %rd10929;
	selp.u64 	%rd8091, 1, 0, %p2512;
	add.s64 	%rd10928, %rd10928, %rd8091;
	mov.u64 	%rd10929, %rd4509;
$L__BB0_1636:
	mul.lo.s64 	%rd4513, %rd144, %rd4493;
	mul.lo.s64 	%rd8093, %rd145, %rd4513;
	mul.hi.u64 	%rd8094, %rd4513, %rd145;
	not.b64 	%rd8095, %rd4493;
	setp.gt.u64 	%p2513, %rd8093, %rd8095;
	selp.u64 	%rd8096, 1, 0, %p2513;
	add.s64 	%rd4514, %rd8094, %rd8096;
	mul.lo.s64 	%rd4515, %rd146, %rd4513;
	add.s64 	%rd4516, %rd4515, %rd4514;
	add.s64 	%rd4517, %rd4516, %rd4499;
	setp.lt.u64 	%p2514, %rd4517, %rd4516;
	mov.b64 	%rd10936, 1;
	@%p2514 bra 	$L__BB0_1638;
	setp.eq.s64 	%p2515, %rd4516, 0;
	neg.s64 	%rd8097, %rd4514;
	setp.ne.s64 	%p2516, %rd4515, %rd8097;
	and.pred  	%p2517, %p2516, %p2515;
	selp.u64 	%rd10936, 1, 0, %p2517;
$L__BB0_1638:
	mul.hi.u64 	%rd8099, %rd4513, %rd146;
	add.s64 	%rd4520, %rd10936, %rd8099;
	mul.lo.s64 	%rd4521, %rd147, %rd4513;
	add.s64 	%rd4522, %rd4521, %rd4520;
	add.s64 	%rd4523, %rd4522, %rd4505;
	setp.lt.u64 	%p2518, %rd4523, %rd4522;
	mov.b64 	%rd10937, 1;
	@%p2518 bra 	$L__BB0_1640;
	setp.eq.s64 	%p2519, %rd4522, 0;
	neg.s64 	%rd8100, %rd4520;
	setp.ne.s64 	%p2520, %rd4521, %rd8100;
	and.pred  	%p2521, %p2520, %p2519;
	selp.u64 	%rd10937, 1, 0, %p2521;
$L__BB0_1640:
	mul.hi.u64 	%rd8102, %rd4513, %rd147;
	add.s64 	%rd4526, %rd10937, %rd8102;
	mul.lo.s64 	%rd4527, %rd148, %rd4513;
	add.s64 	%rd4528, %rd4527, %rd4526;
	add.s64 	%rd4529, %rd4528, %rd10929;
	setp.lt.u64 	%p2522, %rd4529, %rd4528;
	mov.b64 	%rd10938, 1;
	@%p2522 bra 	$L__BB0_1642;
	setp.eq.s64 	%p2523, %rd4528, 0;
	neg.s64 	%rd8103, %rd4526;
	setp.ne.s64 	%p2524, %rd4527, %rd8103;
	and.pred  	%p2525, %p2524, %p2523;
	selp.u64 	%rd10938, 1, 0, %p2525;
$L__BB0_1642:
	mul.hi.u64 	%rd8104, %rd4513, %rd148;
	add.s64 	%rd8105, %rd10938, %rd8104;
	add.s64 	%rd10939, %rd10928, %rd8105;
	setp.gt.u64 	%p2526, %rd10939, %rd148;
	@%p2526 bra 	$L__BB0_1648;
	setp.lt.u64 	%p2527, %rd10939, %rd148;
	mov.u64 	%rd10940, %rd4529;
	mov.u64 	%rd10941, %rd4523;
	mov.u64 	%rd10942, %rd4517;
	@%p2527 bra 	$L__BB0_1649;
	setp.gt.u64 	%p2528, %rd4529, %rd147;
	@%p2528 bra 	$L__BB0_1648;
	setp.lt.u64 	%p2529, %rd4529, %rd147;
	mov.u64 	%rd10940, %rd4529;
	mov.u64 	%rd10941, %rd4523;
	mov.u64 	%rd10942, %rd4517;
	@%p2529 bra 	$L__BB0_1649;
	setp.gt.u64 	%p2530, %rd4523, %rd146;
	@%p2530 bra 	$L__BB0_1648;
	setp.lt.u64 	%p2531, %rd4523, %rd146;
	setp.lt.u64 	%p2532, %rd4517, %rd145;
	or.pred  	%p2533, %p2531, %p2532;
	mov.u64 	%rd10940, %rd4529;
	mov.u64 	%rd10941, %rd4523;
	mov.u64 	%rd10942, %rd4517;
	@%p2533 bra 	$L__BB0_1649;
$L__BB0_1648:
	sub.s64 	%rd10942, %rd4517, %rd145;
	setp.lt.u64 	%p2534, %rd4517, %rd145;
	selp.u64 	%rd8106, 1, 0, %p2534;
	add.s64 	%rd8107, %rd146, %rd8106;
	sub.s64 	%rd10941, %rd4523, %rd8107;
	setp.lt.u64 	%p2535, %rd4523, %rd146;
	setp.eq.s64 	%p2536, %rd4523, %rd146;
	and.pred  	%p2537, %p2536, %p2534;
	or.pred  	%p2538, %p2535, %p2537;
	selp.u64 	%rd8108, 1, 0, %p2538;
	add.s64 	%rd8109, %rd147, %rd8108;
	sub.s64 	%rd10940, %rd4529, %rd8109;
	setp.lt.u64 	%p2539, %rd4529, %rd147;
	setp.eq.s64 	%p2540, %rd4529, %rd147;
	selp.b64 	%rd8110, %rd8108, 0, %p2540;
	selp.b64 	%rd8111, 1, %rd8110, %p2539;
	add.s64 	%rd8112, %rd8111, %rd148;
	sub.s64 	%rd10939, %rd10939, %rd8112;
$L__BB0_1649:
	mul.hi.u64 	%rd8114, %rd10398, %rd10908;
	mul.lo.s64 	%rd8115, %rd10907, %rd10398;
	mul.hi.u64 	%rd8116, %rd10398, %rd10907;
	add.s64 	%rd8117, %rd8115, %rd8114;
	setp.eq.s64 	%p2541, %rd8117, 0;
	neg.s64 	%rd8118, %rd8114;
	setp.ne.s64 	%p2542, %rd8115, %rd8118;
	and.pred  	%p2543, %p2542, %p2541;
	selp.u64 	%rd8119, 1, 0, %p2543;
	add.s64 	%rd8120, %rd8116, %rd8119;
	mul.lo.s64 	%rd8121, %rd10906, %rd10398;
	mul.hi.u64 	%rd8122, %rd10398, %rd10906;
	add.s64 	%rd8123, %rd8121, %rd8120;
	setp.eq.s64 	%p2544, %rd8123, 0;
	neg.s64 	%rd8124, %rd8120;
	setp.ne.s64 	%p2545, %rd8121, %rd8124;
	and.pred  	%p2546, %p2545, %p2544;
	selp.u64 	%rd8125, 1, 0, %p2546;
	add.s64 	%rd8126, %rd8122, %rd8125;
	mul.lo.s64 	%rd8127, %rd10905, %rd10398;
	mul.hi.u64 	%rd8128, %rd10398, %rd10905;
	add.s64 	%rd4541, %rd8127, %rd8126;
	setp.eq.s64 	%p2547, %rd4541, 0;
	neg.s64 	%rd8129, %rd8126;
	setp.ne.s64 	%p2548, %rd8127, %rd8129;
	and.pred  	%p2549, %p2548, %p2547;
	selp.u64 	%rd8130, 1, 0, %p2549;
	add.s64 	%rd4542, %rd8128, %rd8130;
	mul.lo.s64 	%rd8131, %rd10908, %rd10397;
	mul.hi.u64 	%rd8132, %rd10397, %rd10908;
	add.s64 	%rd4543, %rd8131, %rd8117;
	setp.lt.u64 	%p2550, %rd4543, %rd8131;
	selp.u64 	%rd8133, 1, 0, %p2550;
	add.s64 	%rd4544, %rd8132, %rd8133;
	mul.lo.s64 	%rd4545, %rd10907, %rd10397;
	add.s64 	%rd4546, %rd4545, %rd4544;
	add.s64 	%rd4547, %rd4546, %rd8123;
	setp.lt.u64 	%p2551, %rd4547, %rd4546;
	mov.b64 	%rd10943, 1;
	@%p2551 bra 	$L__BB0_1651;
	setp.eq.s64 	%p2552, %rd4546, 0;
	neg.s64 	%rd8134, %rd4544;
	setp.ne.s64 	%p2553, %rd4545, %rd8134;
	and.pred  	%p2554, %p2553, %p2552;
	selp.u64 	%rd10943, 1, 0, %p2554;
$L__BB0_1651:
	mul.hi.u64 	%rd8136, %rd10397, %rd10907;
	add.s64 	%rd4550, %rd10943, %rd8136;
	mul.lo.s64 	%rd4551, %rd10906, %rd10397;
	add.s64 	%rd4552, %rd4551, %rd4550;
	add.s64 	%rd4553, %rd4552, %rd4541;
	setp.lt.u64 	%p2555, %rd4553, %rd4552;
	mov.b64 	%rd10944, 1;
	@%p2555 bra 	$L__BB0_1653;
	setp.eq.s64 	%p2556, %rd4552, 0;
	neg.s64 	%rd8137, %rd4550;
	setp.ne.s64 	%p2557, %rd4551, %rd8137;
	and.pred  	%p2558, %p2557, %p2556;
	selp.u64 	%rd10944, 1, 0, %p2558;
$L__BB0_1653:
	mul.hi.u64 	%rd8139, %rd10397, %rd10906;
	add.s64 	%rd4556, %rd10944, %rd8139;
	mul.lo.s64 	%rd4557, %rd10905, %rd10397;
	add.s64 	%rd4558, %rd4557, %rd4556;
	add.s64 	%rd4559, %rd4558, %rd4542;
	setp.lt.u64 	%p2559, %rd4559, %rd4558;
	mov.b64 	%rd10945, 1;
	@%p2559 bra 	$L__BB0_1655;
	setp.eq.s64 	%p2560, %rd4558, 0;
	neg.s64 	%rd8140, %rd4556;
	setp.ne.s64 	%p2561, %rd4557, %rd8140;
	and.pred  	%p2562, %p2561, %p2560;
	selp.u64 	%rd10945, 1, 0, %p2562;
$L__BB0_1655:
	mul.hi.u64 	%rd8142, %rd10397, %rd10905;
	add.s64 	%rd4562, %rd10945, %rd8142;
	mul.lo.s64 	%rd8143, %rd10908, %rd10396;
	mul.hi.u64 	%rd8144, %rd10396, %rd10908;
	add.s64 	%rd4563, %rd8143, %rd4547;
	setp.lt.u64 	%p2563, %rd4563, %rd8143;
	selp.u64 	%rd8145, 1, 0, %p2563;
	add.s64 	%rd4564, %rd8144, %rd8145;
	mul.lo.s64 	%rd4565, %rd10907, %rd10396;
	add.s64 	%rd4566, %rd4565, %rd4564;
	add.s64 	%rd4567, %rd4566, %rd4553;
	setp.lt.u64 	%p2564, %rd4567, %rd4566;
	mov.b64 	%rd10946, 1;
	@%p2564 bra 	$L__BB0_1657;
	setp.eq.s64 	%p2565, %rd4566, 0;
	neg.s64 	%rd8146, %rd4564;
	setp.ne.s64 	%p2566, %rd4565, %rd8146;
	and.pred  	%p2567, %p2566, %p2565;
	selp.u64 	%rd10946, 1, 0, %p2567;
$L__BB0_1657:
	mul.hi.u64 	%rd8148, %rd10396, %rd10907;
	add.s64 	%rd4570, %rd10946, %rd8148;
	mul.lo.s64 	%rd4571, %rd10906, %rd10396;
	add.s64 	%rd4572, %rd4571, %rd4570;
	add.s64 	%rd4573, %rd4572, %rd4559;
	setp.lt.u64 	%p2568, %rd4573, %rd4572;
	mov.b64 	%rd10947, 1;
	@%p2568 bra 	$L__BB0_1659;
	setp.eq.s64 	%p2569, %rd4572, 0;
	neg.s64 	%rd8149, %rd4570;
	setp.ne.s64 	%p2570, %rd4571, %rd8149;
	and.pred  	%p2571, %p2570, %p2569;
	selp.u64 	%rd10947, 1, 0, %p2571;
$L__BB0_1659:
	mul.hi.u64 	%rd8151, %rd10396, %rd10906;
	add.s64 	%rd4576, %rd10947, %rd8151;
	mul.lo.s64 	%rd4577, %rd10905, %rd10396;
	add.s64 	%rd4578, %rd4577, %rd4576;
	add.s64 	%rd4579, %rd4578, %rd4562;
	setp.lt.u64 	%p2572, %rd4579, %rd4578;
	mov.b64 	%rd10948, 1;
	@%p2572 bra 	$L__BB0_1661;
	setp.eq.s64 	%p2573, %rd4578, 0;
	neg.s64 	%rd8152, %rd4576;
	setp.ne.s64 	%p2574, %rd4577, %rd8152;
	and.pred  	%p2575, %p2574, %p2573;
	selp.u64 	%rd10948, 1, 0, %p2575;
$L__BB0_1661:
	mul.hi.u64 	%rd8154, %rd10396, %rd10905;
	add.s64 	%rd4582, %rd10948, %rd8154;
	mul.lo.s64 	%rd8155, %rd10908, %rd10395;
	mul.hi.u64 	%rd8156, %rd10395, %rd10908;
	add.s64 	%rd4583, %rd8155, %rd4567;
	setp.lt.u64 	%p2576, %rd4583, %rd8155;
	selp.u64 	%rd8157, 1, 0, %p2576;
	add.s64 	%rd4584, %rd8156, %rd8157;
	mul.lo.s64 	%rd4585, %rd10907, %rd10395;
	add.s64 	%rd4586, %rd4585, %rd4584;
	add.s64 	%rd10958, %rd4586, %rd4573;
	setp.lt.u64 	%p2577, %rd10958, %rd4586;
	mov.b64 	%rd10949, 1;
	@%p2577 bra 	$L__BB0_1663;
	setp.eq.s64 	%p2578, %rd4586, 0;
	neg.s64 	%rd8158, %rd4584;
	setp.ne.s64 	%p2579, %rd4585, %rd8158;
	and.pred  	%p2580, %p2579, %p2578;
	selp.u64 	%rd10949, 1, 0, %p2580;
$L__BB0_1663:
	mul.hi.u64 	%rd8160, %rd10395, %rd10907;
	add.s64 	%rd4590, %rd10949, %rd8160;
	mul.lo.s64 	%rd4591, %rd10906, %rd10395;
	add.s64 	%rd4592, %rd4591, %rd4590;
	add.s64 	%rd10957, %rd4592, %rd4579;
	setp.lt.u64 	%p2581, %rd10957, %rd4592;
	mov.b64 	%rd10950, 1;
	@%p2581 bra 	$L__BB0_1665;
	setp.eq.s64 	%p2582, %rd4592, 0;
	neg.s64 	%rd8161, %rd4590;
	setp.ne.s64 	%p2583, %rd4591, %rd8161;
	and.pred  	%p2584, %p2583, %p2582;
	selp.u64 	%rd10950, 1, 0, %p2584;
$L__BB0_1665:
	mul.hi.u64 	%rd8163, %rd10395, %rd10906;
	add.s64 	%rd4596, %rd10950, %rd8163;
	mul.lo.s64 	%rd4597, %rd10905, %rd10395;
	mul.hi.u64 	%rd4598, %rd10395, %rd10905;
	add.s64 	%rd4599, %rd4597, %rd4596;
	add.s64 	%rd10963, %rd4599, %rd4582;
	setp.lt.u64 	%p2585, %rd10963, %rd4599;
	mov.b64 	%rd10951, 1;
	@%p2585 bra 	$L__BB0_1667;
	setp.eq.s64 	%p2586, %rd4599, 0;
	neg.s64 	%rd8164, %rd4596;
	setp.ne.s64 	%p2587, %rd4597, %rd8164;
	and.pred  	%p2588, %p2587, %p2586;
	selp.u64 	%rd10951, 1, 0, %p2588;
$L__BB0_1667:
	mul.lo.s64 	%rd8166, %rd10908, %rd10398;
	add.s64 	%rd10962, %rd10951, %rd4598;
	mul.lo.s64 	%rd4604, %rd144, %rd8166;
	mul.lo.s64 	%rd8167, %rd145, %rd4604;
	mul.hi.u64 	%rd8168, %rd4604, %rd145;
	not.b64 	%rd8169, %rd8166;
	setp.gt.u64 	%p2589, %rd8167, %rd8169;
	selp.u64 	%rd8170, 1, 0, %p2589;
	add.s64 	%rd4605, %rd8168, %rd8170;
	mul.lo.s64 	%rd4606, %rd146, %rd4604;
	add.s64 	%rd4607, %rd4606, %rd4605;
	add.s64 	%rd4608, %rd4607, %rd4543;
	setp.lt.u64 	%p2590, %rd4608, %rd4607;
	mov.b64 	%rd10952, 1;
	@%p2590 bra 	$L__BB0_1669;
	setp.eq.s64 	%p2591, %rd4607, 0;
	neg.s64 	%rd8171, %rd4605;
	setp.ne.s64 	%p2592, %rd4606, %rd8171;
	and.pred  	%p2593, %p2592, %p2591;
	selp.u64 	%rd10952, 1, 0, %p2593;
$L__BB0_1669:
	mul.hi.u64 	%rd8173, %rd4604, %rd146;
	add.s64 	%rd4611, %rd10952, %rd8173;
	mul.lo.s64 	%rd4612, %rd147, %rd4604;
	add.s64 	%rd4613, %rd4612, %rd4611;
	add.s64 	%rd4614, %rd4613, %rd4563;
	setp.lt.u64 	%p2594, %rd4614, %rd4613;
	mov.b64 	%rd10953, 1;
	@%p2594 bra 	$L__BB0_1671;
	setp.eq.s64 	%p2595, %rd4613, 0;
	neg.s64 	%rd8174, %rd4611;
	setp.ne.s64 	%p2596, %rd4612, %rd8174;
	and.pred  	%p2597, %p2596, %p2595;
	selp.u64 	%rd10953, 1, 0, %p2597;
$L__BB0_1671:
	mul.hi.u64 	%rd8176, %rd4604, %rd147;
	add.s64 	%rd4617, %rd10953, %rd8176;
	mul.lo.s64 	%rd4618, %rd148, %rd4604;
	add.s64 	%rd4619, %rd4618, %rd4617;
	add.s64 	%rd4620, %rd4619, %rd4583;
	setp.lt.u64 	%p2598, %rd4620, %rd4619;
	mov.b64 	%rd10954, 1;
	@%p2598 bra 	$L__BB0_1673;
	setp.eq.s64 	%p2599, %rd4619, 0;
	neg.s64 	%rd8177, %rd4617;
	setp.ne.s64 	%p2600, %rd4618, %rd8177;
	and.pred  	%p2601, %p2600, %p2599;
	selp.u64 	%rd10954, 1, 0, %p2601;
$L__BB0_1673:
	mul.hi.u64 	%rd8178, %rd4604, %rd148;
	add.s64 	%rd4623, %rd10954, %rd8178;
	setp.eq.s64 	%p2602, %rd4623, 0;
	@%p2602 bra 	$L__BB0_1677;
	add.s64 	%rd4624, %rd10958, %rd4623;
	setp.ge.u64 	%p2603, %rd4624, %rd10958;
	mov.u64 	%rd10958, %rd4624;
	@%p2603 bra 	$L__BB0_1677;
	add.s64 	%rd10957, %rd10957, 1;
	setp.ne.s64 	%p2604, %rd10957, 0;
	mov.u64 	%rd10958, %rd4624;
	@%p2604 bra 	$L__BB0_1677;
	add.s64 	%rd10963, %rd10963, 1;
	setp.eq.s64 	%p2605, %rd10963, 0;
	selp.u64 	%rd8180, 1, 0, %p2605;
	add.s64 	%rd10962, %rd10962, %rd8180;
	mov.b64 	%rd10957, 0;
	mov.u64 	%rd10958, %rd4624;
$L__BB0_1677:
	mul.lo.s64 	%rd4632, %rd144, %rd4608;
	mul.lo.s64 	%rd8182, %rd145, %rd4632;
	mul.hi.u64 	%rd8183, %rd4632, %rd145;
	not.b64 	%rd8184, %rd4608;
	setp.gt.u64 	%p2606, %rd8182, %rd8184;
	selp.u64 	%rd8185, 1, 0, %p2606;
	add.s64 	%rd4633, %rd8183, %rd8185;
	mul.lo.s64 	%rd4634, %rd146, %rd4632;
	add.s64 	%rd4635, %rd4634, %rd4633;
	add.s64 	%rd4636, %rd4635, %rd4614;
	setp.lt.u64 	%p2607, %rd4636, %rd4635;
	mov.b64 	%rd10959, 1;
	@%p2607 bra 	$L__BB0_1679;
	setp.eq.s64 	%p2608, %rd4635, 0;
	neg.s64 	%rd8186, %rd4633;
	setp.ne.s64 	%p2609, %rd4634, %rd8186;
	and.pred  	%p2610, %p2609, %p2608;
	selp.u64 	%rd10959, 1, 0, %p2610;
$L__BB0_1679:
	mul.hi.u64 	%rd8188, %rd4632, %rd146;
	add.s64 	%rd4639, %rd10959, %rd8188;
	mul.lo.s64 	%rd4640, %rd147, %rd4632;
	add.s64 	%rd4641, %rd4640, %rd4639;
	add.s64 	%rd4642, %rd4641, %rd4620;
	setp.lt.u64 	%p2611, %rd4642, %rd4641;
	mov.b64 	%rd10960, 1;
	@%p2611 bra 	$L__BB0_1681;
	setp.eq.s64 	%p2612, %rd4641, 0;
	neg.s64 	%rd8189, %rd4639;
	setp.ne.s64 	%p2613, %rd4640, %rd8189;
	and.pred  	%p2614, %p2613, %p2612;
	selp.u64 	%rd10960, 1, 0, %p2614;
$L__BB0_1681:
	mul.hi.u64 	%rd8191, %rd4632, %rd147;
	add.s64 	%rd4645, %rd10960, %rd8191;
	mul.lo.s64 	%rd4646, %rd148, %rd4632;
	add.s64 	%rd4647, %rd4646, %rd4645;
	add.s64 	%rd4648, %rd4647, %rd10958;
	setp.lt.u64 	%p2615, %rd4648, %rd4647;
	mov.b64 	%rd10961, 1;
	@%p2615 bra 	$L__BB0_1683;
	setp.eq.s64 	%p2616, %rd4647, 0;
	neg.s64 	%rd8192, %rd4645;
	setp.ne.s64 	%p2617, %rd4646, %rd8192;
	and.pred  	%p2618, %p2617, %p2616;
	selp.u64 	%rd10961, 1, 0, %p2618;
$L__BB0_1683:
	mul.hi.u64 	%rd8193, %rd4632, %rd148;
	add.s64 	%rd4651, %rd10961, %rd8193;
	setp.eq.s64 	%p2619, %rd4651, 0;
	@%p2619 bra 	$L__BB0_1686;
	add.s64 	%rd4652, %rd10957, %rd4651;
	setp.ge.u64 	%p2620, %rd4652, %rd10957;
	mov.u64 	%rd10957, %rd4652;
	@%p2620 bra 	$L__BB0_1686;
	add.s64 	%rd10963, %rd10963, 1;
	setp.eq.s64 	%p2621, %rd10963, 0;
	selp.u64 	%rd8194, 1, 0, %p2621;
	add.s64 	%rd10962, %rd10962, %rd8194;
$L__BB0_1686:
	mul.lo.s64 	%rd4658, %rd144, %rd4636;
	mul.lo.s64 	%rd8196, %rd145, %rd4658;
	mul.hi.u64 	%rd8197, %rd4658, %rd145;
	not.b64 	%rd8198, %rd4636;
	setp.gt.u64 	%p2622, %rd8196, %rd8198;
	selp.u64 	%rd8199, 1, 0, %p2622;
	add.s64 	%rd4659, %rd8197, %rd8199;
	mul.lo.s64 	%rd4660, %rd146, %rd4658;
	add.s64 	%rd4661, %rd4660, %rd4659;
	add.s64 	%rd4662, %rd4661, %rd4642;
	setp.lt.u64 	%p2623, %rd4662, %rd4661;
	mov.b64 	%rd10965, 1;
	@%p2623 bra 	$L__BB0_1688;
	setp.eq.s64 	%p2624, %rd4661, 0;
	neg.s64 	%rd8200, %rd4659;
	setp.ne.s64 	%p2625, %rd4660, %rd8200;
	and.pred  	%p2626, %p2625, %p2624;
	selp.u64 	%rd10965, 1, 0, %p2626;
$L__BB0_1688:
	mul.hi.u64 	%rd8202, %rd4658, %rd146;
	add.s64 	%rd4665, %rd10965, %rd8202;
	mul.lo.s64 	%rd4666, %rd147, %rd4658;
	add.s64 	%rd4667, %rd4666, %rd4665;
	add.s64 	%rd4668, %rd4667, %rd4648;
	setp.lt.u64 	%p2627, %rd4668, %rd4667;
	mov.b64 	%rd10966, 1;
	@%p2627 bra 	$L__BB0_1690;
	setp.eq.s64 	%p2628, %rd4667, 0;
	neg.s64 	%rd8203, %rd4665;
	setp.ne.s64 	%p2629, %rd4666, %rd8203;
	and.pred  	%p2630, %p2629, %p2628;
	selp.u64 	%rd10966, 1, 0, %p2630;
$L__BB0_1690:
	mul.hi.u64 	%rd8205, %rd4658, %rd147;
	add.s64 	%rd4671, %rd10966, %rd8205;
	mul.lo.s64 	%rd4672, %rd148, %rd4658;
	add.s64 	%rd4673, %rd4672, %rd4671;
	add.s64 	%rd4674, %rd4673, %rd10957;
	setp.lt.u64 	%p2631, %rd4674, %rd4673;
	mov.b64 	%rd10967, 1;
	@%p2631 bra 	$L__BB0_1692;
	setp.eq.s64 	%p2632, %rd4673, 0;
	neg.s64 	%rd8206, %rd4671;
	setp.ne.s64 	%p2633, %rd4672, %rd8206;
	and.pred  	%p2634, %p2633, %p2632;
	selp.u64 	%rd10967, 1, 0, %p2634;
$L__BB0_1692:
	mul.hi.u64 	%rd8207, %rd4658, %rd148;
	add.s64 	%rd4677, %rd10967, %rd8207;
	setp.eq.s64 	%p2635, %rd4677, 0;
	@%p2635 bra 	$L__BB0_1694;
	add.s64 	%rd4678, %rd10963, %rd4677;
	setp.lt.u64 	%p2636, %rd4678, %rd10963;
	selp.u64 	%rd8208, 1, 0, %p2636;
	add.s64 	%rd10962, %rd10962, %rd8208;
	mov.u64 	%rd10963, %rd4678;
$L__BB0_1694:
	mul.lo.s64 	%rd4682, %rd144, %rd4662;
	mul.lo.s64 	%rd8210, %rd145, %rd4682;
	mul.hi.u64 	%rd8211, %rd4682, %rd145;
	not.b64 	%rd8212, %rd4662;
	setp.gt.u64 	%p2637, %rd8210, %rd8212;
	selp.u64 	%rd8213, 1, 0, %p2637;
	add.s64 	%rd4683, %rd8211, %rd8213;
	mul.lo.s64 	%rd4684, %rd146, %rd4682;
	add.s64 	%rd4685, %rd4684, %rd4683;
	add.s64 	%rd4686, %rd4685, %rd4668;
	setp.lt.u64 	%p2638, %rd4686, %rd4685;
	mov.b64 	%rd10970, 1;
	@%p2638 bra 	$L__BB0_1696;
	setp.eq.s64 	%p2639, %rd4685, 0;
	neg.s64 	%rd8214, %rd4683;
	setp.ne.s64 	%p2640, %rd4684, %rd8214;
	and.pred  	%p2641, %p2640, %p2639;
	selp.u64 	%rd10970, 1, 0, %p2641;
$L__BB0_1696:
	mul.hi.u64 	%rd8216, %rd4682, %rd146;
	add.s64 	%rd4689, %rd10970, %rd8216;
	mul.lo.s64 	%rd4690, %rd147, %rd4682;
	add.s64 	%rd4691, %rd4690, %rd4689;
	add.s64 	%rd4692, %rd4691, %rd4674;
	setp.lt.u64 	%p2642, %rd4692, %rd4691;
	mov.b64 	%rd10971, 1;
	@%p2642 bra 	$L__BB0_1698;
	setp.eq.s64 	%p2643, %rd4691, 0;
	neg.s64 	%rd8217, %rd4689;
	setp.ne.s64 	%p2644, %rd4690, %rd8217;
	and.pred  	%p2645, %p2644, %p2643;
	selp.u64 	%rd10971, 1, 0, %p2645;
$L__BB0_1698:
	mul.hi.u64 	%rd8219, %rd4682, %rd147;
	add.s64 	%rd4695, %rd10971, %rd8219;
	mul.lo.s64 	%rd4696, %rd148, %rd4682;
	add.s64 	%rd4697, %rd4696, %rd4695;
	add.s64 	%rd4698, %rd4697, %rd10963;
	setp.lt.u64 	%p2646, %rd4698, %rd4697;
	mov.b64 	%rd10972, 1;
	@%p2646 bra 	$L__BB0_1700;
	setp.eq.s64 	%p2647, %rd4697, 0;
	neg.s64 	%rd8220, %rd4695;
	setp.ne.s64 	%p2648, %rd4696, %rd8220;
	and.pred  	%p2649, %p2648, %p2647;
	selp.u64 	%rd10972, 1, 0, %p2649;
$L__BB0_1700:
	mul.hi.u64 	%rd8221, %rd4682, %rd148;
	add.s64 	%rd8222, %rd10972, %rd8221;
	add.s64 	%rd10973, %rd10962, %rd8222;
	setp.gt.u64 	%p2650, %rd10973, %rd148;
	@%p2650 bra 	$L__BB0_1706;
	setp.lt.u64 	%p2651, %rd10973, %rd148;
	mov.u64 	%rd10974, %rd4698;
	mov.u64 	%rd10975, %rd4692;
	mov.u64 	%rd10976, %rd4686;
	@%p2651 bra 	$L__BB0_1707;
	setp.gt.u64 	%p2652, %rd4698, %rd147;
	@%p2652 bra 	$L__BB0_1706;
	setp.lt.u64 	%p2653, %rd4698, %rd147;
	mov.u64 	%rd10974, %rd4698;
	mov.u64 	%rd10975, %rd4692;
	mov.u64 	%rd10976, %rd4686;
	@%p2653 bra 	$L__BB0_1707;
	setp.gt.u64 	%p2654, %rd4692, %rd146;
	@%p2654 bra 	$L__BB0_1706;
	setp.lt.u64 	%p2655, %rd4692, %rd146;
	setp.lt.u64 	%p2656, %rd4686, %rd145;
	or.pred  	%p2657, %p2655, %p2656;
	mov.u64 	%rd10974, %rd4698;
	mov.u64 	%rd10975, %rd4692;
	mov.u64 	%rd10976, %rd4686;
	@%p2657 bra 	$L__BB0_1707;
$L__BB0_1706:
	sub.s64 	%rd10976, %rd4686, %rd145;
	setp.lt.u64 	%p2658, %rd4686, %rd145;
	selp.u64 	%rd8223, 1, 0, %p2658;
	add.s64 	%rd8224, %rd146, %rd8223;
	sub.s64 	%rd10975, %rd4692, %rd8224;
	setp.lt.u64 	%p2659, %rd4692, %rd146;
	setp.eq.s64 	%p2660, %rd4692, %rd146;
	and.pred  	%p2661, %p2660, %p2658;
	or.pred  	%p2662, %p2659, %p2661;
	selp.u64 	%rd8225, 1, 0, %p2662;
	add.s64 	%rd8226, %rd147, %rd8225;
	sub.s64 	%rd10974, %rd4698, %rd8226;
	setp.lt.u64 	%p2663, %rd4698, %rd147;
	setp.eq.s64 	%p2664, %rd4698, %rd147;
	selp.b64 	%rd8227, %rd8225, 0, %p2664;
	selp.b64 	%rd8228, 1, %rd8227, %p2663;
	add.s64 	%rd8229, %rd8228, %rd148;
	sub.s64 	%rd10973, %rd10973, %rd8229;
$L__BB0_1707:
	mul.hi.u64 	%rd8231, %rd10580, %rd10580;
	mul.lo.s64 	%rd8232, %rd10579, %rd10580;
	mul.hi.u64 	%rd8233, %rd10580, %rd10579;
	add.s64 	%rd8234, %rd8232, %rd8231;
	setp.eq.s64 	%p2665, %rd8234, 0;
	neg.s64 	%rd8235, %rd8231;
	setp.ne.s64 	%p2666, %rd8232, %rd8235;
	and.pred  	%p2667, %p2666, %p2665;
	selp.u64 	%rd8236, 1, 0, %p2667;
	add.s64 	%rd8237, %rd8233, %rd8236;
	mul.lo.s64 	%rd4710, %rd10578, %rd10580;
	mul.hi.u64 	%rd8238, %rd10580, %rd10578;
	add.s64 	%rd8239, %rd4710, %rd8237;
	setp.eq.s64 	%p2668, %rd8239, 0;
	neg.s64 	%rd8240, %rd8237;
	setp.ne.s64 	%p2669, %rd4710, %rd8240;
	and.pred  	%p2670, %p2669, %p2668;
	selp.u64 	%rd8241, 1, 0, %p2670;
	add.s64 	%rd4711, %rd8238, %rd8241;
	mul.lo.s64 	%rd4712, %rd10577, %rd10580;
	mul.hi.u64 	%rd8242, %rd10579, %rd10580;
	add.s64 	%rd4713, %rd8234, %rd8232;
	setp.lt.u64 	%p2671, %rd4713, %rd8234;
	selp.u64 	%rd8243, 1, 0, %p2671;
	add.s64 	%rd4714, %rd8242, %rd8243;
	mul.lo.s64 	%rd4715, %rd10579, %rd10579;
	add.s64 	%rd4716, %rd4715, %rd4714;
	add.s64 	%rd4717, %rd4716, %rd8239;
	setp.lt.u64 	%p2672, %rd4717, %rd4716;
	mov.b64 	%rd10977, 1;
	@%p2672 bra 	$L__BB0_1709;
	setp.eq.s64 	%p2673, %rd4716, 0;
	neg.s64 	%rd8244, %rd4714;
	setp.ne.s64 	%p2674, %rd4715, %rd8244;
	and.pred  	%p2675, %p2674, %p2673;
	selp.u64 	%rd10977, 1, 0, %p2675;
$L__BB0_1709:
	mul.hi.u64 	%rd8246, %rd10579, %rd10579;
	add.s64 	%rd4720, %rd10977, %rd8246;
	mul.lo.s64 	%rd4721, %rd10578, %rd10579;
	add.s64 	%rd4722, %rd4721, %rd4720;
	add.s64 	%rd8247, %rd4712, %rd4711;
	add.s64 	%rd4723, %rd4722, %rd8247;
	setp.lt.u64 	%p2676, %rd4723, %rd4722;
	mov.b64 	%rd10978, 1;
	@%p2676 bra 	$L__BB0_1711;
	setp.eq.s64 	%p2677, %rd4722, 0;
	neg.s64 	%rd8248, %rd4720;
	setp.ne.s64 	%p2678, %rd4721, %rd8248;
	and.pred  	%p2679, %p2678, %p2677;
	selp.u64 	%rd10978, 1, 0, %p2679;
$L__BB0_1711:
	mul.hi.u64 	%rd8250, %rd10579, %rd10578;
	add.s64 	%rd4726, %rd10978, %rd8250;
	mul.lo.s64 	%rd4727, %rd10577, %rd10579;
	add.s64 	%rd4728, %rd4727, %rd4726;
	neg.s64 	%rd8251, %rd4711;
	setp.ne.s64 	%p2680, %rd4712, %rd8251;
	add.s64 	%rd8252, %rd4712, %rd4711;
	setp.eq.s64 	%p2681, %rd8252, 0;
	and.pred  	%p2682, %p2680, %p2681;
	selp.u64 	%rd8253, 1, 0, %p2682;
	mul.hi.u64 	%rd8254, %rd10580, %rd10577;
	add.s64 	%rd8255, %rd8254, %rd8253;
	add.s64 	%rd4729, %rd4728, %rd8255;
	setp.lt.u64 	%p2683, %rd4729, %rd4728;
	mov.b64 	%rd10979, 1;
	@%p2683 bra 	$L__BB0_1713;
	setp.eq.s64 	%p2684, %rd4728, 0;
	neg.s64 	%rd8256, %rd4726;
	setp.ne.s64 	%p2685, %rd4727, %rd8256;
	and.pred  	%p2686, %p2685, %p2684;
	selp.u64 	%rd10979, 1, 0, %p2686;
$L__BB0_1713:
	mul.hi.u64 	%rd8258, %rd10578, %rd10580;
	add.s64 	%rd4732, %rd4710, %rd4717;
	setp.lt.u64 	%p2687, %rd4732, %rd4710;
	selp.u64 	%rd8259, 1, 0, %p2687;
	add.s64 	%rd4733, %rd8258, %rd8259;
	add.s64 	%rd4734, %rd4721, %rd4733;
	add.s64 	%rd4735, %rd4734, %rd4723;
	setp.lt.u64 	%p2688, %rd4735, %rd4734;
	mov.b64 	%rd10980, 1;
	@%p2688 bra 	$L__BB0_1715;
	setp.eq.s64 	%p2689, %rd4734, 0;
	neg.s64 	%rd8260, %rd4733;
	setp.ne.s64 	%p2690, %rd4721, %rd8260;
	and.pred  	%p2691, %p2690, %p2689;
	selp.u64 	%rd10980, 1, 0, %p2691;
$L__BB0_1715:
	mul.hi.u64 	%rd8262, %rd10578, %rd10579;
	add.s64 	%rd4738, %rd10980, %rd8262;
	mul.lo.s64 	%rd4739, %rd10578, %rd10578;
	add.s64 	%rd4740, %rd4739, %rd4738;
	add.s64 	%rd4741, %rd4740, %rd4729;
	setp.lt.u64 	%p2692, %rd4741, %rd4740;
	mov.b64 	%rd10981, 1;
	@%p2692 bra 	$L__BB0_1717;
	setp.eq.s64 	%p2693, %rd4740, 0;
	neg.s64 	%rd8263, %rd4738;
	setp.ne.s64 	%p2694, %rd4739, %rd8263;
	and.pred  	%p2695, %p2694, %p2693;
	selp.u64 	%rd10981, 1, 0, %p2695;
$L__BB0_1717:
	mul.hi.u64 	%rd8265, %rd10578, %rd10578;
	add.s64 	%rd4744, %rd10981, %rd8265;
	mul.lo.s64 	%rd4745, %rd10577, %rd10578;
	add.s64 	%rd4746, %rd4745, %rd4744;
	mul.hi.u64 	%rd8266, %rd10579, %rd10577;
	add.s64 	%rd8267, %rd10979, %rd8266;
	add.s64 	%rd4747, %rd4746, %rd8267;
	setp.lt.u64 	%p2696, %rd4747, %rd4746;
	mov.b64 	%rd10982, 1;
	@%p2696 bra 	$L__BB0_1719;
	setp.eq.s64 	%p2697, %rd4746, 0;
	neg.s64 	%rd8268, %rd4744;
	setp.ne.s64 	%p2698, %rd4745, %rd8268;
	and.pred  	%p2699, %p2698, %p2697;
	selp.u64 	%rd10982, 1, 0, %p2699;
$L__BB0_1719:
	mul.hi.u64 	%rd8270, %rd10577, %rd10580;
	add.s64 	%rd4750, %rd4712, %rd4735;
	setp.lt.u64 	%p2700, %rd4750, %rd4712;
	selp.u64 	%rd8271, 1, 0, %p2700;
	add.s64 	%rd4751, %rd8270, %rd8271;
	add.s64 	%rd4752, %rd4727, %rd4751;
	add.s64 	%rd10992, %rd4752, %rd4741;
	setp.lt.u64 	%p2701, %rd10992, %rd4752;
	mov.b64 	%rd10983, 1;
	@%p2701 bra 	$L__BB0_1721;
	setp.eq.s64 	%p2702, %rd4752, 0;
	neg.s64 	%rd8272, %rd4751;
	setp.ne.s64 	%p2703, %rd4727, %rd8272;
	and.pred  	%p2704, %p2703, %p2702;
	selp.u64 	%rd10983, 1, 0, %p2704;
$L__BB0_1721:
	mul.hi.u64 	%rd8274, %rd10577, %rd10579;
	add.s64 	%rd4756, %rd10983, %rd8274;
	add.s64 	%rd4757, %rd4745, %rd4756;
	add.s64 	%rd10991, %rd4757, %rd4747;
	setp.lt.u64 	%p2705, %rd10991, %rd4757;
	mov.b64 	%rd10984, 1;
	@%p2705 bra 	$L__BB0_1723;
	setp.eq.s64 	%p2706, %rd4757, 0;
	neg.s64 	%rd8275, %rd4756;
	setp.ne.s64 	%p2707, %rd4745, %rd8275;
	and.pred  	%p2708, %p2707, %p2706;
	selp.u64 	%rd10984, 1, 0, %p2708;
$L__BB0_1723:
	mul.hi.u64 	%rd8277, %rd10577, %rd10578;
	add.s64 	%rd4761, %rd10984, %rd8277;
	mul.lo.s64 	%rd4762, %rd10577, %rd10577;
	add.s64 	%rd4763, %rd4762, %rd4761;
	mul.hi.u64 	%rd8278, %rd10578, %rd10577;
	add.s64 	%rd8279, %rd10982, %rd8278;
	add.s64 	%rd10997, %rd4763, %rd8279;
	setp.lt.u64 	%p2709, %rd10997, %rd4763;
	mov.b64 	%rd10985, 1;
	@%p2709 bra 	$L__BB0_1725;
	setp.eq.s64 	%p2710, %rd4763, 0;
	neg.s64 	%rd8280, %rd4761;
	setp.ne.s64 	%p2711, %rd4762, %rd8280;
	and.pred  	%p2712, %p2711, %p2710;
	selp.u64 	%rd10985, 1, 0, %p2712;
$L__BB0_1725:
	mul.lo.s64 	%rd8282, %rd10580, %rd10580;
	mul.hi.u64 	%rd8283, %rd10577, %rd10577;
	add.s64 	%rd10996, %rd10985, %rd8283;
	mul.lo.s64 	%rd4768, %rd144, %rd8282;
	mul.lo.s64 	%rd8284, %rd145, %rd4768;
	mul.hi.u64 	%rd8285, %rd4768, %rd145;
	not.b64 	%rd8286, %rd8282;
	setp.gt.u64 	%p2713, %rd8284, %rd8286;
	selp.u64 	%rd8287, 1, 0, %p2713;
	add.s64 	%rd4769, %rd8285, %rd8287;
	mul.lo.s64 	%rd4770, %rd146, %rd4768;
	add.s64 	%rd4771, %rd4770, %rd4769;
	add.s64 	%rd4772, %rd4771, %rd4713;
	setp.lt.u64 	%p2714, %rd4772, %rd4771;
	mov.b64 	%rd10986, 1;
	@%p2714 bra 	$L__BB0_1727;
	setp.eq.s64 	%p2715, %rd4771, 0;
	neg.s64 	%rd8288, %rd4769;
	setp.ne.s64 	%p2716, %rd4770, %rd8288;
	and.pred  	%p2717, %p2716, %p2715;
	selp.u64 	%rd10986, 1, 0, %p2717;
$L__BB0_1727:
	mul.hi.u64 	%rd8290, %rd4768, %rd146;
	add.s64 	%rd4775, %rd10986, %rd8290;
	mul.lo.s64 	%rd4776, %rd147, %rd4768;
	add.s64 	%rd4777, %rd4776, %rd4775;
	add.s64 	%rd4778, %rd4777, %rd4732;
	setp.lt.u64 	%p2718, %rd4778, %rd4777;
	mov.b64 	%rd10987, 1;
	@%p2718 bra 	$L__BB0_1729;
	setp.eq.s64 	%p2719, %rd4777, 0;
	neg.s64 	%rd8291, %rd4775;
	setp.ne.s64 	%p2720, %rd4776, %rd8291;
	and.pred  	%p2721, %p2720, %p2719;
	selp.u64 	%rd10987, 1, 0, %p2721;
$L__BB0_1729:
	mul.hi.u64 	%rd8293, %rd4768, %rd147;
	add.s64 	%rd4781, %rd10987, %rd8293;
	mul.lo.s64 	%rd4782, %rd148, %rd4768;
	add.s64 	%rd4783, %rd4782, %rd4781;
	add.s64 	%rd4784, %rd4783, %rd4750;
	setp.lt.u64 	%p2722, %rd4784, %rd4783;
	mov.b64 	%rd10988, 1;
	@%p2722 bra 	$L__BB0_1731;
	setp.eq.s64 	%p2723, %rd4783, 0;
	neg.s64 	%rd8294, %rd4781;
	setp.ne.s64 	%p2724, %rd4782, %rd8294;
	and.pred  	%p2725, %p2724, %p2723;
	selp.u64 	%rd10988, 1, 0, %p2725;
$L__BB0_1731:
	mul.hi.u64 	%rd8295, %rd4768, %rd148;
	add.s64 	%rd4787, %rd10988, %rd8295;
	setp.eq.s64 	%p2726, %rd4787, 0;
	@%p2726 bra 	$L__BB0_1735;
	add.s64 	%rd4788, %rd10992, %rd4787;
	setp.ge.u64 	%p2727, %rd4788, %rd10992;
	mov.u64 	%rd10992, %rd4788;
	@%p2727 bra 	$L__BB0_1735;
	add.s64 	%rd10991, %rd10991, 1;
	setp.ne.s64 	%p2728, %rd10991, 0;
	mov.u64 	%rd10992, %rd4788;
	@%p2728 bra 	$L__BB0_1735;
	add.s64 	%rd10997, %rd10997, 1;
	setp.eq.s64 	%p2729, %rd10997, 0;
	selp.u64 	%rd8297, 1, 0, %p2729;
	add.s64 	%rd10996, %rd10996, %rd8297;
	mov.b64 	%rd10991, 0;
	mov.u64 	%rd10992, %rd4788;
$L__BB0_1735:
	mul.lo.s64 	%rd4796, %rd144, %rd4772;
	mul.lo.s64 	%rd8299, %rd145, %rd4796;
	mul.hi.u64 	%rd8300, %rd4796, %rd145;
	not.b64 	%rd8301, %rd4772;
	setp.gt.u64 	%p2730, %rd8299, %rd8301;
	selp.u64 	%rd8302, 1, 0, %p2730;
	add.s64 	%rd4797, %rd8300, %rd8302;
	mul.lo.s64 	%rd4798, %rd146, %rd4796;
	add.s64 	%rd4799, %rd4798, %rd4797;
	add.s64 	%rd4800, %rd4799, %rd4778;
	setp.lt.u64 	%p2731, %rd4800, %rd4799;
	mov.b64 	%rd10993, 1;
	@%p2731 bra 	$L__BB0_1737;
	setp.eq.s64 	%p2732, %rd4799, 0;
	neg.s64 	%rd8303, %rd4797;
	setp.ne.s64 	%p2733, %rd4798, %rd8303;
	and.pred  	%p2734, %p2733, %p2732;
	selp.u64 	%rd10993, 1, 0, %p2734;
$L__BB0_1737:
	mul.hi.u64 	%rd8305, %rd4796, %rd146;
	add.s64 	%rd4803, %rd10993, %rd8305;
	mul.lo.s64 	%rd4804, %rd147, %rd4796;
	add.s64 	%rd4805, %rd4804, %rd4803;
	add.s64 	%rd4806, %rd4805, %rd4784;
	setp.lt.u64 	%p2735, %rd4806, %rd4805;
	mov.b64 	%rd10994, 1;
	@%p2735 bra 	$L__BB0_1739;
	setp.eq.s64 	%p2736, %rd4805, 0;
	neg.s64 	%rd8306, %rd4803;
	setp.ne.s64 	%p2737, %rd4804, %rd8306;
	and.pred  	%p2738, %p2737, %p2736;
	selp.u64 	%rd10994, 1, 0, %p2738;
$L__BB0_1739:
	mul.hi.u64 	%rd8308, %rd4796, %rd147;
	add.s64 	%rd4809, %rd10994, %rd8308;
	mul.lo.s64 	%rd4810, %rd148, %rd4796;
	add.s64 	%rd4811, %rd4810, %rd4809;
	add.s64 	%rd4812, %rd4811, %rd10992;
	setp.lt.u64 	%p2739, %rd4812, %rd4811;
	mov.b64 	%rd10995, 1;
	@%p2739 bra 	$L__BB0_1741;
	setp.eq.s64 	%p2740, %rd4811, 0;
	neg.s64 	%rd8309, %rd4809;
	setp.ne.s64 	%p2741, %rd4810, %rd8309;
	and.pred  	%p2742, %p2741, %p2740;
	selp.u64 	%rd10995, 1, 0, %p2742;
$L__BB0_1741:
	mul.hi.u64 	%rd8310, %rd4796, %rd148;
	add.s64 	%rd4815, %rd10995, %rd8310;
	setp.eq.s64 	%p2743, %rd4815, 0;
	@%p2743 bra 	$L__BB0_1744;
	add.s64 	%rd4816, %rd10991, %rd4815;
	setp.ge.u64 	%p2744, %rd4816, %rd10991;
	mov.u64 	%rd10991, %rd4816;
	@%p2744 bra 	$L__BB0_1744;
	add.s64 	%rd10997, %rd10997, 1;
	setp.eq.s64 	%p2745, %rd10997, 0;
	selp.u64 	%rd8311, 1, 0, %p2745;
	add.s64 	%rd10996, %rd10996, %rd8311;
$L__BB0_1744:
	mul.lo.s64 	%rd4822, %rd144, %rd4800;
	mul.lo.s64 	%rd8313, %rd145, %rd4822;
	mul.hi.u64 	%rd8314, %rd4822, %rd145;
	not.b64 	%rd8315, %rd4800;
	setp.gt.u64 	%p2746, %rd8313, %rd8315;
	selp.u64 	%rd8316, 1, 0, %p2746;
	add.s64 	%rd4823, %rd8314, %rd8316;
	mul.lo.s64 	%rd4824, %rd146, %rd4822;
	add.s64 	%rd4825, %rd4824, %rd4823;
	add.s64 	%rd4826, %rd4825, %rd4806;
	setp.lt.u64 	%p2747, %rd4826, %rd4825;
	mov.b64 	%rd10999, 1;
	@%p2747 bra 	$L__BB0_1746;
	setp.eq.s64 	%p2748, %rd4825, 0;
	neg.s64 	%rd8317, %rd4823;
	setp.ne.s64 	%p2749, %rd4824, %rd8317;
	and.pred  	%p2750, %p2749, %p2748;
	selp.u64 	%rd10999, 1, 0, %p2750;
$L__BB0_1746:
	mul.hi.u64 	%rd8319, %rd4822, %rd146;
	add.s64 	%rd4829, %rd10999, %rd8319;
	mul.lo.s64 	%rd4830, %rd147, %rd4822;
	add.s64 	%rd4831, %rd4830, %rd4829;
	add.s64 	%rd4832, %rd4831, %rd4812;
	setp.lt.u64 	%p2751, %rd4832, %rd4831;
	mov.b64 	%rd11000, 1;
	@%p2751 bra 	$L__BB0_1748;
	setp.eq.s64 	%p2752, %rd4831, 0;
	neg.s64 	%rd8320, %rd4829;
	setp.ne.s64 	%p2753, %rd4830, %rd8320;
	and.pred  	%p2754, %p2753, %p2752;
	selp.u64 	%rd11000, 1, 0, %p2754;
$L__BB0_1748:
	mul.hi.u64 	%rd8322, %rd4822, %rd147;
	add.s64 	%rd4835, %rd11000, %rd8322;
	mul.lo.s64 	%rd4836, %rd148, %rd4822;
	add.s64 	%rd4837, %rd4836, %rd4835;
	add.s64 	%rd4838, %rd4837, %rd10991;
	setp.lt.u64 	%p2755, %rd4838, %rd4837;
	mov.b64 	%rd11001, 1;
	@%p2755 bra 	$L__BB0_1750;
	setp.eq.s64 	%p2756, %rd4837, 0;
	neg.s64 	%rd8323, %rd4835;
	setp.ne.s64 	%p2757, %rd4836, %rd8323;
	and.pred  	%p2758, %p2757, %p2756;
	selp.u64 	%rd11001, 1, 0, %p2758;
$L__BB0_1750:
	mul.hi.u64 	%rd8324, %rd4822, %rd148;
	add.s64 	%rd4841, %rd11001, %rd8324;
	setp.eq.s64 	%p2759, %rd4841, 0;
	@%p2759 bra 	$L__BB0_1752;
	add.s64 	%rd4842, %rd10997, %rd4841;
	setp.lt.u64 	%p2760, %rd4842, %rd10997;
	selp.u64 	%rd8325, 1, 0, %p2760;
	add.s64 	%rd10996, %rd10996, %rd8325;
	mov.u64 	%rd10997, %rd4842;
$L__BB0_1752:
	mul.lo.s64 	%rd4846, %rd144, %rd4826;
	mul.lo.s64 	%rd8327, %rd145, %rd4846;
	mul.hi.u64 	%rd8328, %rd4846, %rd145;
	not.b64 	%rd8329, %rd4826;
	setp.gt.u64 	%p2761, %rd8327, %rd8329;
	selp.u64 	%rd8330, 1, 0, %p2761;
	add.s64 	%rd4847, %rd8328, %rd8330;
	mul.lo.s64 	%rd4848, %rd146, %rd4846;
	add.s64 	%rd4849, %rd4848, %rd4847;
	add.s64 	%rd4850, %rd4849, %rd4832;
	setp.lt.u64 	%p2762, %rd4850, %rd4849;
	mov.b64 	%rd11004, 1;
	@%p2762 bra 	$L__BB0_1754;
	setp.eq.s64 	%p2763, %rd4849, 0;
	neg.s64 	%rd8331, %rd4847;
	setp.ne.s64 	%p2764, %rd4848, %rd8331;
	and.pred  	%p2765, %p2764, %p2763;
	selp.u64 	%rd11004, 1, 0, %p2765;
$L__BB0_1754:
	mul.hi.u64 	%rd8333, %rd4846, %rd146;
	add.s64 	%rd4853, %rd11004, %rd8333;
	mul.lo.s64 	%rd4854, %rd147, %rd4846;
	add.s64 	%rd4855, %rd4854, %rd4853;
	add.s64 	%rd4856, %rd4855, %rd4838;
	setp.lt.u64 	%p2766, %rd4856, %rd4855;
	mov.b64 	%rd11005, 1;
	@%p2766 bra 	$L__BB0_1756;
	setp.eq.s64 	%p2767, %rd4855, 0;
	neg.s64 	%rd8334, %rd4853;
	setp.ne.s64 	%p2768, %rd4854, %rd8334;
	and.pred  	%p2769, %p2768, %p2767;
	selp.u64 	%rd11005, 1, 0, %p2769;
$L__BB0_1756:
	mul.hi.u64 	%rd8336, %rd4846, %rd147;
	add.s64 	%rd4859, %rd11005, %rd8336;
	mul.lo.s64 	%rd4860, %rd148, %rd4846;
	add.s64 	%rd4861, %rd4860, %rd4859;
	add.s64 	%rd4862, %rd4861, %rd10997;
	setp.lt.u64 	%p2770, %rd4862, %rd4861;
	mov.b64 	%rd11006, 1;
	@%p2770 bra 	$L__BB0_1758;
	setp.eq.s64 	%p2771, %rd4861, 0;
	neg.s64 	%rd8337, %rd4859;
	setp.ne.s64 	%p2772, %rd4860, %rd8337;
	and.pred  	%p2773, %p2772, %p2771;
	selp.u64 	%rd11006, 1, 0, %p2773;
$L__BB0_1758:
	mul.hi.u64 	%rd8338, %rd4846, %rd148;
	add.s64 	%rd8339, %rd11006, %rd8338;
	add.s64 	%rd11007, %rd10996, %rd8339;
	setp.gt.u64 	%p2774, %rd11007, %rd148;
	@%p2774 bra 	$L__BB0_1764;
	setp.lt.u64 	%p2775, %rd11007, %rd148;
	mov.u64 	%rd11008, %rd4862;
	mov.u64 	%rd11009, %rd4856;
	mov.u64 	%rd11010, %rd4850;
	@%p2775 bra 	$L__BB0_1765;
	setp.gt.u64 	%p2776, %rd4862, %rd147;
	@%p2776 bra 	$L__BB0_1764;
	setp.lt.u64 	%p2777, %rd4862, %rd147;
	mov.u64 	%rd11008, %rd4862;
	mov.u64 	%rd11009, %rd4856;
	mov.u64 	%rd11010, %rd4850;
	@%p2777 bra 	$L__BB0_1765;
	setp.gt.u64 	%p2778, %rd4856, %rd146;
	@%p2778 bra 	$L__BB0_1764;
	setp.lt.u64 	%p2779, %rd4856, %rd146;
	setp.lt.u64 	%p2780, %rd4850, %rd145;
	or.pred  	%p2781, %p2779, %p2780;
	mov.u64 	%rd11008, %rd4862;
	mov.u64 	%rd11009, %rd4856;
	mov.u64 	%rd11010, %rd4850;
	@%p2781 bra 	$L__BB0_1765;
$L__BB0_1764:
	sub.s64 	%rd11010, %rd4850, %rd145;
	setp.lt.u64 	%p2782, %rd4850, %rd145;
	selp.u64 	%rd8340, 1, 0, %p2782;
	add.s64 	%rd8341, %rd146, %rd8340;
	sub.s64 	%rd11009, %rd4856, %rd8341;
	setp.lt.u64 	%p2783, %rd4856, %rd146;
	setp.eq.s64 	%p2784, %rd4856, %rd146;
	and.pred  	%p2785, %p2784, %p2782;
	or.pred  	%p2786, %p2783, %p2785;
	selp.u64 	%rd8342, 1, 0, %p2786;
	add.s64 	%rd8343, %rd147, %rd8342;
	sub.s64 	%rd11008, %rd4862, %rd8343;
	setp.lt.u64 	%p2787, %rd4862, %rd147;
	setp.eq.s64 	%p2788, %rd4862, %rd147;
	selp.b64 	%rd8344, %rd8342, 0, %p2788;
	selp.b64 	%rd8345, 1, %rd8344, %p2787;
	add.s64 	%rd8346, %rd8345, %rd148;
	sub.s64 	%rd11007, %rd11007, %rd8346;
$L__BB0_1765:
	sub.s64 	%rd11014, %rd11010, %rd10942;
	setp.lt.u64 	%p2789, %rd11010, %rd10942;
	selp.u64 	%rd8347, 1, 0, %p2789;
	add.s64 	%rd8348, %rd10941, %rd8347;
	sub.s64 	%rd11013, %rd11009, %rd8348;
	setp.lt.u64 	%p2790, %rd11009, %rd10941;
	setp.eq.s64 	%p2791, %rd11009, %rd10941;
	and.pred  	%p2792, %p2791, %p2789;
	or.pred  	%p2793, %p2790, %p2792;
	selp.u64 	%rd8349, 1, 0, %p2793;
	add.s64 	%rd8350, %rd10940, %rd8349;
	sub.s64 	%rd11012, %rd11008, %rd8350;
	setp.lt.u64 	%p2794, %rd11008, %rd10940;
	setp.eq.s64 	%p2795, %rd11008, %rd10940;
	selp.b64 	%rd8351, %rd8349, 0, %p2795;
	selp.b64 	%rd4877, 1, %rd8351, %p2794;
	add.s64 	%rd8352, %rd4877, %rd10939;
	sub.s64 	%rd11011, %rd11007, %rd8352;
	setp.lt.u64 	%p2796, %rd11007, %rd10939;
	@%p2796 bra 	$L__BB0_1767;
	setp.ne.s64 	%p2797, %rd11007, %rd10939;
	setp.eq.s64 	%p2798, %rd4877, 0;
	or.pred  	%p2799, %p2797, %p2798;
	@%p2799 bra 	$L__BB0_1768;
$L__BB0_1767:
	add.s64 	%rd4879, %rd11014, %rd145;
	setp.lt.u64 	%p2800, %rd4879, %rd11014;
	selp.u64 	%rd8354, 1, 0, %p2800;
	add.s64 	%rd8355, %rd11013, %rd8354;
	add.s64 	%rd4880, %rd8355, %rd146;
	setp.lt.u64 	%p2801, %rd4880, %rd8355;
	setp.lt.u64 	%p2802, %rd4880, %rd11013;
	selp.b64 	%rd8356, %rd8354, 0, %p2801;
	selp.b64 	%rd8357, 1, %rd8356, %p2802;
	add.s64 	%rd8358, %rd11012, %rd8357;
	add.s64 	%rd4881, %rd8358, %rd147;
	setp.lt.u64 	%p2803, %rd4881, %rd8358;
	setp.lt.u64 	%p2804, %rd4881, %rd11012;
	selp.b64 	%rd8359, %rd8357, 0, %p2803;
	selp.b64 	%rd8360, 1, %rd8359, %p2804;
	add.s64 	%rd8361, %rd11011, %rd8360;
	add.s64 	%rd11011, %rd8361, %rd148;
	mov.u64 	%rd11012, %rd4881;
	mov.u64 	%rd11013, %rd4880;
	mov.u64 	%rd11014, %rd4879;
$L__BB0_1768:
	shl.b64 	%rd4887, %rd10976, 1;
	mov.b64 	{%r99, %r100}, %rd10975;
	mov.b64 	{%r101, %r102}, %rd10976;
	shf.l.wrap.b32 	%r103, %r102, %r99, 1;
	shf.l.wrap.b32 	%r104, %r99, %r100, 1;
	mov.b64 	%rd4888, {%r103, %r104};
	setp.lt.u64 	%p2805, %rd4888, %rd10975;
	selp.u64 	%rd8362, 1, 0, %p2805;
	shl.b64 	%rd8363, %rd10974, 1;
	or.b64  	%rd4889, %rd8363, %rd8362;
	setp.lt.u64 	%p2806, %rd4889, %rd10974;
	selp.u64 	%rd8364, 1, 0, %p2806;
	shl.b64 	%rd8365, %rd10973, 1;
	or.b64  	%rd11015, %rd8365, %rd8364;
	setp.gt.u64 	%p2807, %rd11015, %rd148;
	@%p2807 bra 	$L__BB0_1774;
	setp.lt.u64 	%p2808, %rd11015, %rd148;
	mov.u64 	%rd11016, %rd4889;
	mov.u64 	%rd11017, %rd4888;
	mov.u64 	%rd11018, %rd4887;
	@%p2808 bra 	$L__BB0_1775;
	setp.gt.u64 	%p2809, %rd4889, %rd147;
	@%p2809 bra 	$L__BB0_1774;
	setp.lt.u64 	%p2810, %rd4889, %rd147;
	mov.u64 	%rd11016, %rd4889;
	mov.u64 	%rd11017, %rd4888;
	mov.u64 	%rd11018, %rd4887;
	@%p2810 bra 	$L__BB0_1775;
	setp.gt.u64 	%p2811, %rd4888, %rd146;
	@%p2811 bra 	$L__BB0_1774;
	setp.lt.u64 	%p2812, %rd4888, %rd146;
	setp.lt.u64 	%p2813, %rd4887, %rd145;
	or.pred  	%p2814, %p2812, %p2813;
	mov.u64 	%rd11016, %rd4889;
	mov.u64 	%rd11017, %rd4888;
	mov.u64 	%rd11018, %rd4887;
	@%p2814 bra 	$L__BB0_1775;
$L__BB0_1774:
	sub.s64 	%rd11018, %rd4887, %rd145;
	setp.lt.u64 	%p2815, %rd4887, %rd145;
	selp.u64 	%rd8366, 1, 0, %p2815;
	add.s64 	%rd8367, %rd146, %rd8366;
	sub.s64 	%rd11017, %rd4888, %rd8367;
	setp.lt.u64 	%p2816, %rd4888, %rd146;
	setp.eq.s64 	%p2817, %rd4888, %rd146;
	and.pred  	%p2818, %p2817, %p2815;
	or.pred  	%p2819, %p2816, %p2818;
	selp.u64 	%rd8368, 1, 0, %p2819;
	add.s64 	%rd8369, %rd147, %rd8368;
	sub.s64 	%rd11016, %rd4889, %rd8369;
	setp.lt.u64 	%p2820, %rd4889, %rd147;
	setp.eq.s64 	%p2821, %rd4889, %rd147;
	selp.b64 	%rd8370, %rd8368, 0, %p2821;
	selp.b64 	%rd8371, 1, %rd8370, %p2820;
	add.s64 	%rd8372, %rd8371, %rd148;
	sub.s64 	%rd11015, %rd11015, %rd8372;
$L__BB0_1775:
	sub.s64 	%rd11190, %rd11014, %rd11018;
	setp.lt.u64 	%p2822, %rd11014, %rd11018;
	selp.u64 	%rd8373, 1, 0, %p2822;
	add.s64 	%rd8374, %rd11017, %rd8373;
	sub.s64 	%rd11189, %rd11013, %rd8374;
	setp.lt.u64 	%p2823, %rd11013, %rd11017;
	setp.eq.s64 	%p2824, %rd11013, %rd11017;
	and.pred  	%p2825, %p2824, %p2822;
	or.pred  	%p2826, %p2823, %p2825;
	selp.u64 	%rd8375, 1, 0, %p2826;
	add.s64 	%rd8376, %rd11016, %rd8375;
	sub.s64 	%rd11188, %rd11012, %rd8376;
	setp.lt.u64 	%p2827, %rd11012, %rd11016;
	setp.eq.s64 	%p2828, %rd11012, %rd11016;
	selp.b64 	%rd8377, %rd8375, 0, %p2828;
	selp.b64 	%rd4902, 1, %rd8377, %p2827;
	add.s64 	%rd8378, %rd4902, %rd11015;
	sub.s64 	%rd11187, %rd11011, %rd8378;
	setp.lt.u64 	%p2829, %rd11011, %rd11015;
	@%p2829 bra 	$L__BB0_1777;
	setp.ne.s64 	%p2830, %rd11011, %rd11015;
	setp.eq.s64 	%p2831, %rd4902, 0;
	or.pred  	%p2832, %p2830, %p2831;
	@%p2832 bra 	$L__BB0_1778;
$L__BB0_1777:
	add.s64 	%rd4904, %rd11190, %rd145;
	setp.lt.u64 	%p2833, %rd4904, %rd11190;
	selp.u64 	%rd8380, 1, 0, %p2833;
	add.s64 	%rd8381, %rd11189, %rd8380;
	add.s64 	%rd4905, %rd8381, %rd146;
	setp.lt.u64 	%p2834, %rd4905, %rd8381;
	setp.lt.u64 	%p2835, %rd4905, %rd11189;
	selp.b64 	%rd8382, %rd8380, 0, %p2834;
	selp.b64 	%rd8383, 1, %rd8382, %p2835;
	add.s64 	%rd8384, %rd11188, %rd8383;
	add.s64 	%rd4906, %rd8384, %rd147;
	setp.lt.u64 	%p2836, %rd4906, %rd8384;
	setp.lt.u64 	%p2837, %rd4906, %rd11188;
	selp.b64 	%rd8385, %rd8383, 0, %p2836;
	selp.b64 	%rd8386, 1, %rd8385, %p2837;
	add.s64 	%rd8387, %rd11187, %rd8386;
	add.s64 	%rd11187, %rd8387, %rd148;
	mov.u64 	%rd11188, %rd4906;
	mov.u64 	%rd11189, %rd4905;
	mov.u64 	%rd11190, %rd4904;
$L__BB0_1778:
	sub.s64 	%rd11026, %rd10976, %rd11190;
	setp.lt.u64 	%p2838, %rd10976, %rd11190;
	selp.u64 	%rd8388, 1, 0, %p2838;
	add.s64 	%rd8389, %rd11189, %rd8388;
	sub.s64 	%rd11025, %rd10975, %rd8389;
	setp.lt.u64 	%p2839, %rd10975, %rd11189;
	setp.eq.s64 	%p2840, %rd10975, %rd11189;
	and.pred  	%p2841, %p2840, %p2838;
	or.pred  	%p2842, %p2839, %p2841;
	selp.u64 	%rd8390, 1, 0, %p2842;
	add.s64 	%rd8391, %rd11188, %rd8390;
	sub.s64 	%rd11024, %rd10974, %rd8391;
	setp.lt.u64 	%p2843, %rd10974, %rd11188;
	setp.eq.s64 	%p2844, %rd10974, %rd11188;
	selp.b64 	%rd8392, %rd8390, 0, %p2844;
	selp.b64 	%rd4915, 1, %rd8392, %p2843;
	add.s64 	%rd8393, %rd4915, %rd11187;
	sub.s64 	%rd11023, %rd10973, %rd8393;
	setp.lt.u64 	%p2845, %rd10973, %rd11187;
	@%p2845 bra 	$L__BB0_1780;
	setp.ne.s64 	%p2846, %rd10973, %rd11187;
	setp.eq.s64 	%p2847, %rd4915, 0;
	or.pred  	%p2848, %p2846, %p2847;
	@%p2848 bra 	$L__BB0_1781;
$L__BB0_1780:
	add.s64 	%rd4917, %rd11026, %rd145;
	setp.lt.u64 	%p2849, %rd4917, %rd11026;
	selp.u64 	%rd8395, 1, 0, %p2849;
	add.s64 	%rd8396, %rd11025, %rd8395;
	add.s64 	%rd4918, %rd8396, %rd146;
	setp.lt.u64 	%p2850, %rd4918, %rd8396;
	setp.lt.u64 	%p2851, %rd4918, %rd11025;
	selp.b64 	%rd8397, %rd8395, 0, %p2850;
	selp.b64 	%rd8398, 1, %rd8397, %p2851;
	add.s64 	%rd8399, %rd11024, %rd8398;
	add.s64 	%rd4919, %rd8399, %rd147;
	setp.lt.u64 	%p2852, %rd4919, %rd8399;
	setp.lt.u64 	%p2853, %rd4919, %rd11024;
	selp.b64 	%rd8400, %rd8398, 0, %p2852;
	selp.b64 	%rd8401, 1, %rd8400, %p2853;
	add.s64 	%rd8402, %rd11023, %rd8401;
	add.s64 	%rd11023, %rd8402, %rd148;
	mov.u64 	%rd11024, %rd4919;
	mov.u64 	%rd11025, %rd4918;
	mov.u64 	%rd11026, %rd4917;
$L__BB0_1781:
	mul.lo.s64 	%rd4925, %rd11026, %rd10580;
	mul.hi.u64 	%rd8404, %rd10580, %rd11026;
	mul.lo.s64 	%rd8405, %rd11025, %rd10580;
	mul.hi.u64 	%rd8406, %rd10580, %rd11025;
	add.s64 	%rd8407, %rd8405, %rd8404;
	setp.eq.s64 	%p2854, %rd8407, 0;
	neg.s64 	%rd8408, %rd8404;
	setp.ne.s64 	%p2855, %rd8405, %rd8408;
	and.pred  	%p2856, %p2855, %p2854;
	selp.u64 	%rd8409, 1, 0, %p2856;
	add.s64 	%rd8410, %rd8406, %rd8409;
	mul.lo.s64 	%rd8411, %rd11024, %rd10580;
	mul.hi.u64 	%rd8412, %rd10580, %rd11024;
	add.s64 	%rd8413, %rd8411, %rd8410;
	setp.eq.s64 	%p2857, %rd8413, 0;
	neg.s64 	%rd8414, %rd8410;
	setp.ne.s64 	%p2858, %rd8411, %rd8414;
	and.pred  	%p2859, %p2858, %p2857;
	selp.u64 	%rd8415, 1, 0, %p2859;
	add.s64 	%rd8416, %rd8412, %rd8415;
	mul.lo.s64 	%rd8417, %rd11023, %rd10580;
	mul.hi.u64 	%rd8418, %rd10580, %rd11023;
	add.s64 	%rd4926, %rd8417, %rd8416;
	setp.eq.s64 	%p2860, %rd4926, 0;
	neg.s64 	%rd8419, %rd8416;
	setp.ne.s64 	%p2861, %rd8417, %rd8419;
	and.pred  	%p2862, %p2861, %p2860;
	selp.u64 	%rd8420, 1, 0, %p2862;
	add.s64 	%rd4927, %rd8418, %rd8420;
	mul.lo.s64 	%rd8421, %rd11026, %rd10579;
	mul.hi.u64 	%rd8422, %rd10579, %rd11026;
	add.s64 	%rd4928, %rd8421, %rd8407;
	setp.lt.u64 	%p2863, %rd4928, %rd8421;
	selp.u64 	%rd8423, 1, 0, %p2863;
	add.s64 	%rd4929, %rd8422, %rd8423;
	mul.lo.s64 	%rd4930, %rd11025, %rd10579;
	add.s64 	%rd4931, %rd4930, %rd4929;
	add.s64 	%rd4932, %rd4931, %rd8413;
	setp.lt.u64 	%p2864, %rd4932, %rd4931;
	mov.b64 	%rd11027, 1;
	@%p2864 bra 	$L__BB0_1783;
	setp.eq.s64 	%p2865, %rd4931, 0;
	neg.s64 	%rd8424, %rd4929;
	setp.ne.s64 	%p2866, %rd4930, %rd8424;
	and.pred  	%p2867, %p2866, %p2865;
	selp.u64 	%rd11027, 1, 0, %p2867;
$L__BB0_1783:
	mul.hi.u64 	%rd8426, %rd10579, %rd11025;
	add.s64 	%rd4935, %rd11027, %rd8426;
	mul.lo.s64 	%rd4936, %rd11024, %rd10579;
	add.s64 	%rd4937, %rd4936, %rd4935;
	add.s64 	%rd4938, %rd4937, %rd4926;
	setp.lt.u64 	%p2868, %rd4938, %rd4937;
	mov.b64 	%rd11028, 1;
	@%p2868 bra 	$L__BB0_1785;
	setp.eq.s64 	%p2869, %rd4937, 0;
	neg.s64 	%rd8427, %rd4935;
	setp.ne.s64 	%p2870, %rd4936, %rd8427;
	and.pred  	%p2871, %p2870, %p2869;
	selp.u64 	%rd11028, 1, 0, %p2871;
$L__BB0_1785:
	mul.hi.u64 	%rd8429, %rd10579, %rd11024;
	add.s64 	%rd4941, %rd11028, %rd8429;
	mul.lo.s64 	%rd4942, %rd11023, %rd10579;
	add.s64 	%rd4943, %rd4942, %rd4941;
	add.s64 	%rd4944, %rd4943, %rd4927;
	setp.lt.u64 	%p2872, %rd4944, %rd4943;
	mov.b64 	%rd11029, 1;
	@%p2872 bra 	$L__BB0_1787;
	setp.eq.s64 	%p2873, %rd4943, 0;
	neg.s64 	%rd8430, %rd4941;
	setp.ne.s64 	%p2874, %rd4942, %rd8430;
	and.pred  	%p2875, %p2874, %p2873;
	selp.u64 	%rd11029, 1, 0, %p2875;
$L__BB0_1787:
	mul.hi.u64 	%rd8432, %rd10579, %rd11023;
	add.s64 	%rd4947, %rd11029, %rd8432;
	mul.lo.s64 	%rd8433, %rd11026, %rd10578;
	mul.hi.u64 	%rd8434, %rd10578, %rd11026;
	add.s64 	%rd4948, %rd8433, %rd4932;
	setp.lt.u64 	%p2876, %rd4948, %rd8433;
	selp.u64 	%rd8435, 1, 0, %p2876;
	add.s64 	%rd4949, %rd8434, %rd8435;
	mul.lo.s64 	%rd4950, %rd11025, %rd10578;
	add.s64 	%rd4951, %rd4950, %rd4949;
	add.s64 	%rd4952, %rd4951, %rd4938;
	setp.lt.u64 	%p2877, %rd4952, %rd4951;
	mov.b64 	%rd11030, 1;
	@%p2877 bra 	$L__BB0_1789;
	setp.eq.s64 	%p2878, %rd4951, 0;
	neg.s64 	%rd8436, %rd4949;
	setp.ne.s64 	%p2879, %rd4950, %rd8436;
	and.pred  	%p2880, %p2879, %p2878;
	selp.u64 	%rd11030, 1, 0, %p2880;
$L__BB0_1789:
	mul.hi.u64 	%rd8438, %rd10578, %rd11025;
	add.s64 	%rd4955, %rd11030, %rd8438;
	mul.lo.s64 	%rd4956, %rd11024, %rd10578;
	add.s64 	%rd4957, %rd4956, %rd4955;
	add.s64 	%rd4958, %rd4957, %rd4944;
	setp.lt.u64 	%p2881, %rd4958, %rd4957;
	mov.b64 	%rd11031, 1;
	@%p2881 bra 	$L__BB0_1791;
	setp.eq.s64 	%p2882, %rd4957, 0;
	neg.s64 	%rd8439, %rd4955;
	setp.ne.s64 	%p2883, %rd4956, %rd8439;
	and.pred  	%p2884, %p2883, %p2882;
	selp.u64 	%rd11031, 1, 0, %p2884;
$L__BB0_1791:
	mul.hi.u64 	%rd8441, %rd10578, %rd11024;
	add.s64 	%rd4961, %rd11031, %rd8441;
	mul.lo.s64 	%rd4962, %rd11023, %rd10578;
	add.s64 	%rd4963, %rd4962, %rd4961;
	add.s64 	%rd4964, %rd4963, %rd4947;
	setp.lt.u64 	%p2885, %rd4964, %rd4963;
	mov.b64 	%rd11032, 1;
	@%p2885 bra 	$L__BB0_1793;
	setp.eq.s64 	%p2886, %rd4963, 0;
	neg.s64 	%rd8442, %rd4961;
	setp.ne.s64 	%p2887, %rd4962, %rd8442;
	and.pred  	%p2888, %p2887, %p2886;
	selp.u64 	%rd11032, 1, 0, %p2888;
$L__BB0_1793:
	mul.hi.u64 	%rd8444, %rd10578, %rd11023;
	add.s64 	%rd4967, %rd11032, %rd8444;
	mul.lo.s64 	%rd8445, %rd11026, %rd10577;
	mul.hi.u64 	%rd8446, %rd10577, %rd11026;
	add.s64 	%rd4968, %rd8445, %rd4952;
	setp.lt.u64 	%p2889, %rd4968, %rd8445;
	selp.u64 	%rd8447, 1, 0, %p2889;
	add.s64 	%rd4969, %rd8446, %rd8447;
	mul.lo.s64 	%rd4970, %rd11025, %rd10577;
	add.s64 	%rd4971, %rd4970, %rd4969;
	add.s64 	%rd11042, %rd4971, %rd4958;
	setp.lt.u64 	%p2890, %rd11042, %rd4971;
	mov.b64 	%rd11033, 1;
	@%p2890 bra 	$L__BB0_1795;
	setp.eq.s64 	%p2891, %rd4971, 0;
	neg.s64 	%rd8448, %rd4969;
	setp.ne.s64 	%p2892, %rd4970, %rd8448;
	and.pred  	%p2893, %p2892, %p2891;
	selp.u64 	%rd11033, 1, 0, %p2893;
$L__BB0_1795:
	mul.hi.u64 	%rd8450, %rd10577, %rd11025;
	add.s64 	%rd4975, %rd11033, %rd8450;
	mul.lo.s64 	%rd4976, %rd11024, %rd10577;
	add.s64 	%rd4977, %rd4976, %rd4975;
	add.s64 	%rd11041, %rd4977, %rd4964;
	setp.lt.u64 	%p2894, %rd11041, %rd4977;
	mov.b64 	%rd11034, 1;
	@%p2894 bra 	$L__BB0_1797;
	setp.eq.s64 	%p2895, %rd4977, 0;
	neg.s64 	%rd8451, %rd4975;
	setp.ne.s64 	%p2896, %rd4976, %rd8451;
	and.pred  	%p2897, %p2896, %p2895;
	selp.u64 	%rd11034, 1, 0, %p2897;
$L__BB0_1797:
	mul.hi.u64 	%rd8453, %rd10577, %rd11024;
	add.s64 	%rd4981, %rd11034, %rd8453;
	mul.lo.s64 	%rd4982, %rd11023, %rd10577;
	mul.hi.u64 	%rd4983, %rd10577, %rd11023;
	add.s64 	%rd4984, %rd4982, %rd4981;
	add.s64 	%rd11047, %rd4984, %rd4967;
	setp.lt.u64 	%p2898, %rd11047, %rd4984;
	mov.b64 	%rd11035, 1;
	@%p2898 bra 	$L__BB0_1799;
	setp.eq.s64 	%p2899, %rd4984, 0;
	neg.s64 	%rd8454, %rd4981;
	setp.ne.s64 	%p2900, %rd4982, %rd8454;
	and.pred  	%p2901, %p2900, %p2899;
	selp.u64 	%rd11035, 1, 0, %p2901;
$L__BB0_1799:
	add.s64 	%rd11046, %rd11035, %rd4983;
	mul.lo.s64 	%rd4989, %rd144, %rd4925;
	mul.lo.s64 	%rd8456, %rd145, %rd4989;
	mul.hi.u64 	%rd8457, %rd4989, %rd145;
	not.b64 	%rd8458, %rd4925;
	setp.gt.u64 	%p2902, %rd8456, %rd8458;
	selp.u64 	%rd8459, 1, 0, %p2902;
	add.s64 	%rd4990, %rd8457, %rd8459;
	mul.lo.s64 	%rd4991, %rd146, %rd4989;
	add.s64 	%rd4992, %rd4991, %rd4990;
	add.s64 	%rd4993, %rd4992, %rd4928;
	setp.lt.u64 	%p2903, %rd4993, %rd4992;
	mov.b64 	%rd11036, 1;
	@%p2903 bra 	$L__BB0_1801;
	setp.eq.s64 	%p2904, %rd4992, 0;
	neg.s64 	%rd8460, %rd4990;
	setp.ne.s64 	%p2905, %rd4991, %rd8460;
	and.pred  	%p2906, %p2905, %p2904;
	selp.u64 	%rd11036, 1, 0, %p2906;
$L__BB0_1801:
	mul.hi.u64 	%rd8462, %rd4989, %rd146;
	add.s64 	%rd4996, %rd11036, %rd8462;
	mul.lo.s64 	%rd4997, %rd147, %rd4989;
	add.s64 	%rd4998, %rd4997, %rd4996;
	add.s64 	%rd4999, %rd4998, %rd4948;
	setp.lt.u64 	%p2907, %rd4999, %rd4998;
	mov.b64 	%rd11037, 1;
	@%p2907 bra 	$L__BB0_1803;
	setp.eq.s64 	%p2908, %rd4998, 0;
	neg.s64 	%rd8463, %rd4996;
	setp.ne.s64 	%p2909, %rd4997, %rd8463;
	and.pred  	%p2910, %p2909, %p2908;
	selp.u64 	%rd11037, 1, 0, %p2910;
$L__BB0_1803:
	mul.hi.u64 	%rd8465, %rd4989, %rd147;
	add.s64 	%rd5002, %rd11037, %rd8465;
	mul.lo.s64 	%rd5003, %rd148, %rd4989;
	add.s64 	%rd5004, %rd5003, %rd5002;
	add.s64 	%rd5005, %rd5004, %rd4968;
	setp.lt.u64 	%p2911, %rd5005, %rd5004;
	mov.b64 	%rd11038, 1;
	@%p2911 bra 	$L__BB0_1805;
	setp.eq.s64 	%p2912, %rd5004, 0;
	neg.s64 	%rd8466, %rd5002;
	setp.ne.s64 	%p2913, %rd5003, %rd8466;
	and.pred  	%p2914, %p2913, %p2912;
	selp.u64 	%rd11038, 1, 0, %p2914;
$L__BB0_1805:
	mul.hi.u64 	%rd8467, %rd4989, %rd148;
	add.s64 	%rd5008, %rd11038, %rd8467;
	setp.eq.s64 	%p2915, %rd5008, 0;
	@%p2915 bra 	$L__BB0_1809;
	add.s64 	%rd5009, %rd11042, %rd5008;
	setp.ge.u64 	%p2916, %rd5009, %rd11042;
	mov.u64 	%rd11042, %rd5009;
	@%p2916 bra 	$L__BB0_1809;
	add.s64 	%rd11041, %rd11041, 1;
	setp.ne.s64 	%p2917, %rd11041, 0;
	mov.u64 	%rd11042, %rd5009;
	@%p2917 bra 	$L__BB0_1809;
	add.s64 	%rd11047, %rd11047, 1;
	setp.eq.s64 	%p2918, %rd11047, 0;
	selp.u64 	%rd8469, 1, 0, %p2918;
	add.s64 	%rd11046, %rd11046, %rd8469;
	mov.b64 	%rd11041, 0;
	mov.u64 	%rd11042, %rd5009;
$L__BB0_1809:
	mul.lo.s64 	%rd5017, %rd144, %rd4993;
	mul.lo.s64 	%rd8471, %rd145, %rd5017;
	mul.hi.u64 	%rd8472, %rd5017, %rd145;
	not.b64 	%rd8473, %rd4993;
	setp.gt.u64 	%p2919, %rd8471, %rd8473;
	selp.u64 	%rd8474, 1, 0, %p2919;
	add.s64 	%rd5018, %rd8472, %rd8474;
	mul.lo.s64 	%rd5019, %rd146, %rd5017;
	add.s64 	%rd5020, %rd5019, %rd5018;
	add.s64 	%rd5021, %rd5020, %rd4999;
	setp.lt.u64 	%p2920, %rd5021, %rd5020;
	mov.b64 	%rd11043, 1;
	@%p2920 bra 	$L__BB0_1811;
	setp.eq.s64 	%p2921, %rd5020, 0;
	neg.s64 	%rd8475, %rd5018;
	setp.ne.s64 	%p2922, %rd5019, %rd8475;
	and.pred  	%p2923, %p2922, %p2921;
	selp.u64 	%rd11043, 1, 0, %p2923;
$L__BB0_1811:
	mul.hi.u64 	%rd8477, %rd5017, %rd146;
	add.s64 	%rd5024, %rd11043, %rd8477;
	mul.lo.s64 	%rd5025, %rd147, %rd5017;
	add.s64 	%rd5026, %rd5025, %rd5024;
	add.s64 	%rd5027, %rd5026, %rd5005;
	setp.lt.u64 	%p2924, %rd5027, %rd5026;
	mov.b64 	%rd11044, 1;
	@%p2924 bra 	$L__BB0_1813;
	setp.eq.s64 	%p2925, %rd5026, 0;
	neg.s64 	%rd8478, %rd5024;
	setp.ne.s64 	%p2926, %rd5025, %rd8478;
	and.pred  	%p2927, %p2926, %p2925;
	selp.u64 	%rd11044, 1, 0, %p2927;
$L__BB0_1813:
	mul.hi.u64 	%rd8480, %rd5017, %rd147;
	add.s64 	%rd5030, %rd11044, %rd8480;
	mul.lo.s64 	%rd5031, %rd148, %rd5017;
	add.s64 	%rd5032, %rd5031, %rd5030;
	add.s64 	%rd5033, %rd5032, %rd11042;
	setp.lt.u64 	%p2928, %rd5033, %rd5032;
	mov.b64 	%rd11045, 1;
	@%p2928 bra 	$L__BB0_1815;
	setp.eq.s64 	%p2929, %rd5032, 0;
	neg.s64 	%rd8481, %rd5030;
	setp.ne.s64 	%p2930, %rd5031, %rd8481;
	and.pred  	%p2931, %p2930, %p2929;
	selp.u64 	%rd11045, 1, 0, %p2931;
$L__BB0_1815:
	mul.hi.u64 	%rd8482, %rd5017, %rd148;
	add.s64 	%rd5036, %rd11045, %rd8482;
	setp.eq.s64 	%p2932, %rd5036, 0;
	@%p2932 bra 	$L__BB0_1818;
	add.s64 	%rd5037, %rd11041, %rd5036;
	setp.ge.u64 	%p2933, %rd5037, %rd11041;
	mov.u64 	%rd11041, %rd5037;
	@%p2933 bra 	$L__BB0_1818;
	add.s64 	%rd11047, %rd11047, 1;
	setp.eq.s64 	%p2934, %rd11047, 0;
	selp.u64 	%rd8483, 1, 0, %p2934;
	add.s64 	%rd11046, %rd11046, %rd8483;
$L__BB0_1818:
	mul.lo.s64 	%rd5043, %rd144, %rd5021;
	mul.lo.s64 	%rd8485, %rd145, %rd5043;
	mul.hi.u64 	%rd8486, %rd5043, %rd145;
	not.b64 	%rd8487, %rd5021;
	setp.gt.u64 	%p2935, %rd8485, %rd8487;
	selp.u64 	%rd8488, 1, 0, %p2935;
	add.s64 	%rd5044, %rd8486, %rd8488;
	mul.lo.s64 	%rd5045, %rd146, %rd5043;
	add.s64 	%rd5046, %rd5045, %rd5044;
	add.s64 	%rd5047, %rd5046, %rd5027;
	setp.lt.u64 	%p2936, %rd5047, %rd5046;
	mov.b64 	%rd11049, 1;
	@%p2936 bra 	$L__BB0_1820;
	setp.eq.s64 	%p2937, %rd5046, 0;
	neg.s64 	%rd8489, %rd5044;
	setp.ne.s64 	%p2938, %rd5045, %rd8489;
	and.pred  	%p2939, %p2938, %p2937;
	selp.u64 	%rd11049, 1, 0, %p2939;
$L__BB0_1820:
	mul.hi.u64 	%rd8491, %rd5043, %rd146;
	add.s64 	%rd5050, %rd11049, %rd8491;
	mul.lo.s64 	%rd5051, %rd147, %rd5043;
	add.s64 	%rd5052, %rd5051, %rd5050;
	add.s64 	%rd5053, %rd5052, %rd5033;
	setp.lt.u64 	%p2940, %rd5053, %rd5052;
	mov.b64 	%rd11050, 1;
	@%p2940 bra 	$L__BB0_1822;
	setp.eq.s64 	%p2941, %rd5052, 0;
	neg.s64 	%rd8492, %rd5050;
	setp.ne.s64 	%p2942, %rd5051, %rd8492;
	and.pred  	%p2943, %p2942, %p2941;
	selp.u64 	%rd11050, 1, 0, %p2943;
$L__BB0_1822:
	mul.hi.u64 	%rd8494, %rd5043, %rd147;
	add.s64 	%rd5056, %rd11050, %rd8494;
	mul.lo.s64 	%rd5057, %rd148, %rd5043;
	add.s64 	%rd5058, %rd5057, %rd5056;
	add.s64 	%rd5059, %rd5058, %rd11041;
	setp.lt.u64 	%p2944, %rd5059, %rd5058;
	mov.b64 	%rd11051, 1;
	@%p2944 bra 	$L__BB0_1824;
	setp.eq.s64 	%p2945, %rd5058, 0;
	neg.s64 	%rd8495, %rd5056;
	setp.ne.s64 	%p2946, %rd5057, %rd8495;
	and.pred  	%p2947, %p2946, %p2945;
	selp.u64 	%rd11051, 1, 0, %p2947;
$L__BB0_1824:
	mul.hi.u64 	%rd8496, %rd5043, %rd148;
	add.s64 	%rd5062, %rd11051, %rd8496;
	setp.eq.s64 	%p2948, %rd5062, 0;
	@%p2948 bra 	$L__BB0_1826;
	add.s64 	%rd5063, %rd11047, %rd5062;
	setp.lt.u64 	%p2949, %rd5063, %rd11047;
	selp.u64 	%rd8497, 1, 0, %p2949;
	add.s64 	%rd11046, %rd11046, %rd8497;
	mov.u64 	%rd11047, %rd5063;
$L__BB0_1826:
	mul.lo.s64 	%rd5067, %rd144, %rd5047;
	mul.lo.s64 	%rd8499, %rd145, %rd5067;
	mul.hi.u64 	%rd8500, %rd5067, %rd145;
	not.b64 	%rd8501, %rd5047;
	setp.gt.u64 	%p2950, %rd8499, %rd8501;
	selp.u64 	%rd8502, 1, 0, %p2950;
	add.s64 	%rd5068, %rd8500, %rd8502;
	mul.lo.s64 	%rd5069, %rd146, %rd5067;
	add.s64 	%rd5070, %rd5069, %rd5068;
	add.s64 	%rd5071, %rd5070, %rd5053;
	setp.lt.u64 	%p2951, %rd5071, %rd5070;
	mov.b64 	%rd11054, 1;
	@%p2951 bra 	$L__BB0_1828;
	setp.eq.s64 	%p2952, %rd5070, 0;
	neg.s64 	%rd8503, %rd5068;
	setp.ne.s64 	%p2953, %rd5069, %rd8503;
	and.pred  	%p2954, %p2953, %p2952;
	selp.u64 	%rd11054, 1, 0, %p2954;
$L__BB0_1828:
	mul.hi.u64 	%rd8505, %rd5067, %rd146;
	add.s64 	%rd5074, %rd11054, %rd8505;
	mul.lo.s64 	%rd5075, %rd147, %rd5067;
	add.s64 	%rd5076, %rd5075, %rd5074;
	add.s64 	%rd5077, %rd5076, %rd5059;
	setp.lt.u64 	%p2955, %rd5077, %rd5076;
	mov.b64 	%rd11055, 1;
	@%p2955 bra 	$L__BB0_1830;
	setp.eq.s64 	%p2956, %rd5076, 0;
	neg.s64 	%rd8506, %rd5074;
	setp.ne.s64 	%p2957, %rd5075, %rd8506;
	and.pred  	%p2958, %p2957, %p2956;
	selp.u64 	%rd11055, 1, 0, %p2958;
$L__BB0_1830:
	mul.hi.u64 	%rd8508, %rd5067, %rd147;
	add.s64 	%rd5080, %rd11055, %rd8508;
	mul.lo.s64 	%rd5081, %rd148, %rd5067;
	add.s64 	%rd5082, %rd5081, %rd5080;
	add.s64 	%rd5083, %rd5082, %rd11047;
	setp.lt.u64 	%p2959, %rd5083, %rd5082;
	mov.b64 	%rd11056, 1;
	@%p2959 bra 	$L__BB0_1832;
	setp.eq.s64 	%p2960, %rd5082, 0;
	neg.s64 	%rd8509, %rd5080;
	setp.ne.s64 	%p2961, %rd5081, %rd8509;
	and.pred  	%p2962, %p2961, %p2960;
	selp.u64 	%rd11056, 1, 0, %p2962;
$L__BB0_1832:
	mul.hi.u64 	%rd8510, %rd5067, %rd148;
	add.s64 	%rd8511, %rd11056, %rd8510;
	add.s64 	%rd11057, %rd11046, %rd8511;
	setp.gt.u64 	%p2963, %rd11057, %rd148;
	@%p2963 bra 	$L__BB0_1838;
	setp.lt.u64 	%p2964, %rd11057, %rd148;
	mov.u64 	%rd11058, %rd5083;
	mov.u64 	%rd11059, %rd5077;
	mov.u64 	%rd11060, %rd5071;
	@%p2964 bra 	$L__BB0_1839;
	setp.gt.u64 	%p2965, %rd5083, %rd147;
	@%p2965 bra 	$L__BB0_1838;
	setp.lt.u64 	%p2966, %rd5083, %rd147;
	mov.u64 	%rd11058, %rd5083;
	mov.u64 	%rd11059, %rd5077;
	mov.u64 	%rd11060, %rd5071;
	@%p2966 bra 	$L__BB0_1839;
	setp.gt.u64 	%p2967, %rd5077, %rd146;
	@%p2967 bra 	$L__BB0_1838;
	setp.lt.u64 	%p2968, %rd5077, %rd146;
	setp.lt.u64 	%p2969, %rd5071, %rd145;
	or.pred  	%p2970, %p2968, %p2969;
	mov.u64 	%rd11058, %rd5083;
	mov.u64 	%rd11059, %rd5077;
	mov.u64 	%rd11060, %rd5071;
	@%p2970 bra 	$L__BB0_1839;
$L__BB0_1838:
	sub.s64 	%rd11060, %rd5071, %rd145;
	setp.lt.u64 	%p2971, %rd5071, %rd145;
	selp.u64 	%rd8512, 1, 0, %p2971;
	add.s64 	%rd8513, %rd146, %rd8512;
	sub.s64 	%rd11059, %rd5077, %rd8513;
	setp.lt.u64 	%p2972, %rd5077, %rd146;
	setp.eq.s64 	%p2973, %rd5077, %rd146;
	and.pred  	%p2974, %p2973, %p2971;
	or.pred  	%p2975, %p2972, %p2974;
	selp.u64 	%rd8514, 1, 0, %p2975;
	add.s64 	%rd8515, %rd147, %rd8514;
	sub.s64 	%rd11058, %rd5083, %rd8515;
	setp.lt.u64 	%p2976, %rd5083, %rd147;
	setp.eq.s64 	%p2977, %rd5083, %rd147;
	selp.b64 	%rd8516, %rd8514, 0, %p2977;
	selp.b64 	%rd8517, 1, %rd8516, %p2976;
	add.s64 	%rd8518, %rd8517, %rd148;
	sub.s64 	%rd11057, %rd11057, %rd8518;
$L__BB0_1839:
	mul.hi.u64 	%rd8520, %rd10500, %rd10942;
	mul.lo.s64 	%rd8521, %rd10941, %rd10500;
	mul.hi.u64 	%rd8522, %rd10500, %rd10941;
	add.s64 	%rd8523, %rd8521, %rd8520;
	setp.eq.s64 	%p2978, %rd8523, 0;
	neg.s64 	%rd8524, %rd8520;
	setp.ne.s64 	%p2979, %rd8521, %rd8524;
	and.pred  	%p2980, %p2979, %p2978;
	selp.u64 	%rd8525, 1, 0, %p2980;
	add.s64 	%rd8526, %rd8522, %rd8525;
	mul.lo.s64 	%rd8527, %rd10940, %rd10500;
	mul.hi.u64 	%rd8528, %rd10500, %rd10940;
	add.s64 	%rd8529, %rd8527, %rd8526;
	setp.eq.s64 	%p2981, %rd8529, 0;
	neg.s64 	%rd8530, %rd8526;
	setp.ne.s64 	%p2982, %rd8527, %rd8530;
	and.pred  	%p2983, %p2982, %p2981;
	selp.u64 	%rd8531, 1, 0, %p2983;
	add.s64 	%rd8532, %rd8528, %rd8531;
	mul.lo.s64 	%rd8533, %rd10939, %rd10500;
	mul.hi.u64 	%rd8534, %rd10500, %rd10939;
	add.s64 	%rd5095, %rd8533, %rd8532;
	setp.eq.s64 	%p2984, %rd5095, 0;
	neg.s64 	%rd8535, %rd8532;
	setp.ne.s64 	%p2985, %rd8533, %rd8535;
	and.pred  	%p2986, %p2985, %p2984;
	selp.u64 	%rd8536, 1, 0, %p2986;
	add.s64 	%rd5096, %rd8534, %rd8536;
	mul.lo.s64 	%rd8537, %rd10942, %rd10499;
	mul.hi.u64 	%rd8538, %rd10499, %rd10942;
	add.s64 	%rd5097, %rd8537, %rd8523;
	setp.lt.u64 	%p2987, %rd5097, %rd8537;
	selp.u64 	%rd8539, 1, 0, %p2987;
	add.s64 	%rd5098, %rd8538, %rd8539;
	mul.lo.s64 	%rd5099, %rd10941, %rd10499;
	add.s64 	%rd5100, %rd5099, %rd5098;
	add.s64 	%rd5101, %rd5100, %rd8529;
	setp.lt.u64 	%p2988, %rd5101, %rd5100;
	mov.b64 	%rd11061, 1;
	@%p2988 bra 	$L__BB0_1841;
	setp.eq.s64 	%p2989, %rd5100, 0;
	neg.s64 	%rd8540, %rd5098;
	setp.ne.s64 	%p2990, %rd5099, %rd8540;
	and.pred  	%p2991, %p2990, %p2989;
	selp.u64 	%rd11061, 1, 0, %p2991;
$L__BB0_1841:
	mul.hi.u64 	%rd8542, %rd10499, %rd10941;
	add.s64 	%rd5104, %rd11061, %rd8542;
	mul.lo.s64 	%rd5105, %rd10940, %rd10499;
	add.s64 	%rd5106, %rd5105, %rd5104;
	add.s64 	%rd5107, %rd5106, %rd5095;
	setp.lt.u64 	%p2992, %rd5107, %rd5106;
	mov.b64 	%rd11062, 1;
	@%p2992 bra 	$L__BB0_1843;
	setp.eq.s64 	%p2993, %rd5106, 0;
	neg.s64 	%rd8543, %rd5104;
	setp.ne.s64 	%p2994, %rd5105, %rd8543;
	and.pred  	%p2995, %p2994, %p2993;
	selp.u64 	%rd11062, 1, 0, %p2995;
$L__BB0_1843:
	mul.hi.u64 	%rd8545, %rd10499, %rd10940;
	add.s64 	%rd5110, %rd11062, %rd8545;
	mul.lo.s64 	%rd5111, %rd10939, %rd10499;
	add.s64 	%rd5112, %rd5111, %rd5110;
	add.s64 	%rd5113, %rd5112, %rd5096;
	setp.lt.u64 	%p2996, %rd5113, %rd5112;
	mov.b64 	%rd11063, 1;
	@%p2996 bra 	$L__BB0_1845;
	setp.eq.s64 	%p2997, %rd5112, 0;
	neg.s64 	%rd8546, %rd5110;
	setp.ne.s64 	%p2998, %rd5111, %rd8546;
	and.pred  	%p2999, %p2998, %p2997;
	selp.u64 	%rd11063, 1, 0, %p2999;
$L__BB0_1845:
	mul.hi.u64 	%rd8548, %rd10499, %rd10939;
	add.s64 	%rd5116, %rd11063, %rd8548;
	mul.lo.s64 	%rd8549, %rd10942, %rd10498;
	mul.hi.u64 	%rd8550, %rd10498, %rd10942;
	add.s64 	%rd5117, %rd8549, %rd5101;
	setp.lt.u64 	%p3000, %rd5117, %rd8549;
	selp.u64 	%rd8551, 1, 0, %p3000;
	add.s64 	%rd5118, %rd8550, %rd8551;
	mul.lo.s64 	%rd5119, %rd10941, %rd10498;
	add.s64 	%rd5120, %rd5119, %rd5118;
	add.s64 	%rd5121, %rd5120, %rd5107;
	setp.lt.u64 	%p3001, %rd5121, %rd5120;
	mov.b64 	%rd11064, 1;
	@%p3001 bra 	$L__BB0_1847;
	setp.eq.s64 	%p3002, %rd5120, 0;
	neg.s64 	%rd8552, %rd5118;
	setp.ne.s64 	%p3003, %rd5119, %rd8552;
	and.pred  	%p3004, %p3003, %p3002;
	selp.u64 	%rd11064, 1, 0, %p3004;
$L__BB0_1847:
	mul.hi.u64 	%rd8554, %rd10498, %rd10941;
	add.s64 	%rd5124, %rd11064, %rd8554;
	mul.lo.s64 	%rd5125, %rd10940, %rd10498;
	add.s64 	%rd5126, %rd5125, %rd5124;
	add.s64 	%rd5127, %rd5126, %rd5113;
	setp.lt.u64 	%p3005, %rd5127, %rd5126;
	mov.b64 	%rd11065, 1;
	@%p3005 bra 	$L__BB0_1849;
	setp.eq.s64 	%p3006, %rd5126, 0;
	neg.s64 	%rd8555, %rd5124;
	setp.ne.s64 	%p3007, %rd5125, %rd8555;
	and.pred  	%p3008, %p3007, %p3006;
	selp.u64 	%rd11065, 1, 0, %p3008;
$L__BB0_1849:
	mul.hi.u64 	%rd8557, %rd10498, %rd10940;
	add.s64 	%rd5130, %rd11065, %rd8557;
	mul.lo.s64 	%rd5131, %rd10939, %rd10498;
	add.s64 	%rd5132, %rd5131, %rd5130;
	add.s64 	%rd5133, %rd5132, %rd5116;
	setp.lt.u64 	%p3009, %rd5133, %rd5132;
	mov.b64 	%rd11066, 1;
	@%p3009 bra 	$L__BB0_1851;
	setp.eq.s64 	%p3010, %rd5132, 0;
	neg.s64 	%rd8558, %rd5130;
	setp.ne.s64 	%p3011, %rd5131, %rd8558;
	and.pred  	%p3012, %p3011, %p3010;
	selp.u64 	%rd11066, 1, 0, %p3012;
$L__BB0_1851:
	mul.hi.u64 	%rd8560, %rd10498, %rd10939;
	add.s64 	%rd5136, %rd11066, %rd8560;
	mul.lo.s64 	%rd8561, %rd10942, %rd10497;
	mul.hi.u64 	%rd8562, %rd10497, %rd10942;
	add.s64 	%rd5137, %rd8561, %rd5121;
	setp.lt.u64 	%p3013, %rd5137, %rd8561;
	selp.u64 	%rd8563, 1, 0, %p3013;
	add.s64 	%rd5138, %rd8562, %rd8563;
	mul.lo.s64 	%rd5139, %rd10941, %rd10497;
	add.s64 	%rd5140, %rd5139, %rd5138;
	add.s64 	%rd11073, %rd5140, %rd5127;
	setp.lt.u64 	%p3014, %rd11073, %rd5140;
	mov.b64 	%rd11067, 1;
	@%p3014 bra 	$L__BB0_1853;
	setp.eq.s64 	%p3015, %rd5140, 0;
	neg.s64 	%rd8564, %rd5138;
	setp.ne.s64 	%p3016, %rd5139, %rd8564;
	and.pred  	%p3017, %p3016, %p3015;
	selp.u64 	%rd11067, 1, 0, %p3017;
$L__BB0_1853:
	mul.hi.u64 	%rd8566, %rd10497, %rd10941;
	add.s64 	%rd5144, %rd11067, %rd8566;
	mul.lo.s64 	%rd5145, %rd10940, %rd10497;
	add.s64 	%rd5146, %rd5145, %rd5144;
	add.s64 	%rd11074, %rd5146, %rd5133;
	setp.lt.u64 	%p3018, %rd11074, %rd5146;
	mov.b64 	%rd11068, 1;
	@%p3018 bra 	$L__BB0_1855;
	setp.eq.s64 	%p3019, %rd5146, 0;
	neg.s64 	%rd8567, %rd5144;
	setp.ne.s64 	%p3020, %rd5145, %rd8567;
	and.pred  	%p3021, %p3020, %p3019;
	selp.u64 	%rd11068, 1, 0, %p3021;
$L__BB0_1855:
	mul.hi.u64 	%rd8569, %rd10497, %rd10940;
	add.s64 	%rd5150, %rd11068, %rd8569;
	mul.lo.s64 	%rd5151, %rd10939, %rd10497;
	mul.hi.u64 	%rd5152, %rd10497, %rd10939;
	add.s64 	%rd5153, %rd5151, %rd5150;
	add.s64 	%rd11081, %rd5153, %rd5136;
	setp.lt.u64 	%p3022, %rd11081, %rd5153;
	mov.b64 	%rd11069, 1;
	@%p3022 bra 	$L__BB0_1857;
	setp.eq.s64 	%p3023, %rd5153, 0;
	neg.s64 	%rd8570, %rd5150;
	setp.ne.s64 	%p3024, %rd5151, %rd8570;
	and.pred  	%p3025, %p3024, %p3023;
	selp.u64 	%rd11069, 1, 0, %p3025;
$L__BB0_1857:
	mul.lo.s64 	%rd8572, %rd10942, %rd10500;
	add.s64 	%rd11082, %rd11069, %rd5152;
	mul.lo.s64 	%rd5158, %rd144, %rd8572;
	mul.lo.s64 	%rd8573, %rd145, %rd5158;
	mul.hi.u64 	%rd8574, %rd5158, %rd145;
	not.b64 	%rd8575, %rd8572;
	setp.gt.u64 	%p3026, %rd8573, %rd8575;
	selp.u64 	%rd8576, 1, 0, %p3026;
	add.s64 	%rd5159, %rd8574, %rd8576;
	mul.lo.s64 	%rd5160, %rd146, %rd5158;
	add.s64 	%rd5161, %rd5160, %rd5159;
	add.s64 	%rd5162, %rd5161, %rd5097;
	setp.lt.u64 	%p3027, %rd5162, %rd5161;
	mov.b64 	%rd11070, 1;
	@%p3027 bra 	$L__BB0_1859;
	setp.eq.s64 	%p3028, %rd5161, 0;
	neg.s64 	%rd8577, %rd5159;
	setp.ne.s64 	%p3029, %rd5160, %rd8577;
	and.pred  	%p3030, %p3029, %p3028;
	selp.u64 	%rd11070, 1, 0, %p3030;
$L__BB0_1859:
	mul.hi.u64 	%rd8579, %rd5158, %rd146;
	add.s64 	%rd5165, %rd11070, %rd8579;
	mul.lo.s64 	%rd5166, %rd147, %rd5158;
	add.s64 	%rd5167, %rd5166, %rd5165;
	add.s64 	%rd5168, %rd5167, %rd5117;
	setp.lt.u64 	%p3031, %rd5168, %rd5167;
	mov.b64 	%rd11071, 1;
	@%p3031 bra 	$L__BB0_1861;
	setp.eq.s64 	%p3032, %rd5167, 0;
	neg.s64 	%rd8580, %rd5165;
	setp.ne.s64 	%p3033, %rd5166, %rd8580;
	and.pred  	%p3034, %p3033, %p3032;
	selp.u64 	%rd11071, 1, 0, %p3034;
$L__BB0_1861:
	mul.hi.u64 	%rd8582, %rd5158, %rd147;
	add.s64 	%rd5171, %rd11071, %rd8582;
	mul.lo.s64 	%rd5172, %rd148, %rd5158;
	add.s64 	%rd5173, %rd5172, %rd5171;
	add.s64 	%rd5174, %rd5173, %rd5137;
	setp.lt.u64 	%p3035, %rd5174, %rd5173;
	mov.b64 	%rd11072, 1;
	@%p3035 bra 	$L__BB0_1863;
	setp.eq.s64 	%p3036, %rd5173, 0;
	neg.s64 	%rd8583, %rd5171;
	setp.ne.s64 	%p3037, %rd5172, %rd8583;
	and.pred  	%p3038, %p3037, %p3036;
	selp.u64 	%rd11072, 1, 0, %p3038;
$L__BB0_1863:
	mul.hi.u64 	%rd8584, %rd5158, %rd148;
	add.s64 	%rd5177, %rd11072, %rd8584;
	setp.eq.s64 	%p3039, %rd5177, 0;
	@%p3039 bra 	$L__BB0_1867;
	add.s64 	%rd5178, %rd11073, %rd5177;
	setp.ge.u64 	%p3040, %rd5178, %rd11073;
	mov.u64 	%rd11073, %rd5178;
	@%p3040 bra 	$L__BB0_1867;
	add.s64 	%rd11074, %rd11074, 1;
	setp.ne.s64 	%p3041, %rd11074, 0;
	mov.u64 	%rd11073, %rd5178;
	@%p3041 bra 	$L__BB0_1867;
	add.s64 	%rd11081, %rd11081, 1;
	setp.eq.s64 	%p3042, %rd11081, 0;
	selp.u64 	%rd8586, 1, 0, %p3042;
	add.s64 	%rd11082, %rd11082, %rd8586;
	mov.b64 	%rd11074, 0;
	mov.u64 	%rd11073, %rd5178;
$L__BB0_1867:
	mul.lo.s64 	%rd5186, %rd144, %rd5162;
	mul.lo.s64 	%rd8588, %rd145, %rd5186;
	mul.hi.u64 	%rd8589, %rd5186, %rd145;
	not.b64 	%rd8590, %rd5162;
	setp.gt.u64 	%p3043, %rd8588, %rd8590;
	selp.u64 	%rd8591, 1, 0, %p3043;
	add.s64 	%rd5187, %rd8589, %rd8591;
	mul.lo.s64 	%rd5188, %rd146, %rd5186;
	add.s64 	%rd5189, %rd5188, %rd5187;
	add.s64 	%rd5190, %rd5189, %rd5168;
	setp.lt.u64 	%p3044, %rd5190, %rd5189;
	mov.b64 	%rd11077, 1;
	@%p3044 bra 	$L__BB0_1869;
	setp.eq.s64 	%p3045, %rd5189, 0;
	neg.s64 	%rd8592, %rd5187;
	setp.ne.s64 	%p3046, %rd5188, %rd8592;
	and.pred  	%p3047, %p3046, %p3045;
	selp.u64 	%rd11077, 1, 0, %p3047;
$L__BB0_1869:
	mul.hi.u64 	%rd8594, %rd5186, %rd146;
	add.s64 	%rd5193, %rd11077, %rd8594;
	mul.lo.s64 	%rd5194, %rd147, %rd5186;
	add.s64 	%rd5195, %rd5194, %rd5193;
	add.s64 	%rd5196, %rd5195, %rd5174;
	setp.lt.u64 	%p3048, %rd5196, %rd5195;
	mov.b64 	%rd11078, 1;
	@%p3048 bra 	$L__BB0_1871;
	setp.eq.s64 	%p3049, %rd5195, 0;
	neg.s64 	%rd8595, %rd5193;
	setp.ne.s64 	%p3050, %rd5194, %rd8595;
	and.pred  	%p3051, %p3050, %p3049;
	selp.u64 	%rd11078, 1, 0, %p3051;
$L__BB0_1871:
	mul.hi.u64 	%rd8597, %rd5186, %rd147;
	add.s64 	%rd5199, %rd11078, %rd8597;
	mul.lo.s64 	%rd5200, %rd148, %rd5186;
	add.s64 	%rd5201, %rd5200, %rd5199;
	add.s64 	%rd5202, %rd5201, %rd11073;
	setp.lt.u64 	%p3052, %rd5202, %rd5201;
	mov.b64 	%rd11079, 1;
	@%p3052 bra 	$L__BB0_1873;
	setp.eq.s64 	%p3053, %rd5201, 0;
	neg.s64 	%rd8598, %rd5199;
	setp.ne.s64 	%p3054, %rd5200, %rd8598;
	and.pred  	%p3055, %p3054, %p3053;
	selp.u64 	%rd11079, 1, 0, %p3055;
$L__BB0_1873:
	mul.hi.u64 	%rd8599, %rd5186, %rd148;
	add.s64 	%rd5205, %rd11079, %rd8599;
	setp.eq.s64 	%p3056, %rd5205, 0;
	@%p3056 bra 	$L__BB0_1876;
	add.s64 	%rd5206, %rd11074, %rd5205;
	setp.ge.u64 	%p3057, %rd5206, %rd11074;
	mov.u64 	%rd11074, %rd5206;
	@%p3057 bra 	$L__BB0_1876;
	add.s64 	%rd11081, %rd11081, 1;
	setp.eq.s64 	%p3058, %rd11081, 0;
	selp.u64 	%rd8600, 1, 0, %p3058;
	add.s64 	%rd11082, %rd11082, %rd8600;
$L__BB0_1876:
	mul.lo.s64 	%rd5212, %rd144, %rd5190;
	mul.lo.s64 	%rd8602, %rd145, %rd5212;
	mul.hi.u64 	%rd8603, %rd5212, %rd145;
	not.b64 	%rd8604, %rd5190;
	setp.gt.u64 	%p3059, %rd8602, %rd8604;
	selp.u64 	%rd8605, 1, 0, %p3059;
	add.s64 	%rd5213, %rd8603, %rd8605;
	mul.lo.s64 	%rd5214, %rd146, %rd5212;
	add.s64 	%rd5215, %rd5214, %rd5213;
	add.s64 	%rd5216, %rd5215, %rd5196;
	setp.lt.u64 	%p3060, %rd5216, %rd5215;
	mov.b64 	%rd11083, 1;
	@%p3060 bra 	$L__BB0_1878;
	setp.eq.s64 	%p3061, %rd5215, 0;
	neg.s64 	%rd8606, %rd5213;
	setp.ne.s64 	%p3062, %rd5214, %rd8606;
	and.pred  	%p3063, %p3062, %p3061;
	selp.u64 	%rd11083, 1, 0, %p3063;
$L__BB0_1878:
	mul.hi.u64 	%rd8608, %rd5212, %rd146;
	add.s64 	%rd5219, %rd11083, %rd8608;
	mul.lo.s64 	%rd5220, %rd147, %rd5212;
	add.s64 	%rd5221, %rd5220, %rd5219;
	add.s64 	%rd5222, %rd5221, %rd5202;
	setp.lt.u64 	%p3064, %rd5222, %rd5221;
	mov.b64 	%rd11084, 1;
	@%p3064 bra 	$L__BB0_1880;
	setp.eq.s64 	%p3065, %rd5221, 0;
	neg.s64 	%rd8609, %rd5219;
	setp.ne.s64 	%p3066, %rd5220, %rd8609;
	and.pred  	%p3067, %p3066, %p3065;
	selp.u64 	%rd11084, 1, 0, %p3067;
$L__BB0_1880:
	mul.hi.u64 	%rd8611, %rd5212, %rd147;
	add.s64 	%rd5225, %rd11084, %rd8611;
	mul.lo.s64 	%rd5226, %rd148, %rd5212;
	add.s64 	%rd5227, %rd5226, %rd5225;
	add.s64 	%rd5228, %rd5227, %rd11074;
	setp.lt.u64 	%p3068, %rd5228, %rd5227;
	mov.b64 	%rd11085, 1;
	@%p3068 bra 	$L__BB0_1882;
	setp.eq.s64 	%p3069, %rd5227, 0;
	neg.s64 	%rd8612, %rd5225;
	setp.ne.s64 	%p3070, %rd5226, %rd8612;
	and.pred  	%p3071, %p3070, %p3069;
	selp.u64 	%rd11085, 1, 0, %p3071;
$L__BB0_1882:
	mul.hi.u64 	%rd8613, %rd5212, %rd148;
	add.s64 	%rd5231, %rd11085, %rd8613;
	setp.eq.s64 	%p3072, %rd5231, 0;
	@%p3072 bra 	$L__BB0_1884;
	add.s64 	%rd5232, %rd11081, %rd5231;
	setp.lt.u64 	%p3073, %rd5232, %rd11081;
	selp.u64 	%rd8614, 1, 0, %p3073;
	add.s64 	%rd11082, %rd11082, %rd8614;
	mov.u64 	%rd11081, %rd5232;
$L__BB0_1884:
	mul.lo.s64 	%rd5236, %rd144, %rd5216;
	mul.lo.s64 	%rd8616, %rd145, %rd5236;
	mul.hi.u64 	%rd8617, %rd5236, %rd145;
	not.b64 	%rd8618, %rd5216;
	setp.gt.u64 	%p3074, %rd8616, %rd8618;
	selp.u64 	%rd8619, 1, 0, %p3074;
	add.s64 	%rd5237, %rd8617, %rd8619;
	mul.lo.s64 	%rd5238, %rd146, %rd5236;
	add.s64 	%rd5239, %rd5238, %rd5237;
	add.s64 	%rd5240, %rd5239, %rd5222;
	setp.lt.u64 	%p3075, %rd5240, %rd5239;
	mov.b64 	%rd11088, 1;
	@%p3075 bra 	$L__BB0_1886;
	setp.eq.s64 	%p3076, %rd5239, 0;
	neg.s64 	%rd8620, %rd5237;
	setp.ne.s64 	%p3077, %rd5238, %rd8620;
	and.pred  	%p3078, %p3077, %p3076;
	selp.u64 	%rd11088, 1, 0, %p3078;
$L__BB0_1886:
	mul.hi.u64 	%rd8622, %rd5236, %rd146;
	add.s64 	%rd5243, %rd11088, %rd8622;
	mul.lo.s64 	%rd5244, %rd147, %rd5236;
	add.s64 	%rd5245, %rd5244, %rd5243;
	add.s64 	%rd5246, %rd5245, %rd5228;
	setp.lt.u64 	%p3079, %rd5246, %rd5245;
	mov.b64 	%rd11089, 1;
	@%p3079 bra 	$L__BB0_1888;
	setp.eq.s64 	%p3080, %rd5245, 0;
	neg.s64 	%rd8623, %rd5243;
	setp.ne.s64 	%p3081, %rd5244, %rd8623;
	and.pred  	%p3082, %p3081, %p3080;
	selp.u64 	%rd11089, 1, 0, %p3082;
$L__BB0_1888:
	mul.hi.u64 	%rd8625, %rd5236, %rd147;
	add.s64 	%rd5249, %rd11089, %rd8625;
	mul.lo.s64 	%rd5250, %rd148, %rd5236;
	add.s64 	%rd5251, %rd5250, %rd5249;
	add.s64 	%rd5252, %rd5251, %rd11081;
	setp.lt.u64 	%p3083, %rd5252, %rd5251;
	mov.b64 	%rd11090, 1;
	@%p3083 bra 	$L__BB0_1890;
	setp.eq.s64 	%p3084, %rd5251, 0;
	neg.s64 	%rd8626, %rd5249;
	setp.ne.s64 	%p3085, %rd5250, %rd8626;
	and.pred  	%p3086, %p3085, %p3084;
	selp.u64 	%rd11090, 1, 0, %p3086;
$L__BB0_1890:
	mul.hi.u64 	%rd8627, %rd5236, %rd148;
	add.s64 	%rd8628, %rd11090, %rd8627;
	add.s64 	%rd11091, %rd11082, %rd8628;
	setp.gt.u64 	%p3087, %rd11091, %rd148;
	@%p3087 bra 	$L__BB0_1896;
	setp.lt.u64 	%p3088, %rd11091, %rd148;
	mov.u64 	%rd11092, %rd5252;
	mov.u64 	%rd11093, %rd5246;
	mov.u64 	%rd11094, %rd5240;
	@%p3088 bra 	$L__BB0_1897;
	setp.gt.u64 	%p3089, %rd5252, %rd147;
	@%p3089 bra 	$L__BB0_1896;
	setp.lt.u64 	%p3090, %rd5252, %rd147;
	mov.u64 	%rd11092, %rd5252;
	mov.u64 	%rd11093, %rd5246;
	mov.u64 	%rd11094, %rd5240;
	@%p3090 bra 	$L__BB0_1897;
	setp.gt.u64 	%p3091, %rd5246, %rd146;
	@%p3091 bra 	$L__BB0_1896;
	setp.lt.u64 	%p3092, %rd5246, %rd146;
	setp.lt.u64 	%p3093, %rd5240, %rd145;
	or.pred  	%p3094, %p3092, %p3093;
	mov.u64 	%rd11092, %rd5252;
	mov.u64 	%rd11093, %rd5246;
	mov.u64 	%rd11094, %rd5240;
	@%p3094 bra 	$L__BB0_1897;
$L__BB0_1896:
	sub.s64 	%rd11094, %rd5240, %rd145;
	setp.lt.u64 	%p3095, %rd5240, %rd145;
	selp.u64 	%rd8629, 1, 0, %p3095;
	add.s64 	%rd8630, %rd146, %rd8629;
	sub.s64 	%rd11093, %rd5246, %rd8630;
	setp.lt.u64 	%p3096, %rd5246, %rd146;
	setp.eq.s64 	%p3097, %rd5246, %rd146;
	and.pred  	%p3098, %p3097, %p3095;
	or.pred  	%p3099, %p3096, %p3098;
	selp.u64 	%rd8631, 1, 0, %p3099;
	add.s64 	%rd8632, %rd147, %rd8631;
	sub.s64 	%rd11092, %rd5252, %rd8632;
	setp.lt.u64 	%p3100, %rd5252, %rd147;
	setp.eq.s64 	%p3101, %rd5252, %rd147;
	selp.b64 	%rd8633, %rd8631, 0, %p3101;
	selp.b64 	%rd8634, 1, %rd8633, %p3100;
	add.s64 	%rd8635, %rd8634, %rd148;
	sub.s64 	%rd11091, %rd11091, %rd8635;
$L__BB0_1897:
	shl.b64 	%rd5264, %rd11094, 1;
	mov.b64 	{%r105, %r106}, %rd11093;
	mov.b64 	{%r107, %r108}, %rd11094;
	shf.l.wrap.b32 	%r109, %r108, %r105, 1;
	shf.l.wrap.b32 	%r110, %r105, %r106, 1;
	mov.b64 	%rd5265, {%r109, %r110};
	setp.lt.u64 	%p3102, %rd5265, %rd11093;
	selp.u64 	%rd8636, 1, 0, %p3102;
	shl.b64 	%rd8637, %rd11092, 1;
	or.b64  	%rd5266, %rd8637, %rd8636;
	setp.lt.u64 	%p3103, %rd5266, %rd11092;
	selp.u64 	%rd8638, 1, 0, %p3103;
	shl.b64 	%rd8639, %rd11091, 1;
	or.b64  	%rd11095, %rd8639, %rd8638;
	setp.gt.u64 	%p3104, %rd11095, %rd148;
	@%p3104 bra 	$L__BB0_1903;
	setp.lt.u64 	%p3105, %rd11095, %rd148;
	mov.u64 	%rd11096, %rd5266;
	mov.u64 	%rd11097, %rd5265;
	mov.u64 	%rd11098, %rd5264;
	@%p3105 bra 	$L__BB0_1904;
	setp.gt.u64 	%p3106, %rd5266, %rd147;
	@%p3106 bra 	$L__BB0_1903;
	setp.lt.u64 	%p3107, %rd5266, %rd147;
	mov.u64 	%rd11096, %rd5266;
	mov.u64 	%rd11097, %rd5265;
	mov.u64 	%rd11098, %rd5264;
	@%p3107 bra 	$L__BB0_1904;
	setp.gt.u64 	%p3108, %rd5265, %rd146;
	@%p3108 bra 	$L__BB0_1903;
	setp.lt.u64 	%p3109, %rd5265, %rd146;
	setp.lt.u64 	%p3110, %rd5264, %rd145;
	or.pred  	%p3111, %p3109, %p3110;
	mov.u64 	%rd11096, %rd5266;
	mov.u64 	%rd11097, %rd5265;
	mov.u64 	%rd11098, %rd5264;
	@%p3111 bra 	$L__BB0_1904;
$L__BB0_1903:
	sub.s64 	%rd11098, %rd5264, %rd145;
	setp.lt.u64 	%p3112, %rd5264, %rd145;
	selp.u64 	%rd8640, 1, 0, %p3112;
	add.s64 	%rd8641, %rd146, %rd8640;
	sub.s64 	%rd11097, %rd5265, %rd8641;
	setp.lt.u64 	%p3113, %rd5265, %rd146;
	setp.eq.s64 	%p3114, %rd5265, %rd146;
	and.pred  	%p3115, %p3114, %p3112;
	or.pred  	%p3116, %p3113, %p3115;
	selp.u64 	%rd8642, 1, 0, %p3116;
	add.s64 	%rd8643, %rd147, %rd8642;
	sub.s64 	%rd11096, %rd5266, %rd8643;
	setp.lt.u64 	%p3117, %rd5266, %rd147;
	setp.eq.s64 	%p3118, %rd5266, %rd147;
	selp.b64 	%rd8644, %rd8642, 0, %p3118;
	selp.b64 	%rd8645, 1, %rd8644, %p3117;
	add.s64 	%rd8646, %rd8645, %rd148;
	sub.s64 	%rd11095, %rd11095, %rd8646;
$L__BB0_1904:
	sub.s64 	%rd11186, %rd11060, %rd11098;
	setp.lt.u64 	%p3119, %rd11060, %rd11098;
	selp.u64 	%rd8647, 1, 0, %p3119;
	add.s64 	%rd8648, %rd11097, %rd8647;
	sub.s64 	%rd11185, %rd11059, %rd8648;
	setp.lt.u64 	%p3120, %rd11059, %rd11097;
	setp.eq.s64 	%p3121, %rd11059, %rd11097;
	and.pred  	%p3122, %p3121, %p3119;
	or.pred  	%p3123, %p3120, %p3122;
	selp.u64 	%rd8649, 1, 0, %p3123;
	add.s64 	%rd8650, %rd11096, %rd8649;
	sub.s64 	%rd11184, %rd11058, %rd8650;
	setp.lt.u64 	%p3124, %rd11058, %rd11096;
	setp.eq.s64 	%p3125, %rd11058, %rd11096;
	selp.b64 	%rd8651, %rd8649, 0, %p3125;
	selp.b64 	%rd5279, 1, %rd8651, %p3124;
	add.s64 	%rd8652, %rd5279, %rd11095;
	sub.s64 	%rd11183, %rd11057, %rd8652;
	setp.lt.u64 	%p3126, %rd11057, %rd11095;
	@%p3126 bra 	$L__BB0_1906;
	setp.ne.s64 	%p3127, %rd11057, %rd11095;
	setp.eq.s64 	%p3128, %rd5279, 0;
	or.pred  	%p3129, %p3127, %p3128;
	@%p3129 bra 	$L__BB0_1907;
$L__BB0_1906:
	add.s64 	%rd5281, %rd11186, %rd145;
	setp.lt.u64 	%p3130, %rd5281, %rd11186;
	selp.u64 	%rd8654, 1, 0, %p3130;
	add.s64 	%rd8655, %rd11185, %rd8654;
	add.s64 	%rd5282, %rd8655, %rd146;
	setp.lt.u64 	%p3131, %rd5282, %rd8655;
	setp.lt.u64 	%p3132, %rd5282, %rd11185;
	selp.b64 	%rd8656, %rd8654, 0, %p3131;
	selp.b64 	%rd8657, 1, %rd8656, %p3132;
	add.s64 	%rd8658, %rd11184, %rd8657;
	add.s64 	%rd5283, %rd8658, %rd147;
	setp.lt.u64 	%p3133, %rd5283, %rd8658;
	setp.lt.u64 	%p3134, %rd5283, %rd11184;
	selp.b64 	%rd8659, %rd8657, 0, %p3133;
	selp.b64 	%rd8660, 1, %rd8659, %p3134;
	add.s64 	%rd8661, %rd11183, %rd8660;
	add.s64 	%rd11183, %rd8661, %rd148;
	mov.u64 	%rd11184, %rd5283;
	mov.u64 	%rd11185, %rd5282;
	mov.u64 	%rd11186, %rd5281;
$L__BB0_1907:
	add.s64 	%rd5289, %rd10288, %rd9974;
	setp.lt.u64 	%p3135, %rd5289, %rd10288;
	selp.u64 	%rd8662, 1, 0, %p3135;
	add.s64 	%rd8663, %rd10287, %rd8662;
	add.s64 	%rd5290, %rd8663, %rd9973;
	setp.lt.u64 	%p3136, %rd5290, %rd8663;
	setp.lt.u64 	%p3137, %rd5290, %rd10287;
	selp.b64 	%rd8664, %rd8662, 0, %p3136;
	selp.b64 	%rd8665, 1, %rd8664, %p3137;
	add.s64 	%rd8666, %rd10286, %rd8665;
	add.s64 	%rd5291, %rd8666, %rd9972;
	setp.lt.u64 	%p3138, %rd5291, %rd8666;
	setp.lt.u64 	%p3139, %rd5291, %rd10286;
	selp.b64 	%rd8667, %rd8665, 0, %p3138;
	selp.b64 	%rd8668, 1, %rd8667, %p3139;
	add.s64 	%rd8669, %rd10285, %rd8668;
	add.s64 	%rd11103, %rd8669, %rd9971;
	setp.gt.u64 	%p3140, %rd11103, %rd148;
	@%p3140 bra 	$L__BB0_1913;
	setp.lt.u64 	%p3141, %rd11103, %rd148;
	mov.u64 	%rd11104, %rd5291;
	mov.u64 	%rd11105, %rd5290;
	mov.u64 	%rd11106, %rd5289;
	@%p3141 bra 	$L__BB0_1914;
	setp.gt.u64 	%p3142, %rd5291, %rd147;
	@%p3142 bra 	$L__BB0_1913;
	setp.lt.u64 	%p3143, %rd5291, %rd147;
	mov.u64 	%rd11104, %rd5291;
	mov.u64 	%rd11105, %rd5290;
	mov.u64 	%rd11106, %rd5289;
	@%p3143 bra 	$L__BB0_1914;
	setp.gt.u64 	%p3144, %rd5290, %rd146;
	@%p3144 bra 	$L__BB0_1913;
	setp.lt.u64 	%p3145, %rd5290, %rd146;
	setp.lt.u64 	%p3146, %rd5289, %rd145;
	or.pred  	%p3147, %p3145, %p3146;
	mov.u64 	%rd11104, %rd5291;
	mov.u64 	%rd11105, %rd5290;
	mov.u64 	%rd11106, %rd5289;
	@%p3147 bra 	$L__BB0_1914;
$L__BB0_1913:
	sub.s64 	%rd11106, %rd5289, %rd145;
	setp.lt.u64 	%p3148, %rd5289, %rd145;
	selp.u64 	%rd8670, 1, 0, %p3148;
	add.s64 	%rd8671, %rd146, %rd8670;
	sub.s64 	%rd11105, %rd5290, %rd8671;
	setp.lt.u64 	%p3149, %rd5290, %rd146;
	setp.eq.s64 	%p3150, %rd5290, %rd146;
	and.pred  	%p3151, %p3150, %p3148;
	or.pred  	%p3152, %p3149, %p3151;
	selp.u64 	%rd8672, 1, 0, %p3152;
	add.s64 	%rd8673, %rd147, %rd8672;
	sub.s64 	%rd11104, %rd5291, %rd8673;
	setp.lt.u64 	%p3153, %rd5291, %rd147;
	setp.eq.s64 	%p3154, %rd5291, %rd147;
	selp.b64 	%rd8674, %rd8672, 0, %p3154;
	selp.b64 	%rd8675, 1, %rd8674, %p3153;
	add.s64 	%rd8676, %rd8675, %rd148;
	sub.s64 	%rd11103, %rd11103, %rd8676;
$L__BB0_1914:
	mul.hi.u64 	%rd8678, %rd11106, %rd11106;
	mul.lo.s64 	%rd8679, %rd11105, %rd11106;
	mul.hi.u64 	%rd8680, %rd11106, %rd11105;
	add.s64 	%rd8681, %rd8679, %rd8678;
	setp.eq.s64 	%p3155, %rd8681, 0;
	neg.s64 	%rd8682, %rd8678;
	setp.ne.s64 	%p3156, %rd8679, %rd8682;
	and.pred  	%p3157, %p3156, %p3155;
	selp.u64 	%rd8683, 1, 0, %p3157;
	add.s64 	%rd8684, %rd8680, %rd8683;
	mul.lo.s64 	%rd5301, %rd11104, %rd11106;
	mul.hi.u64 	%rd8685, %rd11106, %rd11104;
	add.s64 	%rd8686, %rd5301, %rd8684;
	setp.eq.s64 	%p3158, %rd8686, 0;
	neg.s64 	%rd8687, %rd8684;
	setp.ne.s64 	%p3159, %rd5301, %rd8687;
	and.pred  	%p3160, %p3159, %p3158;
	selp.u64 	%rd8688, 1, 0, %p3160;
	add.s64 	%rd5302, %rd8685, %rd8688;
	mul.lo.s64 	%rd5303, %rd11103, %rd11106;
	add.s64 	%rd5304, %rd5303, %rd5302;
	mul.hi.u64 	%rd8689, %rd11105, %rd11106;
	add.s64 	%rd5305, %rd8681, %rd8679;
	setp.lt.u64 	%p3161, %rd5305, %rd8681;
	selp.u64 	%rd8690, 1, 0, %p3161;
	add.s64 	%rd5306, %rd8689, %rd8690;
	mul.lo.s64 	%rd5307, %rd11105, %rd11105;
	add.s64 	%rd5308, %rd5307, %rd5306;
	add.s64 	%rd5309, %rd5308, %rd8686;
	setp.lt.u64 	%p3162, %rd5309, %rd5308;
	mov.b64 	%rd11107, 1;
	@%p3162 bra 	$L__BB0_1916;
	setp.eq.s64 	%p3163, %rd5308, 0;
	neg.s64 	%rd8691, %rd5306;
	setp.ne.s64 	%p3164, %rd5307, %rd8691;
	and.pred  	%p3165, %p3164, %p3163;
	selp.u64 	%rd11107, 1, 0, %p3165;
$L__BB0_1916:
	mul.hi.u64 	%rd8693, %rd11105, %rd11105;
	add.s64 	%rd5312, %rd11107, %rd8693;
	mul.lo.s64 	%rd5313, %rd11104, %rd11105;
	add.s64 	%rd5314, %rd5313, %rd5312;
	add.s64 	%rd5315, %rd5314, %rd5304;
	setp.lt.u64 	%p3166, %rd5315, %rd5314;
	mov.b64 	%rd11108, 1;
	@%p3166 bra 	$L__BB0_1918;
	setp.eq.s64 	%p3167, %rd5314, 0;
	neg.s64 	%rd8694, %rd5312;
	setp.ne.s64 	%p3168, %rd5313, %rd8694;
	and.pred  	%p3169, %p3168, %p3167;
	selp.u64 	%rd11108, 1, 0, %p3169;
$L__BB0_1918:
	mul.hi.u64 	%rd8696, %rd11105, %rd11104;
	add.s64 	%rd5318, %rd11108, %rd8696;
	mul.lo.s64 	%rd5319, %rd11103, %rd11105;
	add.s64 	%rd5320, %rd5319, %rd5318;
	neg.s64 	%rd8697, %rd5302;
	setp.ne.s64 	%p3170, %rd5303, %rd8697;
	setp.eq.s64 	%p3171, %rd5304, 0;
	and.pred  	%p3172, %p3170, %p3171;
	selp.u64 	%rd8698, 1, 0, %p3172;
	mul.hi.u64 	%rd8699, %rd11106, %rd11103;
	add.s64 	%rd8700, %rd8699, %rd8698;
	add.s64 	%rd5321, %rd5320, %rd8700;
	setp.lt.u64 	%p3173, %rd5321, %rd5320;
	mov.b64 	%rd11109, 1;
	@%p3173 bra 	$L__BB0_1920;
	setp.eq.s64 	%p3174, %rd5320, 0;
	neg.s64 	%rd8701, %rd5318;
	setp.ne.s64 	%p3175, %rd5319, %rd8701;
	and.pred  	%p3176, %p3175, %p3174;
	selp.u64 	%rd11109, 1, 0, %p3176;
$L__BB0_1920:
	mul.hi.u64 	%rd8703, %rd11104, %rd11106;
	add.s64 	%rd5324, %rd5301, %rd5309;
	setp.lt.u64 	%p3177, %rd5324, %rd5301;
	selp.u64 	%rd8704, 1, 0, %p3177;
	add.s64 	%rd5325, %rd8703, %rd8704;
	add.s64 	%rd5326, %rd5313, %rd5325;
	add.s64 	%rd5327, %rd5326, %rd5315;
	setp.lt.u64 	%p3178, %rd5327, %rd5326;
	mov.b64 	%rd11110, 1;
	@%p3178 bra 	$L__BB0_1922;
	setp.eq.s64 	%p3179, %rd5326, 0;
	neg.s64 	%rd8705, %rd5325;
	setp.ne.s64 	%p3180, %rd5313, %rd8705;
	and.pred  	%p3181, %p3180, %p3179;
	selp.u64 	%rd11110, 1, 0, %p3181;
$L__BB0_1922:
	mul.hi.u64 	%rd8707, %rd11104, %rd11105;
	add.s64 	%rd5330, %rd11110, %rd8707;
	mul.lo.s64 	%rd5331, %rd11104, %rd11104;
	add.s64 	%rd5332, %rd5331, %rd5330;
	add.s64 	%rd5333, %rd5332, %rd5321;
	setp.lt.u64 	%p3182, %rd5333, %rd5332;
	mov.b64 	%rd11111, 1;
	@%p3182 bra 	$L__BB0_1924;
	setp.eq.s64 	%p3183, %rd5332, 0;
	neg.s64 	%rd8708, %rd5330;
	setp.ne.s64 	%p3184, %rd5331, %rd8708;
	and.pred  	%p3185, %p3184, %p3183;
	selp.u64 	%rd11111, 1, 0, %p3185;
$L__BB0_1924:
	mul.hi.u64 	%rd8710, %rd11104, %rd11104;
	add.s64 	%rd5336, %rd11111, %rd8710;
	mul.lo.s64 	%rd5337, %rd11103, %rd11104;
	add.s64 	%rd5338, %rd5337, %rd5336;
	mul.hi.u64 	%rd8711, %rd11105, %rd11103;
	add.s64 	%rd8712, %rd11109, %rd8711;
	add.s64 	%rd5339, %rd5338, %rd8712;
	setp.lt.u64 	%p3186, %rd5339, %rd5338;
	mov.b64 	%rd11112, 1;
	@%p3186 bra 	$L__BB0_1926;
	setp.eq.s64 	%p3187, %rd5338, 0;
	neg.s64 	%rd8713, %rd5336;
	setp.ne.s64 	%p3188, %rd5337, %rd8713;
	and.pred  	%p3189, %p3188, %p3187;
	selp.u64 	%rd11112, 1, 0, %p3189;
$L__BB0_1926:
	mul.hi.u64 	%rd8715, %rd11103, %rd11106;
	add.s64 	%rd5342, %rd5303, %rd5327;
	setp.lt.u64 	%p3190, %rd5342, %rd5303;
	selp.u64 	%rd8716, 1, 0, %p3190;
	add.s64 	%rd5343, %rd8715, %rd8716;
	add.s64 	%rd5344, %rd5319, %rd5343;
	add.s64 	%rd11119, %rd5344, %rd5333;
	setp.lt.u64 	%p3191, %rd11119, %rd5344;
	mov.b64 	%rd11113, 1;
	@%p3191 bra 	$L__BB0_1928;
	setp.eq.s64 	%p3192, %rd5344, 0;
	neg.s64 	%rd8717, %rd5343;
	setp.ne.s64 	%p3193, %rd5319, %rd8717;
	and.pred  	%p3194, %p3193, %p3192;
	selp.u64 	%rd11113, 1, 0, %p3194;
$L__BB0_1928:
	mul.hi.u64 	%rd8719, %rd11103, %rd11105;
	add.s64 	%rd5348, %rd11113, %rd8719;
	add.s64 	%rd5349, %rd5337, %rd5348;
	add.s64 	%rd11120, %rd5349, %rd5339;
	setp.lt.u64 	%p3195, %rd11120, %rd5349;
	mov.b64 	%rd11114, 1;
	@%p3195 bra 	$L__BB0_1930;
	setp.eq.s64 	%p3196, %rd5349, 0;
	neg.s64 	%rd8720, %rd5348;
	setp.ne.s64 	%p3197, %rd5337, %rd8720;
	and.pred  	%p3198, %p3197, %p3196;
	selp.u64 	%rd11114, 1, 0, %p3198;
$L__BB0_1930:
	mul.hi.u64 	%rd8722, %rd11103, %rd11104;
	add.s64 	%rd5353, %rd11114, %rd8722;
	mul.lo.s64 	%rd5354, %rd11103, %rd11103;
	add.s64 	%rd5355, %rd5354, %rd5353;
	mul.hi.u64 	%rd8723, %rd11104, %rd11103;
	add.s64 	%rd8724, %rd11112, %rd8723;
	add.s64 	%rd11127, %rd5355, %rd8724;
	setp.lt.u64 	%p3199, %rd11127, %rd5355;
	mov.b64 	%rd11115, 1;
	@%p3199 bra 	$L__BB0_1932;
	setp.eq.s64 	%p3200, %rd5355, 0;
	neg.s64 	%rd8725, %rd5353;
	setp.ne.s64 	%p3201, %rd5354, %rd8725;
	and.pred  	%p3202, %p3201, %p3200;
	selp.u64 	%rd11115, 1, 0, %p3202;
$L__BB0_1932:
	mul.lo.s64 	%rd8727, %rd11106, %rd11106;
	mul.hi.u64 	%rd8728, %rd11103, %rd11103;
	add.s64 	%rd11128, %rd11115, %rd8728;
	mul.lo.s64 	%rd5360, %rd144, %rd8727;
	mul.lo.s64 	%rd8729, %rd145, %rd5360;
	mul.hi.u64 	%rd8730, %rd5360, %rd145;
	not.b64 	%rd8731, %rd8727;
	setp.gt.u64 	%p3203, %rd8729, %rd8731;
	selp.u64 	%rd8732, 1, 0, %p3203;
	add.s64 	%rd5361, %rd8730, %rd8732;
	mul.lo.s64 	%rd5362, %rd146, %rd5360;
	add.s64 	%rd5363, %rd5362, %rd5361;
	add.s64 	%rd5364, %rd5363, %rd5305;
	setp.lt.u64 	%p3204, %rd5364, %rd5363;
	mov.b64 	%rd11116, 1;
	@%p3204 bra 	$L__BB0_1934;
	setp.eq.s64 	%p3205, %rd5363, 0;
	neg.s64 	%rd8733, %rd5361;
	setp.ne.s64 	%p3206, %rd5362, %rd8733;
	and.pred  	%p3207, %p3206, %p3205;
	selp.u64 	%rd11116, 1, 0, %p3207;
$L__BB0_1934:
	mul.hi.u64 	%rd8735, %rd5360, %rd146;
	add.s64 	%rd5367, %rd11116, %rd8735;
	mul.lo.s64 	%rd5368, %rd147, %rd5360;
	add.s64 	%rd5369, %rd5368, %rd5367;
	add.s64 	%rd5370, %rd5369, %rd5324;
	setp.lt.u64 	%p3208, %rd5370, %rd5369;
	mov.b64 	%rd11117, 1;
	@%p3208 bra 	$L__BB0_1936;
	setp.eq.s64 	%p3209, %rd5369, 0;
	neg.s64 	%rd8736, %rd5367;
	setp.ne.s64 	%p3210, %rd5368, %rd8736;
	and.pred  	%p3211, %p3210, %p3209;
	selp.u64 	%rd11117, 1, 0, %p3211;
$L__BB0_1936:
	mul.hi.u64 	%rd8738, %rd5360, %rd147;
	add.s64 	%rd5373, %rd11117, %rd8738;
	mul.lo.s64 	%rd5374, %rd148, %rd5360;
	add.s64 	%rd5375, %rd5374, %rd5373;
	add.s64 	%rd5376, %rd5375, %rd5342;
	setp.lt.u64 	%p3212, %rd5376, %rd5375;
	mov.b64 	%rd11118, 1;
	@%p3212 bra 	$L__BB0_1938;
	setp.eq.s64 	%p3213, %rd5375, 0;
	neg.s64 	%rd8739, %rd5373;
	setp.ne.s64 	%p3214, %rd5374, %rd8739;
	and.pred  	%p3215, %p3214, %p3213;
	selp.u64 	%rd11118, 1, 0, %p3215;
$L__BB0_1938:
	mul.hi.u64 	%rd8740, %rd5360, %rd148;
	add.s64 	%rd5379, %rd11118, %rd8740;
	setp.eq.s64 	%p3216, %rd5379, 0;
	@%p3216 bra 	$L__BB0_1942;
	add.s64 	%rd5380, %rd11119, %rd5379;
	setp.ge.u64 	%p3217, %rd5380, %rd11119;
	mov.u64 	%rd11119, %rd5380;
	@%p3217 bra 	$L__BB0_1942;
	add.s64 	%rd11120, %rd11120, 1;
	setp.ne.s64 	%p3218, %rd11120, 0;
	mov.u64 	%rd11119, %rd5380;
	@%p3218 bra 	$L__BB0_1942;
	add.s64 	%rd11127, %rd11127, 1;
	setp.eq.s64 	%p3219, %rd11127, 0;
	selp.u64 	%rd8742, 1, 0, %p3219;
	add.s64 	%rd11128, %rd11128, %rd8742;
	mov.b64 	%rd11120, 0;
	mov.u64 	%rd11119, %rd5380;
$L__BB0_1942:
	mul.lo.s64 	%rd5388, %rd144, %rd5364;
	mul.lo.s64 	%rd8744, %rd145, %rd5388;
	mul.hi.u64 	%rd8745, %rd5388, %rd145;
	not.b64 	%rd8746, %rd5364;
	setp.gt.u64 	%p3220, %rd8744, %rd8746;
	selp.u64 	%rd8747, 1, 0, %p3220;
	add.s64 	%rd5389, %rd8745, %rd8747;
	mul.lo.s64 	%rd5390, %rd146, %rd5388;
	add.s64 	%rd5391, %rd5390, %rd5389;
	add.s64 	%rd5392, %rd5391, %rd5370;
	setp.lt.u64 	%p3221, %rd5392, %rd5391;
	mov.b64 	%rd11123, 1;
	@%p3221 bra 	$L__BB0_1944;
	setp.eq.s64 	%p3222, %rd5391, 0;
	neg.s64 	%rd8748, %rd5389;
	setp.ne.s64 	%p3223, %rd5390, %rd8748;
	and.pred  	%p3224, %p3223, %p3222;
	selp.u64 	%rd11123, 1, 0, %p3224;
$L__BB0_1944:
	mul.hi.u64 	%rd8750, %rd5388, %rd146;
	add.s64 	%rd5395, %rd11123, %rd8750;
	mul.lo.s64 	%rd5396, %rd147, %rd5388;
	add.s64 	%rd5397, %rd5396, %rd5395;
	add.s64 	%rd5398, %rd5397, %rd5376;
	setp.lt.u64 	%p3225, %rd5398, %rd5397;
	mov.b64 	%rd11124, 1;
	@%p3225 bra 	$L__BB0_1946;
	setp.eq.s64 	%p3226, %rd5397, 0;
	neg.s64 	%rd8751, %rd5395;
	setp.ne.s64 	%p3227, %rd5396, %rd8751;
	and.pred  	%p3228, %p3227, %p3226;
	selp.u64 	%rd11124, 1, 0, %p3228;
$L__BB0_1946:
	mul.hi.u64 	%rd8753, %rd5388, %rd147;
	add.s64 	%rd5401, %rd11124, %rd8753;
	mul.lo.s64 	%rd5402, %rd148, %rd5388;
	add.s64 	%rd5403, %rd5402, %rd5401;
	add.s64 	%rd5404, %rd5403, %rd11119;
	setp.lt.u64 	%p3229, %rd5404, %rd5403;
	mov.b64 	%rd11125, 1;
	@%p3229 bra 	$L__BB0_1948;
	setp.eq.s64 	%p3230, %rd5403, 0;
	neg.s64 	%rd8754, %rd5401;
	setp.ne.s64 	%p3231, %rd5402, %rd8754;
	and.pred  	%p3232, %p3231, %p3230;
	selp.u64 	%rd11125, 1, 0, %p3232;
$L__BB0_1948:
	mul.hi.u64 	%rd8755, %rd5388, %rd148;
	add.s64 	%rd5407, %rd11125, %rd8755;
	setp.eq.s64 	%p3233, %rd5407, 0;
	@%p3233 bra 	$L__BB0_1951;
	add.s64 	%rd5408, %rd11120, %rd5407;
	setp.ge.u64 	%p3234, %rd5408, %rd11120;
	mov.u64 	%rd11120, %rd5408;
	@%p3234 bra 	$L__BB0_1951;
	add.s64 	%rd11127, %rd11127, 1;
	setp.eq.s64 	%p3235, %rd11127, 0;
	selp.u64 	%rd8756, 1, 0, %p3235;
	add.s64 	%rd11128, %rd11128, %rd8756;
$L__BB0_1951:
	mul.lo.s64 	%rd5414, %rd144, %rd5392;
	mul.lo.s64 	%rd8758, %rd145, %rd5414;
	mul.hi.u64 	%rd8759, %rd5414, %rd145;
	not.b64 	%rd8760, %rd5392;
	setp.gt.u64 	%p3236, %rd8758, %rd8760;
	selp.u64 	%rd8761, 1, 0, %p3236;
	add.s64 	%rd5415, %rd8759, %rd8761;
	mul.lo.s64 	%rd5416, %rd146, %rd5414;
	add.s64 	%rd5417, %rd5416, %rd5415;
	add.s64 	%rd5418, %rd5417, %rd5398;
	setp.lt.u64 	%p3237, %rd5418, %rd5417;
	mov.b64 	%rd11129, 1;
	@%p3237 bra 	$L__BB0_1953;
	setp.eq.s64 	%p3238, %rd5417, 0;
	neg.s64 	%rd8762, %rd5415;
	setp.ne.s64 	%p3239, %rd5416, %rd8762;
	and.pred  	%p3240, %p3239, %p3238;
	selp.u64 	%rd11129, 1, 0, %p3240;
$L__BB0_1953:
	mul.hi.u64 	%rd8764, %rd5414, %rd146;
	add.s64 	%rd5421, %rd11129, %rd8764;
	mul.lo.s64 	%rd5422, %rd147, %rd5414;
	add.s64 	%rd5423, %rd5422, %rd5421;
	add.s64 	%rd5424, %rd5423, %rd5404;
	setp.lt.u64 	%p3241, %rd5424, %rd5423;
	mov.b64 	%rd11130, 1;
	@%p3241 bra 	$L__BB0_1955;
	setp.eq.s64 	%p3242, %rd5423, 0;
	neg.s64 	%rd8765, %rd5421;
	setp.ne.s64 	%p3243, %rd5422, %rd8765;
	and.pred  	%p3244, %p3243, %p3242;
	selp.u64 	%rd11130, 1, 0, %p3244;
$L__BB0_1955:
	mul.hi.u64 	%rd8767, %rd5414, %rd147;
	add.s64 	%rd5427, %rd11130, %rd8767;
	mul.lo.s64 	%rd5428, %rd148, %rd5414;
	add.s64 	%rd5429, %rd5428, %rd5427;
	add.s64 	%rd5430, %rd5429, %rd11120;
	setp.lt.u64 	%p3245, %rd5430, %rd5429;
	mov.b64 	%rd11131, 1;
	@%p3245 bra 	$L__BB0_1957;
	setp.eq.s64 	%p3246, %rd5429, 0;
	neg.s64 	%rd8768, %rd5427;
	setp.ne.s64 	%p3247, %rd5428, %rd8768;
	and.pred  	%p3248, %p3247, %p3246;
	selp.u64 	%rd11131, 1, 0, %p3248;
$L__BB0_1957:
	mul.hi.u64 	%rd8769, %rd5414, %rd148;
	add.s64 	%rd5433, %rd11131, %rd8769;
	setp.eq.s64 	%p3249, %rd5433, 0;
	@%p3249 bra 	$L__BB0_1959;
	add.s64 	%rd5434, %rd11127, %rd5433;
	setp.lt.u64 	%p3250, %rd5434, %rd11127;
	selp.u64 	%rd8770, 1, 0, %p3250;
	add.s64 	%rd11128, %rd11128, %rd8770;
	mov.u64 	%rd11127, %rd5434;
$L__BB0_1959:
	mul.lo.s64 	%rd5438, %rd144, %rd5418;
	mul.lo.s64 	%rd8772, %rd145, %rd5438;
	mul.hi.u64 	%rd8773, %rd5438, %rd145;
	not.b64 	%rd8774, %rd5418;
	setp.gt.u64 	%p3251, %rd8772, %rd8774;
	selp.u64 	%rd8775, 1, 0, %p3251;
	add.s64 	%rd5439, %rd8773, %rd8775;
	mul.lo.s64 	%rd5440, %rd146, %rd5438;
	add.s64 	%rd5441, %rd5440, %rd5439;
	add.s64 	%rd5442, %rd5441, %rd5424;
	setp.lt.u64 	%p3252, %rd5442, %rd5441;
	mov.b64 	%rd11134, 1;
	@%p3252 bra 	$L__BB0_1961;
	setp.eq.s64 	%p3253, %rd5441, 0;
	neg.s64 	%rd8776, %rd5439;
	setp.ne.s64 	%p3254, %rd5440, %rd8776;
	and.pred  	%p3255, %p3254, %p3253;
	selp.u64 	%rd11134, 1, 0, %p3255;
$L__BB0_1961:
	mul.hi.u64 	%rd8778, %rd5438, %rd146;
	add.s64 	%rd5445, %rd11134, %rd8778;
	mul.lo.s64 	%rd5446, %rd147, %rd5438;
	add.s64 	%rd5447, %rd5446, %rd5445;
	add.s64 	%rd5448, %rd5447, %rd5430;
	setp.lt.u64 	%p3256, %rd5448, %rd5447;
	mov.b64 	%rd11135, 1;
	@%p3256 bra 	$L__BB0_1963;
	setp.eq.s64 	%p3257, %rd5447, 0;
	neg.s64 	%rd8779, %rd5445;
	setp.ne.s64 	%p3258, %rd5446, %rd8779;
	and.pred  	%p3259, %p3258, %p3257;
	selp.u64 	%rd11135, 1, 0, %p3259;
$L__BB0_1963:
	mul.hi.u64 	%rd8781, %rd5438, %rd147;
	add.s64 	%rd5451, %rd11135, %rd8781;
	mul.lo.s64 	%rd5452, %rd148, %rd5438;
	add.s64 	%rd5453, %rd5452, %rd5451;
	add.s64 	%rd5454, %rd5453, %rd11127;
	setp.lt.u64 	%p3260, %rd5454, %rd5453;
	mov.b64 	%rd11136, 1;
	@%p3260 bra 	$L__BB0_1965;
	setp.eq.s64 	%p3261, %rd5453, 0;
	neg.s64 	%rd8782, %rd5451;
	setp.ne.s64 	%p3262, %rd5452, %rd8782;
	and.pred  	%p3263, %p3262, %p3261;
	selp.u64 	%rd11136, 1, 0, %p3263;
$L__BB0_1965:
	mul.hi.u64 	%rd8783, %rd5438, %rd148;
	add.s64 	%rd8784, %rd11136, %rd8783;
	add.s64 	%rd11137, %rd11128, %rd8784;
	setp.gt.u64 	%p3264, %rd11137, %rd148;
	@%p3264 bra 	$L__BB0_1971;
	setp.lt.u64 	%p3265, %rd11137, %rd148;
	mov.u64 	%rd11138, %rd5454;
	mov.u64 	%rd11139, %rd5448;
	mov.u64 	%rd11140, %rd5442;
	@%p3265 bra 	$L__BB0_1972;
	setp.gt.u64 	%p3266, %rd5454, %rd147;
	@%p3266 bra 	$L__BB0_1971;
	setp.lt.u64 	%p3267, %rd5454, %rd147;
	mov.u64 	%rd11138, %rd5454;
	mov.u64 	%rd11139, %rd5448;
	mov.u64 	%rd11140, %rd5442;
	@%p3267 bra 	$L__BB0_1972;
	setp.gt.u64 	%p3268, %rd5448, %rd146;
	@%p3268 bra 	$L__BB0_1971;
	setp.lt.u64 	%p3269, %rd5448, %rd146;
	setp.lt.u64 	%p3270, %rd5442, %rd145;
	or.pred  	%p3271, %p3269, %p3270;
	mov.u64 	%rd11138, %rd5454;
	mov.u64 	%rd11139, %rd5448;
	mov.u64 	%rd11140, %rd5442;
	@%p3271 bra 	$L__BB0_1972;
$L__BB0_1971:
	sub.s64 	%rd11140, %rd5442, %rd145;
	setp.lt.u64 	%p3272, %rd5442, %rd145;
	selp.u64 	%rd8785, 1, 0, %p3272;
	add.s64 	%rd8786, %rd146, %rd8785;
	sub.s64 	%rd11139, %rd5448, %rd8786;
	setp.lt.u64 	%p3273, %rd5448, %rd146;
	setp.eq.s64 	%p3274, %rd5448, %rd146;
	and.pred  	%p3275, %p3274, %p3272;
	or.pred  	%p3276, %p3273, %p3275;
	selp.u64 	%rd8787, 1, 0, %p3276;
	add.s64 	%rd8788, %rd147, %rd8787;
	sub.s64 	%rd11138, %rd5454, %rd8788;
	setp.lt.u64 	%p3277, %rd5454, %rd147;
	setp.eq.s64 	%p3278, %rd5454, %rd147;
	selp.b64 	%rd8789, %rd8787, 0, %p3278;
	selp.b64 	%rd8790, 1, %rd8789, %p3277;
	add.s64 	%rd8791, %rd8790, %rd148;
	sub.s64 	%rd11137, %rd11137, %rd8791;
$L__BB0_1972:
	sub.s64 	%rd11144, %rd11140, %rd10330;
	setp.lt.u64 	%p3279, %rd11140, %rd10330;
	selp.u64 	%rd8792, 1, 0, %p3279;
	add.s64 	%rd8793, %rd10329, %rd8792;
	sub.s64 	%rd11143, %rd11139, %rd8793;
	setp.lt.u64 	%p3280, %rd11139, %rd10329;
	setp.eq.s64 	%p3281, %rd11139, %rd10329;
	and.pred  	%p3282, %p3281, %p3279;
	or.pred  	%p3283, %p3280, %p3282;
	selp.u64 	%rd8794, 1, 0, %p3283;
	add.s64 	%rd8795, %rd10328, %rd8794;
	sub.s64 	%rd11142, %rd11138, %rd8795;
	setp.lt.u64 	%p3284, %rd11138, %rd10328;
	setp.eq.s64 	%p3285, %rd11138, %rd10328;
	selp.b64 	%rd8796, %rd8794, 0, %p3285;
	selp.b64 	%rd5469, 1, %rd8796, %p3284;
	add.s64 	%rd8797, %rd5469, %rd10327;
	sub.s64 	%rd11141, %rd11137, %rd8797;
	setp.lt.u64 	%p3286, %rd11137, %rd10327;
	@%p3286 bra 	$L__BB0_1974;
	setp.ne.s64 	%p3287, %rd11137, %rd10327;
	setp.eq.s64 	%p3288, %rd5469, 0;
	or.pred  	%p3289, %p3287, %p3288;
	@%p3289 bra 	$L__BB0_1975;
$L__BB0_1974:
	add.s64 	%rd5471, %rd11144, %rd145;
	setp.lt.u64 	%p3290, %rd5471, %rd11144;
	selp.u64 	%rd8799, 1, 0, %p3290;
	add.s64 	%rd8800, %rd11143, %rd8799;
	add.s64 	%rd5472, %rd8800, %rd146;
	setp.lt.u64 	%p3291, %rd5472, %rd8800;
	setp.lt.u64 	%p3292, %rd5472, %rd11143;
	selp.b64 	%rd8801, %rd8799, 0, %p3291;
	selp.b64 	%rd8802, 1, %rd8801, %p3292;
	add.s64 	%rd8803, %rd11142, %rd8802;
	add.s64 	%rd5473, %rd8803, %rd147;
	setp.lt.u64 	%p3293, %rd5473, %rd8803;
	setp.lt.u64 	%p3294, %rd5473, %rd11142;
	selp.b64 	%rd8804, %rd8802, 0, %p3293;
	selp.b64 	%rd8805, 1, %rd8804, %p3294;
	add.s64 	%rd8806, %rd11141, %rd8805;
	add.s64 	%rd11141, %rd8806, %rd148;
	mov.u64 	%rd11142, %rd5473;
	mov.u64 	%rd11143, %rd5472;
	mov.u64 	%rd11144, %rd5471;
$L__BB0_1975:
	sub.s64 	%rd11148, %rd11144, %rd10364;
	setp.lt.u64 	%p3295, %rd11144, %rd10364;
	selp.u64 	%rd8807, 1, 0, %p3295;
	add.s64 	%rd8808, %rd10363, %rd8807;
	sub.s64 	%rd11147, %rd11143, %rd8808;
	setp.lt.u64 	%p3296, %rd11143, %rd10363;
	setp.eq.s64 	%p3297, %rd11143, %rd10363;
	and.pred  	%p3298, %p3297, %p3295;
	or.pred  	%p3299, %p3296, %p3298;
	selp.u64 	%rd8809, 1, 0, %p3299;
	add.s64 	%rd8810, %rd10362, %rd8809;
	sub.s64 	%rd11146, %rd11142, %rd8810;
	setp.lt.u64 	%p3300, %rd11142, %rd10362;
	setp.eq.s64 	%p3301, %rd11142, %rd10362;
	selp.b64 	%rd8811, %rd8809, 0, %p3301;
	selp.b64 	%rd5482, 1, %rd8811, %p3300;
	add.s64 	%rd8812, %rd5482, %rd10361;
	sub.s64 	%rd11145, %rd11141, %rd8812;
	setp.lt.u64 	%p3302, %rd11141, %rd10361;
	@%p3302 bra 	$L__BB0_1977;
	setp.ne.s64 	%p3303, %rd11141, %rd10361;
	setp.eq.s64 	%p3304, %rd5482, 0;
	or.pred  	%p3305, %p3303, %p3304;
	@%p3305 bra 	$L__BB0_1978;
$L__BB0_1977:
	add.s64 	%rd5484, %rd11148, %rd145;
	setp.lt.u64 	%p3306, %rd5484, %rd11148;
	selp.u64 	%rd8814, 1, 0, %p3306;
	add.s64 	%rd8815, %rd11147, %rd8814;
	add.s64 	%rd5485, %rd8815, %rd146;
	setp.lt.u64 	%p3307, %rd5485, %rd8815;
	setp.lt.u64 	%p3308, %rd5485, %rd11147;
	selp.b64 	%rd8816, %rd8814, 0, %p3307;
	selp.b64 	%rd8817, 1, %rd8816, %p3308;
	add.s64 	%rd8818, %rd11146, %rd8817;
	add.s64 	%rd5486, %rd8818, %rd147;
	setp.lt.u64 	%p3309, %rd5486, %rd8818;
	setp.lt.u64 	%p3310, %rd5486, %rd11146;
	selp.b64 	%rd8819, %rd8817, 0, %p3309;
	selp.b64 	%rd8820, 1, %rd8819, %p3310;
	add.s64 	%rd8821, %rd11145, %rd8820;
	add.s64 	%rd11145, %rd8821, %rd148;
	mov.u64 	%rd11146, %rd5486;
	mov.u64 	%rd11147, %rd5485;
	mov.u64 	%rd11148, %rd5484;
$L__BB0_1978:
	mul.lo.s64 	%rd5492, %rd10572, %rd11148;
	mul.hi.u64 	%rd8823, %rd11148, %rd10572;
	mul.lo.s64 	%rd8824, %rd10571, %rd11148;
	mul.hi.u64 	%rd8825, %rd11148, %rd10571;
	add.s64 	%rd8826, %rd8824, %rd8823;
	setp.eq.s64 	%p3311, %rd8826, 0;
	neg.s64 	%rd8827, %rd8823;
	setp.ne.s64 	%p3312, %rd8824, %rd8827;
	and.pred  	%p3313, %p3312, %p3311;
	selp.u64 	%rd8828, 1, 0, %p3313;
	add.s64 	%rd8829, %rd8825, %rd8828;
	mul.lo.s64 	%rd8830, %rd10570, %rd11148;
	mul.hi.u64 	%rd8831, %rd11148, %rd10570;
	add.s64 	%rd8832, %rd8830, %rd8829;
	setp.eq.s64 	%p3314, %rd8832, 0;
	neg.s64 	%rd8833, %rd8829;
	setp.ne.s64 	%p3315, %rd8830, %rd8833;
	and.pred  	%p3316, %p3315, %p3314;
	selp.u64 	%rd8834, 1, 0, %p3316;
	add.s64 	%rd8835, %rd8831, %rd8834;
	mul.lo.s64 	%rd8836, %rd10569, %rd11148;
	mul.hi.u64 	%rd8837, %rd11148, %rd10569;
	add.s64 	%rd5493, %rd8836, %rd8835;
	setp.eq.s64 	%p3317, %rd5493, 0;
	neg.s64 	%rd8838, %rd8835;
	setp.ne.s64 	%p3318, %rd8836, %rd8838;
	and.pred  	%p3319, %p3318, %p3317;
	selp.u64 	%rd8839, 1, 0, %p3319;
	add.s64 	%rd5494, %rd8837, %rd8839;
	mul.lo.s64 	%rd8840, %rd10572, %rd11147;
	mul.hi.u64 	%rd8841, %rd11147, %rd10572;
	add.s64 	%rd5495, %rd8840, %rd8826;
	setp.lt.u64 	%p3320, %rd5495, %rd8840;
	selp.u64 	%rd8842, 1, 0, %p3320;
	add.s64 	%rd5496, %rd8841, %rd8842;
	mul.lo.s64 	%rd5497, %rd10571, %rd11147;
	add.s64 	%rd5498, %rd5497, %rd5496;
	add.s64 	%rd5499, %rd5498, %rd8832;
	setp.lt.u64 	%p3321, %rd5499, %rd5498;
	mov.b64 	%rd11149, 1;
	@%p3321 bra 	$L__BB0_1980;
	setp.eq.s64 	%p3322, %rd5498, 0;
	neg.s64 	%rd8843, %rd5496;
	setp.ne.s64 	%p3323, %rd5497, %rd8843;
	and.pred  	%p3324, %p3323, %p3322;
	selp.u64 	%rd11149, 1, 0, %p3324;
$L__BB0_1980:
	mul.hi.u64 	%rd8845, %rd11147, %rd10571;
	add.s64 	%rd5502, %rd11149, %rd8845;
	mul.lo.s64 	%rd5503, %rd10570, %rd11147;
	add.s64 	%rd5504, %rd5503, %rd5502;
	add.s64 	%rd5505, %rd5504, %rd5493;
	setp.lt.u64 	%p3325, %rd5505, %rd5504;
	mov.b64 	%rd11150, 1;
	@%p3325 bra 	$L__BB0_1982;
	setp.eq.s64 	%p3326, %rd5504, 0;
	neg.s64 	%rd8846, %rd5502;
	setp.ne.s64 	%p3327, %rd5503, %rd8846;
	and.pred  	%p3328, %p3327, %p3326;
	selp.u64 	%rd11150, 1, 0, %p3328;
$L__BB0_1982:
	mul.hi.u64 	%rd8848, %rd11147, %rd10570;
	add.s64 	%rd5508, %rd11150, %rd8848;
	mul.lo.s64 	%rd5509, %rd10569, %rd11147;
	add.s64 	%rd5510, %rd5509, %rd5508;
	add.s64 	%rd5511, %rd5510, %rd5494;
	setp.lt.u64 	%p3329, %rd5511, %rd5510;
	mov.b64 	%rd11151, 1;
	@%p3329 bra 	$L__BB0_1984;
	setp.eq.s64 	%p3330, %rd5510, 0;
	neg.s64 	%rd8849, %rd5508;
	setp.ne.s64 	%p3331, %rd5509, %rd8849;
	and.pred  	%p3332, %p3331, %p3330;
	selp.u64 	%rd11151, 1, 0, %p3332;
$L__BB0_1984:
	mul.hi.u64 	%rd8851, %rd11147, %rd10569;
	add.s64 	%rd5514, %rd11151, %rd8851;
	mul.lo.s64 	%rd8852, %rd10572, %rd11146;
	mul.hi.u64 	%rd8853, %rd11146, %rd10572;
	add.s64 	%rd5515, %rd8852, %rd5499;
	setp.lt.u64 	%p3333, %rd5515, %rd8852;
	selp.u64 	%rd8854, 1, 0, %p3333;
	add.s64 	%rd5516, %rd8853, %rd8854;
	mul.lo.s64 	%rd5517, %rd10571, %rd11146;
	add.s64 	%rd5518, %rd5517, %rd5516;
	add.s64 	%rd5519, %rd5518, %rd5505;
	setp.lt.u64 	%p3334, %rd5519, %rd5518;
	mov.b64 	%rd11152, 1;
	@%p3334 bra 	$L__BB0_1986;
	setp.eq.s64 	%p3335, %rd5518, 0;
	neg.s64 	%rd8855, %rd5516;
	setp.ne.s64 	%p3336, %rd5517, %rd8855;
	and.pred  	%p3337, %p3336, %p3335;
	selp.u64 	%rd11152, 1, 0, %p3337;
$L__BB0_1986:
	mul.hi.u64 	%rd8857, %rd11146, %rd10571;
	add.s64 	%rd5522, %rd11152, %rd8857;
	mul.lo.s64 	%rd5523, %rd10570, %rd11146;
	add.s64 	%rd5524, %rd5523, %rd5522;
	add.s64 	%rd5525, %rd5524, %rd5511;
	setp.lt.u64 	%p3338, %rd5525, %rd5524;
	mov.b64 	%rd11153, 1;
	@%p3338 bra 	$L__BB0_1988;
	setp.eq.s64 	%p3339, %rd5524, 0;
	neg.s64 	%rd8858, %rd5522;
	setp.ne.s64 	%p3340, %rd5523, %rd8858;
	and.pred  	%p3341, %p3340, %p3339;
	selp.u64 	%rd11153, 1, 0, %p3341;
$L__BB0_1988:
	mul.hi.u64 	%rd8860, %rd11146, %rd10570;
	add.s64 	%rd5528, %rd11153, %rd8860;
	mul.lo.s64 	%rd5529, %rd10569, %rd11146;
	add.s64 	%rd5530, %rd5529, %rd5528;
	add.s64 	%rd5531, %rd5530, %rd5514;
	setp.lt.u64 	%p3342, %rd5531, %rd5530;
	mov.b64 	%rd11154, 1;
	@%p3342 bra 	$L__BB0_1990;
	setp.eq.s64 	%p3343, %rd5530, 0;
	neg.s64 	%rd8861, %rd5528;
	setp.ne.s64 	%p3344, %rd5529, %rd8861;
	and.pred  	%p3345, %p3344, %p3343;
	selp.u64 	%rd11154, 1, 0, %p3345;
$L__BB0_1990:
	mul.hi.u64 	%rd8863, %rd11146, %rd10569;
	add.s64 	%rd5534, %rd11154, %rd8863;
	mul.lo.s64 	%rd8864, %rd10572, %rd11145;
	mul.hi.u64 	%rd8865, %rd11145, %rd10572;
	add.s64 	%rd5535, %rd8864, %rd5519;
	setp.lt.u64 	%p3346, %rd5535, %rd8864;
	selp.u64 	%rd8866, 1, 0, %p3346;
	add.s64 	%rd5536, %rd8865, %rd8866;
	mul.lo.s64 	%rd5537, %rd10571, %rd11145;
	add.s64 	%rd5538, %rd5537, %rd5536;
	add.s64 	%rd11161, %rd5538, %rd5525;
	setp.lt.u64 	%p3347, %rd11161, %rd5538;
	mov.b64 	%rd11155, 1;
	@%p3347 bra 	$L__BB0_1992;
	setp.eq.s64 	%p3348, %rd5538, 0;
	neg.s64 	%rd8867, %rd5536;
	setp.ne.s64 	%p3349, %rd5537, %rd8867;
	and.pred  	%p3350, %p3349, %p3348;
	selp.u64 	%rd11155, 1, 0, %p3350;
$L__BB0_1992:
	mul.hi.u64 	%rd8869, %rd11145, %rd10571;
	add.s64 	%rd5542, %rd11155, %rd8869;
	mul.lo.s64 	%rd5543, %rd10570, %rd11145;
	add.s64 	%rd5544, %rd5543, %rd5542;
	add.s64 	%rd11162, %rd5544, %rd5531;
	setp.lt.u64 	%p3351, %rd11162, %rd5544;
	mov.b64 	%rd11156, 1;
	@%p3351 bra 	$L__BB0_1994;
	setp.eq.s64 	%p3352, %rd5544, 0;
	neg.s64 	%rd8870, %rd5542;
	setp.ne.s64 	%p3353, %rd5543, %rd8870;
	and.pred  	%p3354, %p3353, %p3352;
	selp.u64 	%rd11156, 1, 0, %p3354;
$L__BB0_1994:
	mul.hi.u64 	%rd8872, %rd11145, %rd10570;
	add.s64 	%rd5548, %rd11156, %rd8872;
	mul.lo.s64 	%rd5549, %rd10569, %rd11145;
	mul.hi.u64 	%rd5550, %rd11145, %rd10569;
	add.s64 	%rd5551, %rd5549, %rd5548;
	add.s64 	%rd11169, %rd5551, %rd5534;
	setp.lt.u64 	%p3355, %rd11169, %rd5551;
	mov.b64 	%rd11157, 1;
	@%p3355 bra 	$L__BB0_1996;
	setp.eq.s64 	%p3356, %rd5551, 0;
	neg.s64 	%rd8873, %rd5548;
	setp.ne.s64 	%p3357, %rd5549, %rd8873;
	and.pred  	%p3358, %p3357, %p3356;
	selp.u64 	%rd11157, 1, 0, %p3358;
$L__BB0_1996:
	add.s64 	%rd11170, %rd11157, %rd5550;
	mul.lo.s64 	%rd5556, %rd144, %rd5492;
	mul.lo.s64 	%rd8875, %rd145, %rd5556;
	mul.hi.u64 	%rd8876, %rd5556, %rd145;
	not.b64 	%rd8877, %rd5492;
	setp.gt.u64 	%p3359, %rd8875, %rd8877;
	selp.u64 	%rd8878, 1, 0, %p3359;
	add.s64 	%rd5557, %rd8876, %rd8878;
	mul.lo.s64 	%rd5558, %rd146, %rd5556;
	add.s64 	%rd5559, %rd5558, %rd5557;
	add.s64 	%rd5560, %rd5559, %rd5495;
	setp.lt.u64 	%p3360, %rd5560, %rd5559;
	mov.b64 	%rd11158, 1;
	@%p3360 bra 	$L__BB0_1998;
	setp.eq.s64 	%p3361, %rd5559, 0;
	neg.s64 	%rd8879, %rd5557;
	setp.ne.s64 	%p3362, %rd5558, %rd8879;
	and.pred  	%p3363, %p3362, %p3361;
	selp.u64 	%rd11158, 1, 0, %p3363;
$L__BB0_1998:
	mul.hi.u64 	%rd8881, %rd5556, %rd146;
	add.s64 	%rd5563, %rd11158, %rd8881;
	mul.lo.s64 	%rd5564, %rd147, %rd5556;
	add.s64 	%rd5565, %rd5564, %rd5563;
	add.s64 	%rd5566, %rd5565, %rd5515;
	setp.lt.u64 	%p3364, %rd5566, %rd5565;
	mov.b64 	%rd11159, 1;
	@%p3364 bra 	$L__BB0_2000;
	setp.eq.s64 	%p3365, %rd5565, 0;
	neg.s64 	%rd8882, %rd5563;
	setp.ne.s64 	%p3366, %rd5564, %rd8882;
	and.pred  	%p3367, %p3366, %p3365;
	selp.u64 	%rd11159, 1, 0, %p3367;
$L__BB0_2000:
	mul.hi.u64 	%rd8884, %rd5556, %rd147;
	add.s64 	%rd5569, %rd11159, %rd8884;
	mul.lo.s64 	%rd5570, %rd148, %rd5556;
	add.s64 	%rd5571, %rd5570, %rd5569;
	add.s64 	%rd5572, %rd5571, %rd5535;
	setp.lt.u64 	%p3368, %rd5572, %rd5571;
	mov.b64 	%rd11160, 1;
	@%p3368 bra 	$L__BB0_2002;
	setp.eq.s64 	%p3369, %rd5571, 0;
	neg.s64 	%rd8885, %rd5569;
	setp.ne.s64 	%p3370, %rd5570, %rd8885;
	and.pred  	%p3371, %p3370, %p3369;
	selp.u64 	%rd11160, 1, 0, %p3371;
$L__BB0_2002:
	mul.hi.u64 	%rd8886, %rd5556, %rd148;
	add.s64 	%rd5575, %rd11160, %rd8886;
	setp.eq.s64 	%p3372, %rd5575, 0;
	@%p3372 bra 	$L__BB0_2006;
	add.s64 	%rd5576, %rd11161, %rd5575;
	setp.ge.u64 	%p3373, %rd5576, %rd11161;
	mov.u64 	%rd11161, %rd5576;
	@%p3373 bra 	$L__BB0_2006;
	add.s64 	%rd11162, %rd11162, 1;
	setp.ne.s64 	%p3374, %rd11162, 0;
	mov.u64 	%rd11161, %rd5576;
	@%p3374 bra 	$L__BB0_2006;
	add.s64 	%rd11169, %rd11169, 1;
	setp.eq.s64 	%p3375, %rd11169, 0;
	selp.u64 	%rd8888, 1, 0, %p3375;
	add.s64 	%rd11170, %rd11170, %rd8888;
	mov.b64 	%rd11162, 0;
	mov.u64 	%rd11161, %rd5576;
$L__BB0_2006:
	mul.lo.s64 	%rd5584, %rd144, %rd5560;
	mul.lo.s64 	%rd8890, %rd145, %rd5584;
	mul.hi.u64 	%rd8891, %rd5584, %rd145;
	not.b64 	%rd8892, %rd5560;
	setp.gt.u64 	%p3376, %rd8890, %rd8892;
	selp.u64 	%rd8893, 1, 0, %p3376;
	add.s64 	%rd5585, %rd8891, %rd8893;
	mul.lo.s64 	%rd5586, %rd146, %rd5584;
	add.s64 	%rd5587, %rd5586, %rd5585;
	add.s64 	%rd5588, %rd5587, %rd5566;
	setp.lt.u64 	%p3377, %rd5588, %rd5587;
	mov.b64 	%rd11165, 1;
	@%p3377 bra 	$L__BB0_2008;
	setp.eq.s64 	%p3378, %rd5587, 0;
	neg.s64 	%rd8894, %rd5585;
	setp.ne.s64 	%p3379, %rd5586, %rd8894;
	and.pred  	%p3380, %p3379, %p3378;
	selp.u64 	%rd11165, 1, 0, %p3380;
$L__BB0_2008:
	mul.hi.u64 	%rd8896, %rd5584, %rd146;
	add.s64 	%rd5591, %rd11165, %rd8896;
	mul.lo.s64 	%rd5592, %rd147, %rd5584;
	add.s64 	%rd5593, %rd5592, %rd5591;
	add.s64 	%rd5594, %rd5593, %rd5572;
	setp.lt.u64 	%p3381, %rd5594, %rd5593;
	mov.b64 	%rd11166, 1;
	@%p3381 bra 	$L__BB0_2010;
	setp.eq.s64 	%p3382, %rd5593, 0;
	neg.s64 	%rd8897, %rd5591;
	setp.ne.s64 	%p3383, %rd5592, %rd8897;
	and.pred  	%p3384, %p3383, %p3382;
	selp.u64 	%rd11166, 1, 0, %p3384;
$L__BB0_2010:
	mul.hi.u64 	%rd8899, %rd5584, %rd147;
	add.s64 	%rd5597, %rd11166, %rd8899;
	mul.lo.s64 	%rd5598, %rd148, %rd5584;
	add.s64 	%rd5599, %rd5598, %rd5597;
	add.s64 	%rd5600, %rd5599, %rd11161;
	setp.lt.u64 	%p3385, %rd5600, %rd5599;
	mov.b64 	%rd11167, 1;
	@%p3385 bra 	$L__BB0_2012;
	setp.eq.s64 	%p3386, %rd5599, 0;
	neg.s64 	%rd8900, %rd5597;
	setp.ne.s64 	%p3387, %rd5598, %rd8900;
	and.pred  	%p3388, %p3387, %p3386;
	selp.u64 	%rd11167, 1, 0, %p3388;
$L__BB0_2012:
	mul.hi.u64 	%rd8901, %rd5584, %rd148;
	add.s64 	%rd5603, %rd11167, %rd8901;
	setp.eq.s64 	%p3389, %rd5603, 0;
	@%p3389 bra 	$L__BB0_2015;
	add.s64 	%rd5604, %rd11162, %rd5603;
	setp.ge.u64 	%p3390, %rd5604, %rd11162;
	mov.u64 	%rd11162, %rd5604;
	@%p3390 bra 	$L__BB0_2015;
	add.s64 	%rd11169, %rd11169, 1;
	setp.eq.s64 	%p3391, %rd11169, 0;
	selp.u64 	%rd8902, 1, 0, %p3391;
	add.s64 	%rd11170, %rd11170, %rd8902;
$L__BB0_2015:
	mul.lo.s64 	%rd5610, %rd144, %rd5588;
	mul.lo.s64 	%rd8904, %rd145, %rd5610;
	mul.hi.u64 	%rd8905, %rd5610, %rd145;
	not.b64 	%rd8906, %rd5588;
	setp.gt.u64 	%p3392, %rd8904, %rd8906;
	selp.u64 	%rd8907, 1, 0, %p3392;
	add.s64 	%rd5611, %rd8905, %rd8907;
	mul.lo.s64 	%rd5612, %rd146, %rd5610;
	add.s64 	%rd5613, %rd5612, %rd5611;
	add.s64 	%rd5614, %rd5613, %rd5594;
	setp.lt.u64 	%p3393, %rd5614, %rd5613;
	mov.b64 	%rd11171, 1;
	@%p3393 bra 	$L__BB0_2017;
	setp.eq.s64 	%p3394, %rd5613, 0;
	neg.s64 	%rd8908, %rd5611;
	setp.ne.s64 	%p3395, %rd5612, %rd8908;
	and.pred  	%p3396, %p3395, %p3394;
	selp.u64 	%rd11171, 1, 0, %p3396;
$L__BB0_2017:
	mul.hi.u64 	%rd8910, %rd5610, %rd146;
	add.s64 	%rd5617, %rd11171, %rd8910;
	mul.lo.s64 	%rd5618, %rd147, %rd5610;
	add.s64 	%rd5619, %rd5618, %rd5617;
	add.s64 	%rd5620, %rd5619, %rd5600;
	setp.lt.u64 	%p3397, %rd5620, %rd5619;
	mov.b64 	%rd11172, 1;
	@%p3397 bra 	$L__BB0_2019;
	setp.eq.s64 	%p3398, %rd5619, 0;
	neg.s64 	%rd8911, %rd5617;
	setp.ne.s64 	%p3399, %rd5618, %rd8911;
	and.pred  	%p3400, %p3399, %p3398;
	selp.u64 	%rd11172, 1, 0, %p3400;
$L__BB0_2019:
	mul.hi.u64 	%rd8913, %rd5610, %rd147;
	add.s64 	%rd5623, %rd11172, %rd8913;
	mul.lo.s64 	%rd5624, %rd148, %rd5610;
	add.s64 	%rd5625, %rd5624, %rd5623;
	add.s64 	%rd5626, %rd5625, %rd11162;
	setp.lt.u64 	%p3401, %rd5626, %rd5625;
	mov.b64 	%rd11173, 1;
	@%p3401 bra 	$L__BB0_2021;
	setp.eq.s64 	%p3402, %rd5625, 0;
	neg.s64 	%rd8914, %rd5623;
	setp.ne.s64 	%p3403, %rd5624, %rd8914;
	and.pred  	%p3404, %p3403, %p3402;
	selp.u64 	%rd11173, 1, 0, %p3404;
$L__BB0_2021:
	mul.hi.u64 	%rd8915, %rd5610, %rd148;
	add.s64 	%rd5629, %rd11173, %rd8915;
	setp.eq.s64 	%p3405, %rd5629, 0;
	@%p3405 bra 	$L__BB0_2023;
	add.s64 	%rd5630, %rd11169, %rd5629;
	setp.lt.u64 	%p3406, %rd5630, %rd11169;
	selp.u64 	%rd8916, 1, 0, %p3406;
	add.s64 	%rd11170, %rd11170, %rd8916;
	mov.u64 	%rd11169, %rd5630;
$L__BB0_2023:
	mul.lo.s64 	%rd5634, %rd144, %rd5614;
	mul.lo.s64 	%rd8918, %rd145, %rd5634;
	mul.hi.u64 	%rd8919, %rd5634, %rd145;
	not.b64 	%rd8920, %rd5614;
	setp.gt.u64 	%p3407, %rd8918, %rd8920;
	selp.u64 	%rd8921, 1, 0, %p3407;
	add.s64 	%rd5635, %rd8919, %rd8921;
	mul.lo.s64 	%rd5636, %rd146, %rd5634;
	add.s64 	%rd5637, %rd5636, %rd5635;
	add.s64 	%rd5638, %rd5637, %rd5620;
	setp.lt.u64 	%p3408, %rd5638, %rd5637;
	mov.b64 	%rd11176, 1;
	@%p3408 bra 	$L__BB0_2025;
	setp.eq.s64 	%p3409, %rd5637, 0;
	neg.s64 	%rd8922, %rd5635;
	setp.ne.s64 	%p3410, %rd5636, %rd8922;
	and.pred  	%p3411, %p3410, %p3409;
	selp.u64 	%rd11176, 1, 0, %p3411;
$L__BB0_2025:
	mul.hi.u64 	%rd8924, %rd5634, %rd146;
	add.s64 	%rd5641, %rd11176, %rd8924;
	mul.lo.s64 	%rd5642, %rd147, %rd5634;
	add.s64 	%rd5643, %rd5642, %rd5641;
	add.s64 	%rd5644, %rd5643, %rd5626;
	setp.lt.u64 	%p3412, %rd5644, %rd5643;
	mov.b64 	%rd11177, 1;
	@%p3412 bra 	$L__BB0_2027;
	setp.eq.s64 	%p3413, %rd5643, 0;
	neg.s64 	%rd8925, %rd5641;
	setp.ne.s64 	%p3414, %rd5642, %rd8925;
	and.pred  	%p3415, %p3414, %p3413;
	selp.u64 	%rd11177, 1, 0, %p3415;
$L__BB0_2027:
	mul.hi.u64 	%rd8927, %rd5634, %rd147;
	add.s64 	%rd5647, %rd11177, %rd8927;
	mul.lo.s64 	%rd5648, %rd148, %rd5634;
	add.s64 	%rd5649, %rd5648, %rd5647;
	add.s64 	%rd5650, %rd5649, %rd11169;
	setp.lt.u64 	%p3416, %rd5650, %rd5649;
	mov.b64 	%rd11178, 1;
	@%p3416 bra 	$L__BB0_2029;
	setp.eq.s64 	%p3417, %rd5649, 0;
	neg.s64 	%rd8928, %rd5647;
	setp.ne.s64 	%p3418, %rd5648, %rd8928;
	and.pred  	%p3419, %p3418, %p3417;
	selp.u64 	%rd11178, 1, 0, %p3419;
$L__BB0_2029:
	mul.hi.u64 	%rd8929, %rd5634, %rd148;
	add.s64 	%rd8930, %rd11178, %rd8929;
	add.s64 	%rd11179, %rd11170, %rd8930;
	setp.gt.u64 	%p3420, %rd11179, %rd148;
	@%p3420 bra 	$L__BB0_2035;
	setp.lt.u64 	%p3421, %rd11179, %rd148;
	mov.u64 	%rd11180, %rd5650;
	mov.u64 	%rd11181, %rd5644;
	mov.u64 	%rd11182, %rd5638;
	@%p3421 bra 	$L__BB0_2036;
	setp.gt.u64 	%p3422, %rd5650, %rd147;
	@%p3422 bra 	$L__BB0_2035;
	setp.lt.u64 	%p3423, %rd5650, %rd147;
	mov.u64 	%rd11180, %rd5650;
	mov.u64 	%rd11181, %rd5644;
	mov.u64 	%rd11182, %rd5638;
	@%p3423 bra 	$L__BB0_2036;
	setp.gt.u64 	%p3424, %rd5644, %rd146;
	@%p3424 bra 	$L__BB0_2035;
	setp.lt.u64 	%p3425, %rd5644, %rd146;
	setp.lt.u64 	%p3426, %rd5638, %rd145;
	or.pred  	%p3427, %p3425, %p3426;
	mov.u64 	%rd11180, %rd5650;
	mov.u64 	%rd11181, %rd5644;
	mov.u64 	%rd11182, %rd5638;
	@%p3427 bra 	$L__BB0_2036;
$L__BB0_2035:
	sub.s64 	%rd11182, %rd5638, %rd145;
	setp.lt.u64 	%p3428, %rd5638, %rd145;
	selp.u64 	%rd8931, 1, 0, %p3428;
	add.s64 	%rd8932, %rd146, %rd8931;
	sub.s64 	%rd11181, %rd5644, %rd8932;
	setp.lt.u64 	%p3429, %rd5644, %rd146;
	setp.eq.s64 	%p3430, %rd5644, %rd146;
	and.pred  	%p3431, %p3430, %p3428;
	or.pred  	%p3432, %p3429, %p3431;
	selp.u64 	%rd8933, 1, 0, %p3432;
	add.s64 	%rd8934, %rd147, %rd8933;
	sub.s64 	%rd11180, %rd5650, %rd8934;
	setp.lt.u64 	%p3433, %rd5650, %rd147;
	setp.eq.s64 	%p3434, %rd5650, %rd147;
	selp.b64 	%rd8935, %rd8933, 0, %p3434;
	selp.b64 	%rd8936, 1, %rd8935, %p3433;
	add.s64 	%rd8937, %rd8936, %rd148;
	sub.s64 	%rd11179, %rd11179, %rd8937;
$L__BB0_2036:
	add.s32 	%r160, %r12, -1;
	add.s32 	%r153, %r12, 1;
	setp.gt.s32 	%p4544, %r153, 1;
	@%p4544 bra 	$L__BB0_73;
	ld.param.u64 	%rd9946, [_Z10msm_kernelP13JacobianPointPK11AffinePointPK12FieldElementm_param_0];
	cvta.to.global.u64 	%rd9938, %rd9946;
	mov.u32 	%r154, %ctaid.x;
	mov.u32 	%r155, %ntid.x;
	mov.u32 	%r156, %tid.x;
	mad.lo.s32 	%r157, %r154, %r155, %r156;
	mul.wide.s32 	%rd9939, %r157, 96;
	add.s64 	%rd9940, %rd9938, %rd9939;
	st.global.u64 	[%rd9940], %rd11190;
	st.global.u64 	[%rd9940+8], %rd11189;
	st.global.u64 	[%rd9940+16], %rd11188;
	st.global.u64 	[%rd9940+24], %rd11187;
	st.global.u64 	[%rd9940+32], %rd11186;
	st.global.u64 	[%rd9940+40], %rd11185;
	st.global.u64 	[%rd9940+48], %rd11184;
	st.global.u64 	[%rd9940+56], %rd11183;
	st.global.u64 	[%rd9940+64], %rd11182;
	st.global.u64 	[%rd9940+72], %rd11181;
	st.global.u64 	[%rd9940+80], %rd11180;
	st.global.u64 	[%rd9940+88], %rd11179;
$L__BB0_2038:
	ret;

}
	// .globl	_Z16reduction_kernelP13JacobianPointm
.visible .entry _Z16reduction_kernelP13JacobianPointm(
	.param .u64 .ptr .align 1 _Z16reduction_kernelP13JacobianPointm_param_0,
	.param .u64 _Z16reduction_kernelP13JacobianPointm_param_1
)
{
	.reg .pred 	%p<3419>;
	.reg .b32 	%r<183>;
	.reg .b64 	%rd<8982>;

	ld.param.u64 	%rd3876, [_Z16reduction_kernelP13JacobianPointm_param_0];
	ld.param.u64 	%rd3877, [_Z16reduction_kernelP13JacobianPointm_param_1];
	cvta.to.global.u64 	%rd1, %rd3876;
	mov.u32 	%r10, %tid.x;
	mov.u32 	%r11, %ctaid.x;
	mov.u32 	%r182, %ntid.x;
	mad.lo.s32 	%r12, %r11, %r182, %r10;
	cvt.s64.s32 	%rd2, %r12;
	setp.le.u64 	%p9, %rd3877, %rd2;
	mov.u32 	%r13, shared_points;
	mad.lo.s32 	%r2, %r10, 96, %r13;
	@%p9 bra 	$L__BB1_2;
	mad.lo.s64 	%rd3879, %rd2, 96, %rd1;
	ld.global.u64 	%rd3880, [%rd3879];
	ld.global.u64 	%rd3881, [%rd3879+8];
	ld.global.u64 	%rd3882, [%rd3879+16];
	ld.global.u64 	%rd3883, [%rd3879+24];
	ld.global.u64 	%rd3884, [%rd3879+32];
	ld.global.u64 	%rd3885, [%rd3879+40];
	ld.global.u64 	%rd3886, [%rd3879+48];
	ld.global.u64 	%rd3887, [%rd3879+56];
	ld.global.u64 	%rd3888, [%rd3879+64];
	ld.global.u64 	%rd3889, [%rd3879+72];
	ld.global.u64 	%rd3890, [%rd3879+80];
	ld.global.u64 	%rd3891, [%rd3879+88];
	st.shared.v2.u64 	[%r2], {%rd3880, %rd3881};
	st.shared.v2.u64 	[%r2+16], {%rd3882, %rd3883};
	st.shared.v2.u64 	[%r2+32], {%rd3884, %rd3885};
	st.shared.v2.u64 	[%r2+48], {%rd3886, %rd3887};
	st.shared.v2.u64 	[%r2+64], {%rd3888, %rd3889};
	st.shared.v2.u64 	[%r2+80], {%rd3890, %rd3891};
	bra.uni 	$L__BB1_3;
$L__BB1_2:
	mov.b64 	%rd3878, 0;
	st.shared.v2.u64 	[%r2], {%rd3878, %rd3878};
	st.shared.v2.u64 	[%r2+32], {%rd3878, %rd3878};
	st.shared.v2.u64 	[%r2+64], {%rd3878, %rd3878};
	st.shared.v2.u64 	[%r2+16], {%rd3878, %rd3878};
	st.shared.v2.u64 	[%r2+48], {%rd3878, %rd3878};
	st.shared.v2.u64 	[%r2+80], {%rd3878, %rd3878};
$L__BB1_3:
	bar.sync 	0;
	setp.lt.u32 	%p10, %r182, 2;
	@%p10 bra 	$L__BB1_1490;
	mov.u32 	%r15, %ntid.x;
	mad.lo.s32 	%r17, %r11, %r15, %r10;
$L__BB1_5:
	mov.u32 	%r3, %r182;
	ld.param.u64 	%rd8103, [_Z16reduction_kernelP13JacobianPointm_param_1];
	shr.u32 	%r4, %r3, 1;
	setp.ge.u32 	%p11, %r10, %r4;
	add.s32 	%r19, %r4, %r17;
	cvt.s64.s32 	%rd3892, %r19;
	setp.le.u64 	%p12, %rd8103, %rd3892;
	or.pred  	%p13, %p11, %p12;
	@%p13 bra 	$L__BB1_1489;
	mad.lo.s32 	%r22, %r4, 96, %r2;
	add.s32 	%r6, %r22, 64;
	ld.shared.v2.u64 	{%rd5, %rd6}, [%r22+64];
	or.b64  	%rd3893, %rd6, %rd5;
	ld.shared.v2.u64 	{%rd9, %rd10}, [%r22+80];
	or.b64  	%rd3894, %rd3893, %rd9;
	or.b64  	%rd3895, %rd3894, %rd10;
	setp.eq.s64 	%p14, %rd3895, 0;
	@%p14 bra 	$L__BB1_1489;
	ld.shared.v2.u64 	{%rd11, %rd12}, [%r2+64];
	or.b64  	%rd3896, %rd12, %rd11;
	ld.shared.v2.u64 	{%rd13, %rd14}, [%r2+80];
	or.b64  	%rd3897, %rd3896, %rd13;
	or.b64  	%rd3898, %rd3897, %rd14;
	setp.ne.s64 	%p15, %rd3898, 0;
	@%p15 bra 	$L__BB1_9;
	ld.shared.v2.u64 	{%rd8079, %rd8080}, [%r6+-64];
	ld.shared.v2.u64 	{%rd8081, %rd8082}, [%r6+-48];
	ld.shared.v2.u64 	{%rd8083, %rd8084}, [%r6+-32];
	ld.shared.v2.u64 	{%rd8085, %rd8086}, [%r6+-16];
	st.shared.v2.u64 	[%r2], {%rd8079, %rd8080};
	st.shared.v2.u64 	[%r2+16], {%rd8081, %rd8082};
	st.shared.v2.u64 	[%r2+32], {%rd8083, %rd8084};
	st.shared.v2.u64 	[%r2+48], {%rd8085, %rd8086};
	st.shared.v2.u64 	[%r2+64], {%rd5, %rd6};
	st.shared.v2.u64 	[%r2+80], {%rd9, %rd10};
	bra.uni 	$L__BB1_1489;
$L__BB1_9:
	mul.hi.u64 	%rd3900, %rd11, %rd11;
	mul.lo.s64 	%rd3901, %rd12, %rd11;
	mul.hi.u64 	%rd3902, %rd11, %rd12;
	add.s64 	%rd3903, %rd3901, %rd3900;
	setp.eq.s64 	%p16, %rd3903, 0;
	neg.s64 	%rd3904, %rd3900;
	setp.ne.s64 	%p17, %rd3901, %rd3904;
	and.pred  	%p18, %p17, %p16;
	selp.u64 	%rd3905, 1, 0, %p18;
	add.s64 	%rd3906, %rd3902, %rd3905;
	mul.lo.s64 	%rd15, %rd13, %rd11;
	mul.hi.u64 	%rd3907, %rd11, %rd13;
	add.s64 	%rd3908, %rd15, %rd3906;
	setp.eq.s64 	%p19, %rd3908, 0;
	neg.s64 	%rd3909, %rd3906;
	setp.ne.s64 	%p20, %rd15, %rd3909;
	and.pred  	%p21, %p20, %p19;
	selp.u64 	%rd3910, 1, 0, %p21;
	add.s64 	%rd16, %rd3907, %rd3910;
	mul.lo.s64 	%rd17, %rd14, %rd11;
	add.s64 	%rd18, %rd17, %rd16;
	mul.hi.u64 	%rd3911, %rd12, %rd11;
	add.s64 	%rd19, %rd3903, %rd3901;
	setp.lt.u64 	%p22, %rd19, %rd3903;
	selp.u64 	%rd3912, 1, 0, %p22;
	add.s64 	%rd20, %rd3911, %rd3912;
	mul.lo.s64 	%rd21, %rd12, %rd12;
	add.s64 	%rd22, %rd21, %rd20;
	add.s64 	%rd23, %rd22, %rd3908;
	setp.lt.u64 	%p23, %rd23, %rd22;
	mov.b64 	%rd8104, 1;
	@%p23 bra 	$L__BB1_11;
	setp.eq.s64 	%p24, %rd22, 0;
	neg.s64 	%rd3913, %rd20;
	setp.ne.s64 	%p25, %rd21, %rd3913;
	and.pred  	%p26, %p25, %p24;
	selp.u64 	%rd8104, 1, 0, %p26;
$L__BB1_11:
	mul.hi.u64 	%rd3915, %rd12, %rd12;
	add.s64 	%rd26, %rd8104, %rd3915;
	mul.lo.s64 	%rd27, %rd13, %rd12;
	add.s64 	%rd28, %rd27, %rd26;
	add.s64 	%rd29, %rd28, %rd18;
	setp.lt.u64 	%p27, %rd29, %rd28;
	mov.b64 	%rd8105, 1;
	@%p27 bra 	$L__BB1_13;
	setp.eq.s64 	%p28, %rd28, 0;
	neg.s64 	%rd3916, %rd26;
	setp.ne.s64 	%p29, %rd27, %rd3916;
	and.pred  	%p30, %p29, %p28;
	selp.u64 	%rd8105, 1, 0, %p30;
$L__BB1_13:
	mul.hi.u64 	%rd3918, %rd12, %rd13;
	add.s64 	%rd32, %rd8105, %rd3918;
	mul.lo.s64 	%rd33, %rd14, %rd12;
	add.s64 	%rd34, %rd33, %rd32;
	neg.s64 	%rd3919, %rd16;
	setp.ne.s64 	%p31, %rd17, %rd3919;
	setp.eq.s64 	%p32, %rd18, 0;
	and.pred  	%p33, %p31, %p32;
	selp.u64 	%rd3920, 1, 0, %p33;
	mul.hi.u64 	%rd3921, %rd11, %rd14;
	add.s64 	%rd3922, %rd3921, %rd3920;
	add.s64 	%rd35, %rd34, %rd3922;
	setp.lt.u64 	%p34, %rd35, %rd34;
	mov.b64 	%rd8106, 1;
	@%p34 bra 	$L__BB1_15;
	setp.eq.s64 	%p35, %rd34, 0;
	neg.s64 	%rd3923, %rd32;
	setp.ne.s64 	%p36, %rd33, %rd3923;
	and.pred  	%p37, %p36, %p35;
	selp.u64 	%rd8106, 1, 0, %p37;
$L__BB1_15:
	mul.hi.u64 	%rd3925, %rd13, %rd11;
	add.s64 	%rd38, %rd15, %rd23;
	setp.lt.u64 	%p38, %rd38, %rd15;
	selp.u64 	%rd3926, 1, 0, %p38;
	add.s64 	%rd39, %rd3925, %rd3926;
	add.s64 	%rd40, %rd27, %rd39;
	add.s64 	%rd41, %rd40, %rd29;
	setp.lt.u64 	%p39, %rd41, %rd40;
	mov.b64 	%rd8107, 1;
	@%p39 bra 	$L__BB1_17;
	setp.eq.s64 	%p40, %rd40, 0;
	neg.s64 	%rd3927, %rd39;
	setp.ne.s64 	%p41, %rd27, %rd3927;
	and.pred  	%p42, %p41, %p40;
	selp.u64 	%rd8107, 1, 0, %p42;
$L__BB1_17:
	mul.hi.u64 	%rd3929, %rd13, %rd12;
	add.s64 	%rd44, %rd8107, %rd3929;
	mul.lo.s64 	%rd45, %rd13, %rd13;
	add.s64 	%rd46, %rd45, %rd44;
	add.s64 	%rd47, %rd46, %rd35;
	setp.lt.u64 	%p43, %rd47, %rd46;
	mov.b64 	%rd8108, 1;
	@%p43 bra 	$L__BB1_19;
	setp.eq.s64 	%p44, %rd46, 0;
	neg.s64 	%rd3930, %rd44;
	setp.ne.s64 	%p45, %rd45, %rd3930;
	and.pred  	%p46, %p45, %p44;
	selp.u64 	%rd8108, 1, 0, %p46;
$L__BB1_19:
	mul.hi.u64 	%rd3932, %rd13, %rd13;
	add.s64 	%rd50, %rd8108, %rd3932;
	mul.lo.s64 	%rd51, %rd14, %rd13;
	add.s64 	%rd52, %rd51, %rd50;
	mul.hi.u64 	%rd3933, %rd12, %rd14;
	add.s64 	%rd3934, %rd8106, %rd3933;
	add.s64 	%rd53, %rd52, %rd3934;
	setp.lt.u64 	%p47, %rd53, %rd52;
	mov.b64 	%rd8109, 1;
	@%p47 bra 	$L__BB1_21;
	setp.eq.s64 	%p48, %rd52, 0;
	neg.s64 	%rd3935, %rd50;
	setp.ne.s64 	%p49, %rd51, %rd3935;
	and.pred  	%p50, %p49, %p48;
	selp.u64 	%rd8109, 1, 0, %p50;
$L__BB1_21:
	mul.hi.u64 	%rd3937, %rd14, %rd11;
	add.s64 	%rd56, %rd17, %rd41;
	setp.lt.u64 	%p51, %rd56, %rd17;
	selp.u64 	%rd3938, 1, 0, %p51;
	add.s64 	%rd57, %rd3937, %rd3938;
	add.s64 	%rd58, %rd33, %rd57;
	add.s64 	%rd8119, %rd58, %rd47;
	setp.lt.u64 	%p52, %rd8119, %rd58;
	mov.b64 	%rd8110, 1;
	@%p52 bra 	$L__BB1_23;
	setp.eq.s64 	%p53, %rd58, 0;
	neg.s64 	%rd3939, %rd57;
	setp.ne.s64 	%p54, %rd33, %rd3939;
	and.pred  	%p55, %p54, %p53;
	selp.u64 	%rd8110, 1, 0, %p55;
$L__BB1_23:
	mul.hi.u64 	%rd3941, %rd14, %rd12;
	add.s64 	%rd62, %rd8110, %rd3941;
	add.s64 	%rd63, %rd51, %rd62;
	add.s64 	%rd8118, %rd63, %rd53;
	setp.lt.u64 	%p56, %rd8118, %rd63;
	mov.b64 	%rd8111, 1;
	@%p56 bra 	$L__BB1_25;
	setp.eq.s64 	%p57, %rd63, 0;
	neg.s64 	%rd3942, %rd62;
	setp.ne.s64 	%p58, %rd51, %rd3942;
	and.pred  	%p59, %p58, %p57;
	selp.u64 	%rd8111, 1, 0, %p59;
$L__BB1_25:
	mul.hi.u64 	%rd3944, %rd14, %rd13;
	add.s64 	%rd67, %rd8111, %rd3944;
	mul.lo.s64 	%rd68, %rd14, %rd14;
	add.s64 	%rd69, %rd68, %rd67;
	mul.hi.u64 	%rd3945, %rd13, %rd14;
	add.s64 	%rd3946, %rd8109, %rd3945;
	add.s64 	%rd8124, %rd69, %rd3946;
	setp.lt.u64 	%p60, %rd8124, %rd69;
	mov.b64 	%rd8112, 1;
	@%p60 bra 	$L__BB1_27;
	setp.eq.s64 	%p61, %rd69, 0;
	neg.s64 	%rd3947, %rd67;
	setp.ne.s64 	%p62, %rd68, %rd3947;
	and.pred  	%p63, %p62, %p61;
	selp.u64 	%rd8112, 1, 0, %p63;
$L__BB1_27:
	mul.lo.s64 	%rd3949, %rd11, %rd11;
	mul.hi.u64 	%rd3950, %rd14, %rd14;
	add.s64 	%rd8123, %rd8112, %rd3950;
	ld.const.u64 	%rd74, [BN254_FQ_NINV];
	mul.lo.s64 	%rd75, %rd74, %rd3949;
	ld.const.u64 	%rd76, [BN254_FQ_MOD];
	mul.lo.s64 	%rd3951, %rd76, %rd75;
	mul.hi.u64 	%rd3952, %rd75, %rd76;
	not.b64 	%rd3953, %rd3949;
	setp.gt.u64 	%p64, %rd3951, %rd3953;
	selp.u64 	%rd3954, 1, 0, %p64;
	add.s64 	%rd77, %rd3952, %rd3954;
	ld.const.u64 	%rd78, [BN254_FQ_MOD+8];
	mul.lo.s64 	%rd79, %rd78, %rd75;
	add.s64 	%rd80, %rd79, %rd77;
	add.s64 	%rd81, %rd80, %rd19;
	setp.lt.u64 	%p65, %rd81, %rd80;
	mov.b64 	%rd8113, 1;
	@%p65 bra 	$L__BB1_29;
	setp.eq.s64 	%p66, %rd80, 0;
	neg.s64 	%rd3955, %rd77;
	setp.ne.s64 	%p67, %rd79, %rd3955;
	and.pred  	%p68, %p67, %p66;
	selp.u64 	%rd8113, 1, 0, %p68;
$L__BB1_29:
	mul.hi.u64 	%rd3957, %rd75, %rd78;
	add.s64 	%rd84, %rd8113, %rd3957;
	ld.const.u64 	%rd85, [BN254_FQ_MOD+16];
	mul.lo.s64 	%rd86, %rd85, %rd75;
	add.s64 	%rd87, %rd86, %rd84;
	add.s64 	%rd88, %rd87, %rd38;
	setp.lt.u64 	%p69, %rd88, %rd87;
	mov.b64 	%rd8114, 1;
	@%p69 bra 	$L__BB1_31;
	setp.eq.s64 	%p70, %rd87, 0;
	neg.s64 	%rd3958, %rd84;
	setp.ne.s64 	%p71, %rd86, %rd3958;
	and.pred  	%p72, %p71, %p70;
	selp.u64 	%rd8114, 1, 0, %p72;
$L__BB1_31:
	mul.hi.u64 	%rd3960, %rd75, %rd85;
	add.s64 	%rd91, %rd8114, %rd3960;
	ld.const.u64 	%rd92, [BN254_FQ_MOD+24];
	mul.lo.s64 	%rd93, %rd92, %rd75;
	add.s64 	%rd94, %rd93, %rd91;
	add.s64 	%rd95, %rd94, %rd56;
	setp.lt.u64 	%p73, %rd95, %rd94;
	mov.b64 	%rd8115, 1;
	@%p73 bra 	$L__BB1_33;
	setp.eq.s64 	%p74, %rd94, 0;
	neg.s64 	%rd3961, %rd91;
	setp.ne.s64 	%p75, %rd93, %rd3961;
	and.pred  	%p76, %p75, %p74;
	selp.u64 	%rd8115, 1, 0, %p76;
$L__BB1_33:
	mul.hi.u64 	%rd3962, %rd75, %rd92;
	add.s64 	%rd98, %rd8115, %rd3962;
	setp.eq.s64 	%p77, %rd98, 0;
	@%p77 bra 	$L__BB1_37;
	add.s64 	%rd99, %rd8119, %rd98;
	setp.ge.u64 	%p78, %rd99, %rd8119;
	mov.u64 	%rd8119, %rd99;
	@%p78 bra 	$L__BB1_37;
	add.s64 	%rd8118, %rd8118, 1;
	setp.ne.s64 	%p79, %rd8118, 0;
	mov.u64 	%rd8119, %rd99;
	@%p79 bra 	$L__BB1_37;
	add.s64 	%rd8124, %rd8124, 1;
	setp.eq.s64 	%p80, %rd8124, 0;
	selp.u64 	%rd3964, 1, 0, %p80;
	add.s64 	%rd8123, %rd8123, %rd3964;
	mov.b64 	%rd8118, 0;
	mov.u64 	%rd8119, %rd99;
$L__BB1_37:
	mul.lo.s64 	%rd107, %rd74, %rd81;
	mul.lo.s64 	%rd3966, %rd76, %rd107;
	mul.hi.u64 	%rd3967, %rd107, %rd76;
	not.b64 	%rd3968, %rd81;
	setp.gt.u64 	%p81, %rd3966, %rd3968;
	selp.u64 	%rd3969, 1, 0, %p81;
	add.s64 	%rd108, %rd3967, %rd3969;
	mul.lo.s64 	%rd109, %rd78, %rd107;
	add.s64 	%rd110, %rd109, %rd108;
	add.s64 	%rd111, %rd110, %rd88;
	setp.lt.u64 	%p82, %rd111, %rd110;
	mov.b64 	%rd8120, 1;
	@%p82 bra 	$L__BB1_39;
	setp.eq.s64 	%p83, %rd110, 0;
	neg.s64 	%rd3970, %rd108;
	setp.ne.s64 	%p84, %rd109, %rd3970;
	and.pred  	%p85, %p84, %p83;
	selp.u64 	%rd8120, 1, 0, %p85;
$L__BB1_39:
	mul.hi.u64 	%rd3972, %rd107, %rd78;
	add.s64 	%rd114, %rd8120, %rd3972;
	mul.lo.s64 	%rd115, %rd85, %rd107;
	add.s64 	%rd116, %rd115, %rd114;
	add.s64 	%rd117, %rd116, %rd95;
	setp.lt.u64 	%p86, %rd117, %rd116;
	mov.b64 	%rd8121, 1;
	@%p86 bra 	$L__BB1_41;
	setp.eq.s64 	%p87, %rd116, 0;
	neg.s64 	%rd3973, %rd114;
	setp.ne.s64 	%p88, %rd115, %rd3973;
	and.pred  	%p89, %p88, %p87;
	selp.u64 	%rd8121, 1, 0, %p89;
$L__BB1_41:
	mul.hi.u64 	%rd3975, %rd107, %rd85;
	add.s64 	%rd120, %rd8121, %rd3975;
	mul.lo.s64 	%rd121, %rd92, %rd107;
	add.s64 	%rd122, %rd121, %rd120;
	add.s64 	%rd123, %rd122, %rd8119;
	setp.lt.u64 	%p90, %rd123, %rd122;
	mov.b64 	%rd8122, 1;
	@%p90 bra 	$L__BB1_43;
	setp.eq.s64 	%p91, %rd122, 0;
	neg.s64 	%rd3976, %rd120;
	setp.ne.s64 	%p92, %rd121, %rd3976;
	and.pred  	%p93, %p92, %p91;
	selp.u64 	%rd8122, 1, 0, %p93;
$L__BB1_43:
	mul.hi.u64 	%rd3977, %rd107, %rd92;
	add.s64 	%rd126, %rd8122, %rd3977;
	setp.eq.s64 	%p94, %rd126, 0;
	@%p94 bra 	$L__BB1_46;
	add.s64 	%rd127, %rd8118, %rd126;
	setp.ge.u64 	%p95, %rd127, %rd8118;
	mov.u64 	%rd8118, %rd127;
	@%p95 bra 	$L__BB1_46;
	add.s64 	%rd8124, %rd8124, 1;
	setp.eq.s64 	%p96, %rd8124, 0;
	selp.u64 	%rd3978, 1, 0, %p96;
	add.s64 	%rd8123, %rd8123, %rd3978;
$L__BB1_46:
	mul.lo.s64 	%rd133, %rd74, %rd111;
	mul.lo.s64 	%rd3980, %rd76, %rd133;
	mul.hi.u64 	%rd3981, %rd133, %rd76;
	not.b64 	%rd3982, %rd111;
	setp.gt.u64 	%p97, %rd3980, %rd3982;
	selp.u64 	%rd3983, 1, 0, %p97;
	add.s64 	%rd134, %rd3981, %rd3983;
	mul.lo.s64 	%rd135, %rd78, %rd133;
	add.s64 	%rd136, %rd135, %rd134;
	add.s64 	%rd137, %rd136, %rd117;
	setp.lt.u64 	%p98, %rd137, %rd136;
	mov.b64 	%rd8126, 1;
	@%p98 bra 	$L__BB1_48;
	setp.eq.s64 	%p99, %rd136, 0;
	neg.s64 	%rd3984, %rd134;
	setp.ne.s64 	%p100, %rd135, %rd3984;
	and.pred  	%p101, %p100, %p99;
	selp.u64 	%rd8126, 1, 0, %p101;
$L__BB1_48:
	mul.hi.u64 	%rd3986, %rd133, %rd78;
	add.s64 	%rd140, %rd8126, %rd3986;
	mul.lo.s64 	%rd141, %rd85, %rd133;
	add.s64 	%rd142, %rd141, %rd140;
	add.s64 	%rd143, %rd142, %rd123;
	setp.lt.u64 	%p102, %rd143, %rd142;
	mov.b64 	%rd8127, 1;
	@%p102 bra 	$L__BB1_50;
	setp.eq.s64 	%p103, %rd142, 0;
	neg.s64 	%rd3987, %rd140;
	setp.ne.s64 	%p104, %rd141, %rd3987;
	and.pred  	%p105, %p104, %p103;
	selp.u64 	%rd8127, 1, 0, %p105;
$L__BB1_50:
	mul.hi.u64 	%rd3989, %rd133, %rd85;
	add.s64 	%rd146, %rd8127, %rd3989;
	mul.lo.s64 	%rd147, %rd92, %rd133;
	add.s64 	%rd148, %rd147, %rd146;
	add.s64 	%rd149, %rd148, %rd8118;
	setp.lt.u64 	%p106, %rd149, %rd148;
	mov.b64 	%rd8128, 1;
	@%p106 bra 	$L__BB1_52;
	setp.eq.s64 	%p107, %rd148, 0;
	neg.s64 	%rd3990, %rd146;
	setp.ne.s64 	%p108, %rd147, %rd3990;
	and.pred  	%p109, %p108, %p107;
	selp.u64 	%rd8128, 1, 0, %p109;
$L__BB1_52:
	mul.hi.u64 	%rd3991, %rd133, %rd92;
	add.s64 	%rd152, %rd8128, %rd3991;
	setp.eq.s64 	%p110, %rd152, 0;
	@%p110 bra 	$L__BB1_54;
	add.s64 	%rd153, %rd8124, %rd152;
	setp.lt.u64 	%p111, %rd153, %rd8124;
	selp.u64 	%rd3992, 1, 0, %p111;
	add.s64 	%rd8123, %rd8123, %rd3992;
	mov.u64 	%rd8124, %rd153;
$L__BB1_54:
	mul.lo.s64 	%rd157, %rd74, %rd137;
	mul.lo.s64 	%rd3994, %rd76, %rd157;
	mul.hi.u64 	%rd3995, %rd157, %rd76;
	not.b64 	%rd3996, %rd137;
	setp.gt.u64 	%p112, %rd3994, %rd3996;
	selp.u64 	%rd3997, 1, 0, %p112;
	add.s64 	%rd158, %rd3995, %rd3997;
	mul.lo.s64 	%rd159, %rd78, %rd157;
	add.s64 	%rd160, %rd159, %rd158;
	add.s64 	%rd161, %rd160, %rd143;
	setp.lt.u64 	%p113, %rd161, %rd160;
	mov.b64 	%rd8131, 1;
	@%p113 bra 	$L__BB1_56;
	setp.eq.s64 	%p114, %rd160, 0;
	neg.s64 	%rd3998, %rd158;
	setp.ne.s64 	%p115, %rd159, %rd3998;
	and.pred  	%p116, %p115, %p114;
	selp.u64 	%rd8131, 1, 0, %p116;
$L__BB1_56:
	mul.hi.u64 	%rd4000, %rd157, %rd78;
	add.s64 	%rd164, %rd8131, %rd4000;
	mul.lo.s64 	%rd165, %rd85, %rd157;
	add.s64 	%rd166, %rd165, %rd164;
	add.s64 	%rd167, %rd166, %rd149;
	setp.lt.u64 	%p117, %rd167, %rd166;
	mov.b64 	%rd8132, 1;
	@%p117 bra 	$L__BB1_58;
	setp.eq.s64 	%p118, %rd166, 0;
	neg.s64 	%rd4001, %rd164;
	setp.ne.s64 	%p119, %rd165, %rd4001;
	and.pred  	%p120, %p119, %p118;
	selp.u64 	%rd8132, 1, 0, %p120;
$L__BB1_58:
	mul.hi.u64 	%rd4003, %rd157, %rd85;
	add.s64 	%rd170, %rd8132, %rd4003;
	mul.lo.s64 	%rd171, %rd92, %rd157;
	add.s64 	%rd172, %rd171, %rd170;
	add.s64 	%rd173, %rd172, %rd8124;
	setp.lt.u64 	%p121, %rd173, %rd172;
	mov.b64 	%rd8133, 1;
	@%p121 bra 	$L__BB1_60;
	setp.eq.s64 	%p122, %rd172, 0;
	neg.s64 	%rd4004, %rd170;
	setp.ne.s64 	%p123, %rd171, %rd4004;
	and.pred  	%p124, %p123, %p122;
	selp.u64 	%rd8133, 1, 0, %p124;
$L__BB1_60:
	mul.hi.u64 	%rd4005, %rd157, %rd92;
	add.s64 	%rd4006, %rd8133, %rd4005;
	add.s64 	%rd8134, %rd8123, %rd4006;
	setp.gt.u64 	%p125, %rd8134, %rd92;
	@%p125 bra 	$L__BB1_66;
	setp.lt.u64 	%p126, %rd8134, %rd92;
	mov.u64 	%rd8135, %rd173;
	mov.u64 	%rd8136, %rd167;
	mov.u64 	%rd8137, %rd161;
	@%p126 bra 	$L__BB1_67;
	setp.gt.u64 	%p127, %rd173, %rd85;
	@%p127 bra 	$L__BB1_66;
	setp.lt.u64 	%p128, %rd173, %rd85;
	mov.u64 	%rd8135, %rd173;
	mov.u64 	%rd8136, %rd167;
	mov.u64 	%rd8137, %rd161;
	@%p128 bra 	$L__BB1_67;
	setp.gt.u64 	%p129, %rd167, %rd78;
	@%p129 bra 	$L__BB1_66;
	setp.lt.u64 	%p130, %rd167, %rd78;
	setp.lt.u64 	%p131, %rd161, %rd76;
	or.pred  	%p132, %p130, %p131;
	mov.u64 	%rd8135, %rd173;
	mov.u64 	%rd8136, %rd167;
	mov.u64 	%rd8137, %rd161;
	@%p132 bra 	$L__BB1_67;
$L__BB1_66:
	sub.s64 	%rd8137, %rd161, %rd76;
	setp.lt.u64 	%p133, %rd161, %rd76;
	selp.u64 	%rd4007, 1, 0, %p133;
	add.s64 	%rd4008, %rd78, %rd4007;
	sub.s64 	%rd8136, %rd167, %rd4008;
	setp.lt.u64 	%p134, %rd167, %rd78;
	setp.eq.s64 	%p135, %rd167, %rd78;
	and.pred  	%p136, %p135, %p133;
	or.pred  	%p137, %p134, %p136;
	selp.u64 	%rd4009, 1, 0, %p137;
	add.s64 	%rd4010, %rd85, %rd4009;
	sub.s64 	%rd8135, %rd173, %rd4010;
	setp.lt.u64 	%p138, %rd173, %rd85;
	setp.eq.s64 	%p139, %rd173, %rd85;
	selp.b64 	%rd4011, %rd4009, 0, %p139;
	selp.b64 	%rd4012, 1, %rd4011, %p138;
	add.s64 	%rd4013, %rd4012, %rd92;
	sub.s64 	%rd8134, %rd8134, %rd4013;
$L__BB1_67:
	mul.hi.u64 	%rd4015, %rd5, %rd5;
	mul.lo.s64 	%rd4016, %rd6, %rd5;
	mul.hi.u64 	%rd4017, %rd5, %rd6;
	add.s64 	%rd4018, %rd4016, %rd4015;
	setp.eq.s64 	%p140, %rd4018, 0;
	neg.s64 	%rd4019, %rd4015;
	setp.ne.s64 	%p141, %rd4016, %rd4019;
	and.pred  	%p142, %p141, %p140;
	selp.u64 	%rd4020, 1, 0, %p142;
	add.s64 	%rd4021, %rd4017, %rd4020;
	mul.lo.s64 	%rd185, %rd9, %rd5;
	mul.hi.u64 	%rd4022, %rd5, %rd9;
	add.s64 	%rd4023, %rd185, %rd4021;
	setp.eq.s64 	%p143, %rd4023, 0;
	neg.s64 	%rd4024, %rd4021;
	setp.ne.s64 	%p144, %rd185, %rd4024;
	and.pred  	%p145, %p144, %p143;
	selp.u64 	%rd4025, 1, 0, %p145;
	add.s64 	%rd186, %rd4022, %rd4025;
	mul.lo.s64 	%rd187, %rd10, %rd5;
	add.s64 	%rd188, %rd187, %rd186;
	mul.hi.u64 	%rd4026, %rd6, %rd5;
	add.s64 	%rd189, %rd4018, %rd4016;
	setp.lt.u64 	%p146, %rd189, %rd4018;
	selp.u64 	%rd4027, 1, 0, %p146;
	add.s64 	%rd190, %rd4026, %rd4027;
	mul.lo.s64 	%rd191, %rd6, %rd6;
	add.s64 	%rd192, %rd191, %rd190;
	add.s64 	%rd193, %rd192, %rd4023;
	setp.lt.u64 	%p147, %rd193, %rd192;
	mov.b64 	%rd8138, 1;
	@%p147 bra 	$L__BB1_69;
	setp.eq.s64 	%p148, %rd192, 0;
	neg.s64 	%rd4028, %rd190;
	setp.ne.s64 	%p149, %rd191, %rd4028;
	and.pred  	%p150, %p149, %p148;
	selp.u64 	%rd8138, 1, 0, %p150;
$L__BB1_69:
	mul.hi.u64 	%rd4030, %rd6, %rd6;
	add.s64 	%rd196, %rd8138, %rd4030;
	mul.lo.s64 	%rd197, %rd9, %rd6;
	add.s64 	%rd198, %rd197, %rd196;
	add.s64 	%rd199, %rd198, %rd188;
	setp.lt.u64 	%p151, %rd199, %rd198;
	mov.b64 	%rd8139, 1;
	@%p151 bra 	$L__BB1_71;
	setp.eq.s64 	%p152, %rd198, 0;
	neg.s64 	%rd4031, %rd196;
	setp.ne.s64 	%p153, %rd197, %rd4031;
	and.pred  	%p154, %p153, %p152;
	selp.u64 	%rd8139, 1, 0, %p154;
$L__BB1_71:
	mul.hi.u64 	%rd4033, %rd6, %rd9;
	add.s64 	%rd202, %rd8139, %rd4033;
	mul.lo.s64 	%rd203, %rd10, %rd6;
	add.s64 	%rd204, %rd203, %rd202;
	neg.s64 	%rd4034, %rd186;
	setp.ne.s64 	%p155, %rd187, %rd4034;
	setp.eq.s64 	%p156, %rd188, 0;
	and.pred  	%p157, %p155, %p156;
	selp.u64 	%rd4035, 1, 0, %p157;
	mul.hi.u64 	%rd4036, %rd5, %rd10;
	add.s64 	%rd4037, %rd4036, %rd4035;
	add.s64 	%rd205, %rd204, %rd4037;
	setp.lt.u64 	%p158, %rd205, %rd204;
	mov.b64 	%rd8140, 1;
	@%p158 bra 	$L__BB1_73;
	setp.eq.s64 	%p159, %rd204, 0;
	neg.s64 	%rd4038, %rd202;
	setp.ne.s64 	%p160, %rd203, %rd4038;
	and.pred  	%p161, %p160, %p159;
	selp.u64 	%rd8140, 1, 0, %p161;
$L__BB1_73:
	mul.hi.u64 	%rd4040, %rd9, %rd5;
	add.s64 	%rd208, %rd185, %rd193;
	setp.lt.u64 	%p162, %rd208, %rd185;
	selp.u64 	%rd4041, 1, 0, %p162;
	add.s64 	%rd209, %rd4040, %rd4041;
	add.s64 	%rd210, %rd197, %rd209;
	add.s64 	%rd211, %rd210, %rd199;
	setp.lt.u64 	%p163, %rd211, %rd210;
	mov.b64 	%rd8141, 1;
	@%p163 bra 	$L__BB1_75;
	setp.eq.s64 	%p164, %rd210, 0;
	neg.s64 	%rd4042, %rd209;
	setp.ne.s64 	%p165, %rd197, %rd4042;
	and.pred  	%p166, %p165, %p164;
	selp.u64 	%rd8141, 1, 0, %p166;
$L__BB1_75:
	mul.hi.u64 	%rd4044, %rd9, %rd6;
	add.s64 	%rd214, %rd8141, %rd4044;
	mul.lo.s64 	%rd215, %rd9, %rd9;
	add.s64 	%rd216, %rd215, %rd214;
	add.s64 	%rd217, %rd216, %rd205;
	setp.lt.u64 	%p167, %rd217, %rd216;
	mov.b64 	%rd8142, 1;
	@%p167 bra 	$L__BB1_77;
	setp.eq.s64 	%p168, %rd216, 0;
	neg.s64 	%rd4045, %rd214;
	setp.ne.s64 	%p169, %rd215, %rd4045;
	and.pred  	%p170, %p169, %p168;
	selp.u64 	%rd8142, 1, 0, %p170;
$L__BB1_77:
	mul.hi.u64 	%rd4047, %rd9, %rd9;
	add.s64 	%rd220, %rd8142, %rd4047;
	mul.lo.s64 	%rd221, %rd10, %rd9;
	add.s64 	%rd222, %rd221, %rd220;
	mul.hi.u64 	%rd4048, %rd6, %rd10;
	add.s64 	%rd4049, %rd8140, %rd4048;
	add.s64 	%rd223, %rd222, %rd4049;
	setp.lt.u64 	%p171, %rd223, %rd222;
	mov.b64 	%rd8143, 1;
	@%p171 bra 	$L__BB1_79;
	setp.eq.s64 	%p172, %rd222, 0;
	neg.s64 	%rd4050, %rd220;
	setp.ne.s64 	%p173, %rd221, %rd4050;
	and.pred  	%p174, %p173, %p172;
	selp.u64 	%rd8143, 1, 0, %p174;
$L__BB1_79:
	mul.hi.u64 	%rd4052, %rd10, %rd5;
	add.s64 	%rd226, %rd187, %rd211;
	setp.lt.u64 	%p175, %rd226, %rd187;
	selp.u64 	%rd4053, 1, 0, %p175;
	add.s64 	%rd227, %rd4052, %rd4053;
	add.s64 	%rd228, %rd203, %rd227;
	add.s64 	%rd8153, %rd228, %rd217;
	setp.lt.u64 	%p176, %rd8153, %rd228;
	mov.b64 	%rd8144, 1;
	@%p176 bra 	$L__BB1_81;
	setp.eq.s64 	%p177, %rd228, 0;
	neg.s64 	%rd4054, %rd227;
	setp.ne.s64 	%p178, %rd203, %rd4054;
	and.pred  	%p179, %p178, %p177;
	selp.u64 	%rd8144, 1, 0, %p179;
$L__BB1_81:
	mul.hi.u64 	%rd4056, %rd10, %rd6;
	add.s64 	%rd232, %rd8144, %rd4056;
	add.s64 	%rd233, %rd221, %rd232;
	add.s64 	%rd8152, %rd233, %rd223;
	setp.lt.u64 	%p180, %rd8152, %rd233;
	mov.b64 	%rd8145, 1;
	@%p180 bra 	$L__BB1_83;
	setp.eq.s64 	%p181, %rd233, 0;
	neg.s64 	%rd4057, %rd232;
	setp.ne.s64 	%p182, %rd221, %rd4057;
	and.pred  	%p183, %p182, %p181;
	selp.u64 	%rd8145, 1, 0, %p183;
$L__BB1_83:
	mul.hi.u64 	%rd4059, %rd10, %rd9;
	add.s64 	%rd237, %rd8145, %rd4059;
	mul.lo.s64 	%rd238, %rd10, %rd10;
	add.s64 	%rd239, %rd238, %rd237;
	mul.hi.u64 	%rd4060, %rd9, %rd10;
	add.s64 	%rd4061, %rd8143, %rd4060;
	add.s64 	%rd8158, %rd239, %rd4061;
	setp.lt.u64 	%p184, %rd8158, %rd239;
	mov.b64 	%rd8146, 1;
	@%p184 bra 	$L__BB1_85;
	setp.eq.s64 	%p185, %rd239, 0;
	neg.s64 	%rd4062, %rd237;
	setp.ne.s64 	%p186, %rd238, %rd4062;
	and.pred  	%p187, %p186, %p185;
	selp.u64 	%rd8146, 1, 0, %p187;
$L__BB1_85:
	mul.lo.s64 	%rd4064, %rd5, %rd5;
	mul.hi.u64 	%rd4065, %rd10, %rd10;
	add.s64 	%rd8157, %rd8146, %rd4065;
	mul.lo.s64 	%rd244, %rd74, %rd4064;
	mul.lo.s64 	%rd4066, %rd76, %rd244;
	mul.hi.u64 	%rd4067, %rd244, %rd76;
	not.b64 	%rd4068, %rd4064;
	setp.gt.u64 	%p188, %rd4066, %rd4068;
	selp.u64 	%rd4069, 1, 0, %p188;
	add.s64 	%rd245, %rd4067, %rd4069;
	mul.lo.s64 	%rd246, %rd78, %rd244;
	add.s64 	%rd247, %rd246, %rd245;
	add.s64 	%rd248, %rd247, %rd189;
	setp.lt.u64 	%p189, %rd248, %rd247;
	mov.b64 	%rd8147, 1;
	@%p189 bra 	$L__BB1_87;
	setp.eq.s64 	%p190, %rd247, 0;
	neg.s64 	%rd4070, %rd245;
	setp.ne.s64 	%p191, %rd246, %rd4070;
	and.pred  	%p192, %p191, %p190;
	selp.u64 	%rd8147, 1, 0, %p192;
$L__BB1_87:
	mul.hi.u64 	%rd4072, %rd244, %rd78;
	add.s64 	%rd251, %rd8147, %rd4072;
	mul.lo.s64 	%rd252, %rd85, %rd244;
	add.s64 	%rd253, %rd252, %rd251;
	add.s64 	%rd254, %rd253, %rd208;
	setp.lt.u64 	%p193, %rd254, %rd253;
	mov.b64 	%rd8148, 1;
	@%p193 bra 	$L__BB1_89;
	setp.eq.s64 	%p194, %rd253, 0;
	neg.s64 	%rd4073, %rd251;
	setp.ne.s64 	%p195, %rd252, %rd4073;
	and.pred  	%p196, %p195, %p194;
	selp.u64 	%rd8148, 1, 0, %p196;
$L__BB1_89:
	mul.hi.u64 	%rd4075, %rd244, %rd85;
	add.s64 	%rd257, %rd8148, %rd4075;
	mul.lo.s64 	%rd258, %rd92, %rd244;
	add.s64 	%rd259, %rd258, %rd257;
	add.s64 	%rd260, %rd259, %rd226;
	setp.lt.u64 	%p197, %rd260, %rd259;
	mov.b64 	%rd8149, 1;
	@%p197 bra 	$L__BB1_91;
	setp.eq.s64 	%p198, %rd259, 0;
	neg.s64 	%rd4076, %rd257;
	setp.ne.s64 	%p199, %rd258, %rd4076;
	and.pred  	%p200, %p199, %p198;
	selp.u64 	%rd8149, 1, 0, %p200;
$L__BB1_91:
	mul.hi.u64 	%rd4077, %rd244, %rd92;
	add.s64 	%rd263, %rd8149, %rd4077;
	setp.eq.s64 	%p201, %rd263, 0;
	@%p201 bra 	$L__BB1_95;
	add.s64 	%rd264, %rd8153, %rd263;
	setp.ge.u64 	%p202, %rd264, %rd8153;
	mov.u64 	%rd8153, %rd264;
	@%p202 bra 	$L__BB1_95;
	add.s64 	%rd8152, %rd8152, 1;
	setp.ne.s64 	%p203, %rd8152, 0;
	mov.u64 	%rd8153, %rd264;
	@%p203 bra 	$L__BB1_95;
	add.s64 	%rd8158, %rd8158, 1;
	setp.eq.s64 	%p204, %rd8158, 0;
	selp.u64 	%rd4079, 1, 0, %p204;
	add.s64 	%rd8157, %rd8157, %rd4079;
	mov.b64 	%rd8152, 0;
	mov.u64 	%rd8153, %rd264;
$L__BB1_95:
	mul.lo.s64 	%rd272, %rd74, %rd248;
	mul.lo.s64 	%rd4081, %rd76, %rd272;
	mul.hi.u64 	%rd4082, %rd272, %rd76;
	not.b64 	%rd4083, %rd248;
	setp.gt.u64 	%p205, %rd4081, %rd4083;
	selp.u64 	%rd4084, 1, 0, %p205;
	add.s64 	%rd273, %rd4082, %rd4084;
	mul.lo.s64 	%rd274, %rd78, %rd272;
	add.s64 	%rd275, %rd274, %rd273;
	add.s64 	%rd276, %rd275, %rd254;
	setp.lt.u64 	%p206, %rd276, %rd275;
	mov.b64 	%rd8154, 1;
	@%p206 bra 	$L__BB1_97;
	setp.eq.s64 	%p207, %rd275, 0;
	neg.s64 	%rd4085, %rd273;
	setp.ne.s64 	%p208, %rd274, %rd4085;
	and.pred  	%p209, %p208, %p207;
	selp.u64 	%rd8154, 1, 0, %p209;
$L__BB1_97:
	mul.hi.u64 	%rd4087, %rd272, %rd78;
	add.s64 	%rd279, %rd8154, %rd4087;
	mul.lo.s64 	%rd280, %rd85, %rd272;
	add.s64 	%rd281, %rd280, %rd279;
	add.s64 	%rd282, %rd281, %rd260;
	setp.lt.u64 	%p210, %rd282, %rd281;
	mov.b64 	%rd8155, 1;
	@%p210 bra 	$L__BB1_99;
	setp.eq.s64 	%p211, %rd281, 0;
	neg.s64 	%rd4088, %rd279;
	setp.ne.s64 	%p212, %rd280, %rd4088;
	and.pred  	%p213, %p212, %p211;
	selp.u64 	%rd8155, 1, 0, %p213;
$L__BB1_99:
	mul.hi.u64 	%rd4090, %rd272, %rd85;
	add.s64 	%rd285, %rd8155, %rd4090;
	mul.lo.s64 	%rd286, %rd92, %rd272;
	add.s64 	%rd287, %rd286, %rd285;
	add.s64 	%rd288, %rd287, %rd8153;
	setp.lt.u64 	%p214, %rd288, %rd287;
	mov.b64 	%rd8156, 1;
	@%p214 bra 	$L__BB1_101;
	setp.eq.s64 	%p215, %rd287, 0;
	neg.s64 	%rd4091, %rd285;
	setp.ne.s64 	%p216, %rd286, %rd4091;
	and.pred  	%p217, %p216, %p215;
	selp.u64 	%rd8156, 1, 0, %p217;
$L__BB1_101:
	mul.hi.u64 	%rd4092, %rd272, %rd92;
	add.s64 	%rd291, %rd8156, %rd4092;
	setp.eq.s64 	%p218, %rd291, 0;
	@%p218 bra 	$L__BB1_104;
	add.s64 	%rd292, %rd8152, %rd291;
	setp.ge.u64 	%p219, %rd292, %rd8152;
	mov.u64 	%rd8152, %rd292;
	@%p219 bra 	$L__BB1_104;
	add.s64 	%rd8158, %rd8158, 1;
	setp.eq.s64 	%p220, %rd8158, 0;
	selp.u64 	%rd4093, 1, 0, %p220;
	add.s64 	%rd8157, %rd8157, %rd4093;
$L__BB1_104:
	mul.lo.s64 	%rd298, %rd74, %rd276;
	mul.lo.s64 	%rd4095, %rd76, %rd298;
	mul.hi.u64 	%rd4096, %rd298, %rd76;
	not.b64 	%rd4097, %rd276;
	setp.gt.u64 	%p221, %rd4095, %rd4097;
	selp.u64 	%rd4098, 1, 0, %p221;
	add.s64 	%rd299, %rd4096, %rd4098;
	mul.lo.s64 	%rd300, %rd78, %rd298;
	add.s64 	%rd301, %rd300, %rd299;
	add.s64 	%rd302, %rd301, %rd282;
	setp.lt.u64 	%p222, %rd302, %rd301;
	mov.b64 	%rd8160, 1;
	@%p222 bra 	$L__BB1_106;
	setp.eq.s64 	%p223, %rd301, 0;
	neg.s64 	%rd4099, %rd299;
	setp.ne.s64 	%p224, %rd300, %rd4099;
	and.pred  	%p225, %p224, %p223;
	selp.u64 	%rd8160, 1, 0, %p225;
$L__BB1_106:
	mul.hi.u64 	%rd4101, %rd298, %rd78;
	add.s64 	%rd305, %rd8160, %rd4101;
	mul.lo.s64 	%rd306, %rd85, %rd298;
	add.s64 	%rd307, %rd306, %rd305;
	add.s64 	%rd308, %rd307, %rd288;
	setp.lt.u64 	%p226, %rd308, %rd307;
	mov.b64 	%rd8161, 1;
	@%p226 bra 	$L__BB1_108;
	setp.eq.s64 	%p227, %rd307, 0;
	neg.s64 	%rd4102, %rd305;
	setp.ne.s64 	%p228, %rd306, %rd4102;
	and.pred  	%p229, %p228, %p227;
	selp.u64 	%rd8161, 1, 0, %p229;
$L__BB1_108:
	mul.hi.u64 	%rd4104, %rd298, %rd85;
	add.s64 	%rd311, %rd8161, %rd4104;
	mul.lo.s64 	%rd312, %rd92, %rd298;
	add.s64 	%rd313, %rd312, %rd311;
	add.s64 	%rd314, %rd313, %rd8152;
	setp.lt.u64 	%p230, %rd314, %rd313;
	mov.b64 	%rd8162, 1;
	@%p230 bra 	$L__BB1_110;
	setp.eq.s64 	%p231, %rd313, 0;
	neg.s64 	%rd4105, %rd311;
	setp.ne.s64 	%p232, %rd312, %rd4105;
	and.pred  	%p233, %p232, %p231;
	selp.u64 	%rd8162, 1, 0, %p233;
$L__BB1_110:
	mul.hi.u64 	%rd4106, %rd298, %rd92;
	add.s64 	%rd317, %rd8162, %rd4106;
	setp.eq.s64 	%p234, %rd317, 0;
	@%p234 bra 	$L__BB1_112;
	add.s64 	%rd318, %rd8158, %rd317;
	setp.lt.u64 	%p235, %rd318, %rd8158;
	selp.u64 	%rd4107, 1, 0, %p235;
	add.s64 	%rd8157, %rd8157, %rd4107;
	mov.u64 	%rd8158, %rd318;
$L__BB1_112:
	mul.lo.s64 	%rd322, %rd74, %rd302;
	mul.lo.s64 	%rd4109, %rd76, %rd322;
	mul.hi.u64 	%rd4110, %rd322, %rd76;
	not.b64 	%rd4111, %rd302;
	setp.gt.u64 	%p236, %rd4109, %rd4111;
	selp.u64 	%rd4112, 1, 0, %p236;
	add.s64 	%rd323, %rd4110, %rd4112;
	mul.lo.s64 	%rd324, %rd78, %rd322;
	add.s64 	%rd325, %rd324, %rd323;
	add.s64 	%rd326, %rd325, %rd308;
	setp.lt.u64 	%p237, %rd326, %rd325;
	mov.b64 	%rd8165, 1;
	@%p237 bra 	$L__BB1_114;
	setp.eq.s64 	%p238, %rd325, 0;
	neg.s64 	%rd4113, %rd323;
	setp.ne.s64 	%p239, %rd324, %rd4113;
	and.pred  	%p240, %p239, %p238;
	selp.u64 	%rd8165, 1, 0, %p240;
$L__BB1_114:
	mul.hi.u64 	%rd4115, %rd322, %rd78;
	add.s64 	%rd329, %rd8165, %rd4115;
	mul.lo.s64 	%rd330, %rd85, %rd322;
	add.s64 	%rd331, %rd330, %rd329;
	add.s64 	%rd332, %rd331, %rd314;
	setp.lt.u64 	%p241, %rd332, %rd331;
	mov.b64 	%rd8166, 1;
	@%p241 bra 	$L__BB1_116;
	setp.eq.s64 	%p242, %rd331, 0;
	neg.s64 	%rd4116, %rd329;
	setp.ne.s64 	%p243, %rd330, %rd4116;
	and.pred  	%p244, %p243, %p242;
	selp.u64 	%rd8166, 1, 0, %p244;
$L__BB1_116:
	mul.hi.u64 	%rd4118, %rd322, %rd85;
	add.s64 	%rd335, %rd8166, %rd4118;
	mul.lo.s64 	%rd336, %rd92, %rd322;
	add.s64 	%rd337, %rd336, %rd335;
	add.s64 	%rd338, %rd337, %rd8158;
	setp.lt.u64 	%p245, %rd338, %rd337;
	mov.b64 	%rd8167, 1;
	@%p245 bra 	$L__BB1_118;
	setp.eq.s64 	%p246, %rd337, 0;
	neg.s64 	%rd4119, %rd335;
	setp.ne.s64 	%p247, %rd336, %rd4119;
	and.pred  	%p248, %p247, %p246;
	selp.u64 	%rd8167, 1, 0, %p248;
$L__BB1_118:
	mul.hi.u64 	%rd4120, %rd322, %rd92;
	add.s64 	%rd4121, %rd8167, %rd4120;
	add.s64 	%rd8168, %rd8157, %rd4121;
	setp.gt.u64 	%p249, %rd8168, %rd92;
	@%p249 bra 	$L__BB1_124;
	setp.lt.u64 	%p250, %rd8168, %rd92;
	mov.u64 	%rd8169, %rd338;
	mov.u64 	%rd8170, %rd332;
	mov.u64 	%rd8171, %rd326;
	@%p250 bra 	$L__BB1_125;
	setp.gt.u64 	%p251, %rd338, %rd85;
	@%p251 bra 	$L__BB1_124;
	setp.lt.u64 	%p252, %rd338, %rd85;
	mov.u64 	%rd8169, %rd338;
	mov.u64 	%rd8170, %rd332;
	mov.u64 	%rd8171, %rd326;
	@%p252 bra 	$L__BB1_125;
	setp.gt.u64 	%p253, %rd332, %rd78;
	@%p253 bra 	$L__BB1_124;
	setp.lt.u64 	%p254, %rd332, %rd78;
	setp.lt.u64 	%p255, %rd326, %rd76;
	or.pred  	%p256, %p254, %p255;
	mov.u64 	%rd8169, %rd338;
	mov.u64 	%rd8170, %rd332;
	mov.u64 	%rd8171, %rd326;
	@%p256 bra 	$L__BB1_125;
$L__BB1_124:
	sub.s64 	%rd8171, %rd326, %rd76;
	setp.lt.u64 	%p257, %rd326, %rd76;
	selp.u64 	%rd4122, 1, 0, %p257;
	add.s64 	%rd4123, %rd78, %rd4122;
	sub.s64 	%rd8170, %rd332, %rd4123;
	setp.lt.u64 	%p258, %rd332, %rd78;
	setp.eq.s64 	%p259, %rd332, %rd78;
	and.pred  	%p260, %p259, %p257;
	or.pred  	%p261, %p258, %p260;
	selp.u64 	%rd4124, 1, 0, %p261;
	add.s64 	%rd4125, %rd85, %rd4124;
	sub.s64 	%rd8169, %rd338, %rd4125;
	setp.lt.u64 	%p262, %rd338, %rd85;
	setp.eq.s64 	%p263, %rd338, %rd85;
	selp.b64 	%rd4126, %rd4124, 0, %p263;
	selp.b64 	%rd4127, 1, %rd4126, %p262;
	add.s64 	%rd4128, %rd4127, %rd92;
	sub.s64 	%rd8168, %rd8168, %rd4128;
$L__BB1_125:
	ld.shared.v2.u64 	{%rd350, %rd351}, [%r2];
	mul.hi.u64 	%rd4130, %rd350, %rd8171;
	mul.lo.s64 	%rd4131, %rd8170, %rd350;
	mul.hi.u64 	%rd4132, %rd350, %rd8170;
	add.s64 	%rd4133, %rd4131, %rd4130;
	setp.eq.s64 	%p264, %rd4133, 0;
	neg.s64 	%rd4134, %rd4130;
	setp.ne.s64 	%p265, %rd4131, %rd4134;
	and.pred  	%p266, %p265, %p264;
	selp.u64 	%rd4135, 1, 0, %p266;
	add.s64 	%rd4136, %rd4132, %rd4135;
	mul.lo.s64 	%rd4137, %rd8169, %rd350;
	mul.hi.u64 	%rd4138, %rd350, %rd8169;
	add.s64 	%rd4139, %rd4137, %rd4136;
	setp.eq.s64 	%p267, %rd4139, 0;
	neg.s64 	%rd4140, %rd4136;
	setp.ne.s64 	%p268, %rd4137, %rd4140;
	and.pred  	%p269, %p268, %p267;
	selp.u64 	%rd4141, 1, 0, %p269;
	add.s64 	%rd352, %rd4138, %rd4141;
	mul.lo.s64 	%rd353, %rd8168, %rd350;
	add.s64 	%rd354, %rd353, %rd352;
	mul.lo.s64 	%rd4142, %rd8171, %rd351;
	mul.hi.u64 	%rd4143, %rd351, %rd8171;
	add.s64 	%rd355, %rd4142, %rd4133;
	setp.lt.u64 	%p270, %rd355, %rd4142;
	selp.u64 	%rd4144, 1, 0, %p270;
	add.s64 	%rd356, %rd4143, %rd4144;
	mul.lo.s64 	%rd357, %rd8170, %rd351;
	add.s64 	%rd358, %rd357, %rd356;
	add.s64 	%rd359, %rd358, %rd4139;
	setp.lt.u64 	%p271, %rd359, %rd358;
	mov.b64 	%rd8172, 1;
	@%p271 bra 	$L__BB1_127;
	setp.eq.s64 	%p272, %rd358, 0;
	neg.s64 	%rd4145, %rd356;
	setp.ne.s64 	%p273, %rd357, %rd4145;
	and.pred  	%p274, %p273, %p272;
	selp.u64 	%rd8172, 1, 0, %p274;
$L__BB1_127:
	mul.hi.u64 	%rd4147, %rd351, %rd8170;
	add.s64 	%rd362, %rd8172, %rd4147;
	mul.lo.s64 	%rd363, %rd8169, %rd351;
	add.s64 	%rd364, %rd363, %rd362;
	add.s64 	%rd365, %rd364, %rd354;
	setp.lt.u64 	%p275, %rd365, %rd364;
	mov.b64 	%rd8173, 1;
	@%p275 bra 	$L__BB1_129;
	setp.eq.s64 	%p276, %rd364, 0;
	neg.s64 	%rd4148, %rd362;
	setp.ne.s64 	%p277, %rd363, %rd4148;
	and.pred  	%p278, %p277, %p276;
	selp.u64 	%rd8173, 1, 0, %p278;
$L__BB1_129:
	mul.hi.u64 	%rd4150, %rd351, %rd8169;
	add.s64 	%rd368, %rd8173, %rd4150;
	mul.lo.s64 	%rd369, %rd8168, %rd351;
	add.s64 	%rd370, %rd369, %rd368;
	neg.s64 	%rd4151, %rd352;
	setp.ne.s64 	%p279, %rd353, %rd4151;
	setp.eq.s64 	%p280, %rd354, 0;
	and.pred  	%p281, %p279, %p280;
	selp.u64 	%rd4152, 1, 0, %p281;
	mul.hi.u64 	%rd4153, %rd350, %rd8168;
	add.s64 	%rd4154, %rd4153, %rd4152;
	add.s64 	%rd371, %rd370, %rd4154;
	setp.lt.u64 	%p282, %rd371, %rd370;
	mov.b64 	%rd8174, 1;
	@%p282 bra 	$L__BB1_131;
	setp.eq.s64 	%p283, %rd370, 0;
	neg.s64 	%rd4155, %rd368;
	setp.ne.s64 	%p284, %rd369, %rd4155;
	and.pred  	%p285, %p284, %p283;
	selp.u64 	%rd8174, 1, 0, %p285;
$L__BB1_131:
	ld.shared.u64 	%rd374, [%r2+16];
	mul.lo.s64 	%rd4157, %rd8171, %rd374;
	mul.hi.u64 	%rd4158, %rd374, %rd8171;
	add.s64 	%rd375, %rd4157, %rd359;
	setp.lt.u64 	%p286, %rd375, %rd4157;
	selp.u64 	%rd4159, 1, 0, %p286;
	add.s64 	%rd376, %rd4158, %rd4159;
	mul.lo.s64 	%rd377, %rd8170, %rd374;
	add.s64 	%rd378, %rd377, %rd376;
	add.s64 	%rd379, %rd378, %rd365;
	setp.lt.u64 	%p287, %rd379, %rd378;
	mov.b64 	%rd8175, 1;
	@%p287 bra 	$L__BB1_133;
	setp.eq.s64 	%p288, %rd378, 0;
	neg.s64 	%rd4160, %rd376;
	setp.ne.s64 	%p289, %rd377, %rd4160;
	and.pred  	%p290, %p289, %p288;
	selp.u64 	%rd8175, 1, 0, %p290;
$L__BB1_133:
	mul.hi.u64 	%rd4162, %rd374, %rd8170;
	add.s64 	%rd382, %rd8175, %rd4162;
	mul.lo.s64 	%rd383, %rd8169, %rd374;
	add.s64 	%rd384, %rd383, %rd382;
	add.s64 	%rd385, %rd384, %rd371;
	setp.lt.u64 	%p291, %rd385, %rd384;
	mov.b64 	%rd8176, 1;
	@%p291 bra 	$L__BB1_135;
	setp.eq.s64 	%p292, %rd384, 0;
	neg.s64 	%rd4163, %rd382;
	setp.ne.s64 	%p293, %rd383, %rd4163;
	and.pred  	%p294, %p293, %p292;
	selp.u64 	%rd8176, 1, 0, %p294;
$L__BB1_135:
	mul.hi.u64 	%rd4165, %rd374, %rd8169;
	add.s64 	%rd388, %rd8176, %rd4165;
	mul.lo.s64 	%rd389, %rd8168, %rd374;
	add.s64 	%rd390, %rd389, %rd388;
	mul.hi.u64 	%rd4166, %rd351, %rd8168;
	add.s64 	%rd4167, %rd8174, %rd4166;
	add.s64 	%rd391, %rd390, %rd4167;
	setp.lt.u64 	%p295, %rd391, %rd390;
	mov.b64 	%rd8177, 1;
	@%p295 bra 	$L__BB1_137;
	setp.eq.s64 	%p296, %rd390, 0;
	neg.s64 	%rd4168, %rd388;
	setp.ne.s64 	%p297, %rd389, %rd4168;
	and.pred  	%p298, %p297, %p296;
	selp.u64 	%rd8177, 1, 0, %p298;
$L__BB1_137:
	mul.hi.u64 	%rd4170, %rd374, %rd8168;
	add.s64 	%rd394, %rd8177, %rd4170;
	ld.shared.u64 	%rd395, [%r2+24];
	mul.lo.s64 	%rd4171, %rd8171, %rd395;
	mul.hi.u64 	%rd4172, %rd395, %rd8171;
	add.s64 	%rd396, %rd4171, %rd379;
	setp.lt.u64 	%p299, %rd396, %rd4171;
	selp.u64 	%rd4173, 1, 0, %p299;
	add.s64 	%rd397, %rd4172, %rd4173;
	mul.lo.s64 	%rd398, %rd8170, %rd395;
	add.s64 	%rd399, %rd398, %rd397;
	add.s64 	%rd8187, %rd399, %rd385;
	setp.lt.u64 	%p300, %rd8187, %rd399;
	mov.b64 	%rd8178, 1;
	@%p300 bra 	$L__BB1_139;
	setp.eq.s64 	%p301, %rd399, 0;
	neg.s64 	%rd4174, %rd397;
	setp.ne.s64 	%p302, %rd398, %rd4174;
	and.pred  	%p303, %p302, %p301;
	selp.u64 	%rd8178, 1, 0, %p303;
$L__BB1_139:
	mul.hi.u64 	%rd4176, %rd395, %rd8170;
	add.s64 	%rd403, %rd8178, %rd4176;
	mul.lo.s64 	%rd404, %rd8169, %rd395;
	add.s64 	%rd405, %rd404, %rd403;
	add.s64 	%rd8186, %rd405, %rd391;
	setp.lt.u64 	%p304, %rd8186, %rd405;
	mov.b64 	%rd8179, 1;
	@%p304 bra 	$L__BB1_141;
	setp.eq.s64 	%p305, %rd405, 0;
	neg.s64 	%rd4177, %rd403;
	setp.ne.s64 	%p306, %rd404, %rd4177;
	and.pred  	%p307, %p306, %p305;
	selp.u64 	%rd8179, 1, 0, %p307;
$L__BB1_141:
	mul.hi.u64 	%rd4179, %rd395, %rd8169;
	add.s64 	%rd409, %rd8179, %rd4179;
	mul.lo.s64 	%rd410, %rd8168, %rd395;
	add.s64 	%rd411, %rd410, %rd409;
	add.s64 	%rd8192, %rd411, %rd394;
	setp.lt.u64 	%p308, %rd8192, %rd411;
	mov.b64 	%rd8180, 1;
	@%p308 bra 	$L__BB1_143;
	setp.eq.s64 	%p309, %rd411, 0;
	neg.s64 	%rd4180, %rd409;
	setp.ne.s64 	%p310, %rd410, %rd4180;
	and.pred  	%p311, %p310, %p309;
	selp.u64 	%rd8180, 1, 0, %p311;
$L__BB1_143:
	mul.lo.s64 	%rd4182, %rd8171, %rd350;
	mul.hi.u64 	%rd4183, %rd395, %rd8168;
	add.s64 	%rd8191, %rd8180, %rd4183;
	mul.lo.s64 	%rd416, %rd74, %rd4182;
	mul.lo.s64 	%rd4184, %rd76, %rd416;
	mul.hi.u64 	%rd4185, %rd416, %rd76;
	not.b64 	%rd4186, %rd4182;
	setp.gt.u64 	%p312, %rd4184, %rd4186;
	selp.u64 	%rd4187, 1, 0, %p312;
	add.s64 	%rd417, %rd4185, %rd4187;
	mul.lo.s64 	%rd418, %rd78, %rd416;
	add.s64 	%rd419, %rd418, %rd417;
	add.s64 	%rd420, %rd419, %rd355;
	setp.lt.u64 	%p313, %rd420, %rd419;
	mov.b64 	%rd8181, 1;
	@%p313 bra 	$L__BB1_145;
	setp.eq.s64 	%p314, %rd419, 0;
	neg.s64 	%rd4188, %rd417;
	setp.ne.s64 	%p315, %rd418, %rd4188;
	and.pred  	%p316, %p315, %p314;
	selp.u64 	%rd8181, 1, 0, %p316;
$L__BB1_145:
	mul.hi.u64 	%rd4190, %rd416, %rd78;
	add.s64 	%rd423, %rd8181, %rd4190;
	mul.lo.s64 	%rd424, %rd85, %rd416;
	add.s64 	%rd425, %rd424, %rd423;
	add.s64 	%rd426, %rd425, %rd375;
	setp.lt.u64 	%p317, %rd426, %rd425;
	mov.b64 	%rd8182, 1;
	@%p317 bra 	$L__BB1_147;
	setp.eq.s64 	%p318, %rd425, 0;
	neg.s64 	%rd4191, %rd423;
	setp.ne.s64 	%p319, %rd424, %rd4191;
	and.pred  	%p320, %p319, %p318;
	selp.u64 	%rd8182, 1, 0, %p320;
$L__BB1_147:
	mul.hi.u64 	%rd4193, %rd416, %rd85;
	add.s64 	%rd429, %rd8182, %rd4193;
	mul.lo.s64 	%rd430, %rd92, %rd416;
	add.s64 	%rd431, %rd430, %rd429;
	add.s64 	%rd432, %rd431, %rd396;
	setp.lt.u64 	%p321, %rd432, %rd431;
	mov.b64 	%rd8183, 1;
	@%p321 bra 	$L__BB1_149;
	setp.eq.s64 	%p322, %rd431, 0;
	neg.s64 	%rd4194, %rd429;
	setp.ne.s64 	%p323, %rd430, %rd4194;
	and.pred  	%p324, %p323, %p322;
	selp.u64 	%rd8183, 1, 0, %p324;
$L__BB1_149:
	mul.hi.u64 	%rd4195, %rd416, %rd92;
	add.s64 	%rd435, %rd8183, %rd4195;
	setp.eq.s64 	%p325, %rd435, 0;
	@%p325 bra 	$L__BB1_153;
	add.s64 	%rd436, %rd8187, %rd435;
	setp.ge.u64 	%p326, %rd436, %rd8187;
	mov.u64 	%rd8187, %rd436;
	@%p326 bra 	$L__BB1_153;
	add.s64 	%rd8186, %rd8186, 1;
	setp.ne.s64 	%p327, %rd8186, 0;
	mov.u64 	%rd8187, %rd436;
	@%p327 bra 	$L__BB1_153;
	add.s64 	%rd8192, %rd8192, 1;
	setp.eq.s64 	%p328, %rd8192, 0;
	selp.u64 	%rd4197, 1, 0, %p328;
	add.s64 	%rd8191, %rd8191, %rd4197;
	mov.b64 	%rd8186, 0;
	mov.u64 	%rd8187, %rd436;
$L__BB1_153:
	mul.lo.s64 	%rd444, %rd74, %rd420;
	mul.lo.s64 	%rd4199, %rd76, %rd444;
	mul.hi.u64 	%rd4200, %rd444, %rd76;
	not.b64 	%rd4201, %rd420;
	setp.gt.u64 	%p329, %rd4199, %rd4201;
	selp.u64 	%rd4202, 1, 0, %p329;
	add.s64 	%rd445, %rd4200, %rd4202;
	mul.lo.s64 	%rd446, %rd78, %rd444;
	add.s64 	%rd447, %rd446, %rd445;
	add.s64 	%rd448, %rd447, %rd426;
	setp.lt.u64 	%p330, %rd448, %rd447;
	mov.b64 	%rd8188, 1;
	@%p330 bra 	$L__BB1_155;
	setp.eq.s64 	%p331, %rd447, 0;
	neg.s64 	%rd4203, %rd445;
	setp.ne.s64 	%p332, %rd446, %rd4203;
	and.pred  	%p333, %p332, %p331;
	selp.u64 	%rd8188, 1, 0, %p333;
$L__BB1_155:
	mul.hi.u64 	%rd4205, %rd444, %rd78;
	add.s64 	%rd451, %rd8188, %rd4205;
	mul.lo.s64 	%rd452, %rd85, %rd444;
	add.s64 	%rd453, %rd452, %rd451;
	add.s64 	%rd454, %rd453, %rd432;
	setp.lt.u64 	%p334, %rd454, %rd453;
	mov.b64 	%rd8189, 1;
	@%p334 bra 	$L__BB1_157;
	setp.eq.s64 	%p335, %rd453, 0;
	neg.s64 	%rd4206, %rd451;
	setp.ne.s64 	%p336, %rd452, %rd4206;
	and.pred  	%p337, %p336, %p335;
	selp.u64 	%rd8189, 1, 0, %p337;
$L__BB1_157:
	mul.hi.u64 	%rd4208, %rd444, %rd85;
	add.s64 	%rd457, %rd8189, %rd4208;
	mul.lo.s64 	%rd458, %rd92, %rd444;
	add.s64 	%rd459, %rd458, %rd457;
	add.s64 	%rd460, %rd459, %rd8187;
	setp.lt.u64 	%p338, %rd460, %rd459;
	mov.b64 	%rd8190, 1;
	@%p338 bra 	$L__BB1_159;
	setp.eq.s64 	%p339, %rd459, 0;
	neg.s64 	%rd4209, %rd457;
	setp.ne.s64 	%p340, %rd458, %rd4209;
	and.pred  	%p341, %p340, %p339;
	selp.u64 	%rd8190, 1, 0, %p341;
$L__BB1_159:
	mul.hi.u64 	%rd4210, %rd444, %rd92;
	add.s64 	%rd463, %rd8190, %rd4210;
	setp.eq.s64 	%p342, %rd463, 0;
	@%p342 bra 	$L__BB1_162;
	add.s64 	%rd464, %rd8186, %rd463;
	setp.ge.u64 	%p343, %rd464, %rd8186;
	mov.u64 	%rd8186, %rd464;
	@%p343 bra 	$L__BB1_162;
	add.s64 	%rd8192, %rd8192, 1;
	setp.eq.s64 	%p344, %rd8192, 0;
	selp.u64 	%rd4211, 1, 0, %p344;
	add.s64 	%rd8191, %rd8191, %rd4211;
$L__BB1_162:
	mul.lo.s64 	%rd470, %rd74, %rd448;
	mul.lo.s64 	%rd4213, %rd76, %rd470;
	mul.hi.u64 	%rd4214, %rd470, %rd76;
	not.b64 	%rd4215, %rd448;
	setp.gt.u64 	%p345, %rd4213, %rd4215;
	selp.u64 	%rd4216, 1, 0, %p345;
	add.s64 	%rd471, %rd4214, %rd4216;
	mul.lo.s64 	%rd472, %rd78, %rd470;
	add.s64 	%rd473, %rd472, %rd471;
	add.s64 	%rd474, %rd473, %rd454;
	setp.lt.u64 	%p346, %rd474, %rd473;
	mov.b64 	%rd8194, 1;
	@%p346 bra 	$L__BB1_164;
	setp.eq.s64 	%p347, %rd473, 0;
	neg.s64 	%rd4217, %rd471;
	setp.ne.s64 	%p348, %rd472, %rd4217;
	and.pred  	%p349, %p348, %p347;
	selp.u64 	%rd8194, 1, 0, %p349;
$L__BB1_164:
	mul.hi.u64 	%rd4219, %rd470, %rd78;
	add.s64 	%rd477, %rd8194, %rd4219;
	mul.lo.s64 	%rd478, %rd85, %rd470;
	add.s64 	%rd479, %rd478, %rd477;
	add.s64 	%rd480, %rd479, %rd460;
	setp.lt.u64 	%p350, %rd480, %rd479;
	mov.b64 	%rd8195, 1;
	@%p350 bra 	$L__BB1_166;
	setp.eq.s64 	%p351, %rd479, 0;
	neg.s64 	%rd4220, %rd477;
	setp.ne.s64 	%p352, %rd478, %rd4220;
	and.pred  	%p353, %p352, %p351;
	selp.u64 	%rd8195, 1, 0, %p353;
$L__BB1_166:
	mul.hi.u64 	%rd4222, %rd470, %rd85;
	add.s64 	%rd483, %rd8195, %rd4222;
	mul.lo.s64 	%rd484, %rd92, %rd470;
	add.s64 	%rd485, %rd484, %rd483;
	add.s64 	%rd486, %rd485, %rd8186;
	setp.lt.u64 	%p354, %rd486, %rd485;
	mov.b64 	%rd8196, 1;
	@%p354 bra 	$L__BB1_168;
	setp.eq.s64 	%p355, %rd485, 0;
	neg.s64 	%rd4223, %rd483;
	setp.ne.s64 	%p356, %rd484, %rd4223;
	and.pred  	%p357, %p356, %p355;
	selp.u64 	%rd8196, 1, 0, %p357;
$L__BB1_168:
	mul.hi.u64 	%rd4224, %rd470, %rd92;
	add.s64 	%rd489, %rd8196, %rd4224;
	setp.eq.s64 	%p358, %rd489, 0;
	@%p358 bra 	$L__BB1_170;
	add.s64 	%rd490, %rd8192, %rd489;
	setp.lt.u64 	%p359, %rd490, %rd8192;
	selp.u64 	%rd4225, 1, 0, %p359;
	add.s64 	%rd8191, %rd8191, %rd4225;
	mov.u64 	%rd8192, %rd490;
$L__BB1_170:
	mul.lo.s64 	%rd494, %rd74, %rd474;
	mul.lo.s64 	%rd4227, %rd76, %rd494;
	mul.hi.u64 	%rd4228, %rd494, %rd76;
	not.b64 	%rd4229, %rd474;
	setp.gt.u64 	%p360, %rd4227, %rd4229;
	selp.u64 	%rd4230, 1, 0, %p360;
	add.s64 	%rd495, %rd4228, %rd4230;
	mul.lo.s64 	%rd496, %rd78, %rd494;
	add.s64 	%rd497, %rd496, %rd495;
	add.s64 	%rd498, %rd497, %rd480;
	setp.lt.u64 	%p361, %rd498, %rd497;
	mov.b64 	%rd8199, 1;
	@%p361 bra 	$L__BB1_172;
	setp.eq.s64 	%p362, %rd497, 0;
	neg.s64 	%rd4231, %rd495;
	setp.ne.s64 	%p363, %rd496, %rd4231;
	and.pred  	%p364, %p363, %p362;
	selp.u64 	%rd8199, 1, 0, %p364;
$L__BB1_172:
	mul.hi.u64 	%rd4233, %rd494, %rd78;
	add.s64 	%rd501, %rd8199, %rd4233;
	mul.lo.s64 	%rd502, %rd85, %rd494;
	add.s64 	%rd503, %rd502, %rd501;
	add.s64 	%rd504, %rd503, %rd486;
	setp.lt.u64 	%p365, %rd504, %rd503;
	mov.b64 	%rd8200, 1;
	@%p365 bra 	$L__BB1_174;
	setp.eq.s64 	%p366, %rd503, 0;
	neg.s64 	%rd4234, %rd501;
	setp.ne.s64 	%p367, %rd502, %rd4234;
	and.pred  	%p368, %p367, %p366;
	selp.u64 	%rd8200, 1, 0, %p368;
$L__BB1_174:
	mul.hi.u64 	%rd4236, %rd494, %rd85;
	add.s64 	%rd507, %rd8200, %rd4236;
	mul.lo.s64 	%rd508, %rd92, %rd494;
	add.s64 	%rd509, %rd508, %rd507;
	add.s64 	%rd510, %rd509, %rd8192;
	setp.lt.u64 	%p369, %rd510, %rd509;
	mov.b64 	%rd8201, 1;
	@%p369 bra 	$L__BB1_176;
	setp.eq.s64 	%p370, %rd509, 0;
	neg.s64 	%rd4237, %rd507;
	setp.ne.s64 	%p371, %rd508, %rd4237;
	and.pred  	%p372, %p371, %p370;
	selp.u64 	%rd8201, 1, 0, %p372;
$L__BB1_176:
	mul.hi.u64 	%rd4238, %rd494, %rd92;
	add.s64 	%rd4239, %rd8201, %rd4238;
	add.s64 	%rd8202, %rd8191, %rd4239;
	setp.gt.u64 	%p373, %rd8202, %rd92;
	@%p373 bra 	$L__BB1_182;
	setp.lt.u64 	%p374, %rd8202, %rd92;
	mov.u64 	%rd8203, %rd510;
	mov.u64 	%rd8204, %rd504;
	mov.u64 	%rd8205, %rd498;
	@%p374 bra 	$L__BB1_183;
	setp.gt.u64 	%p375, %rd510, %rd85;
	@%p375 bra 	$L__BB1_182;
	setp.lt.u64 	%p376, %rd510, %rd85;
	mov.u64 	%rd8203, %rd510;
	mov.u64 	%rd8204, %rd504;
	mov.u64 	%rd8205, %rd498;
	@%p376 bra 	$L__BB1_183;
	setp.gt.u64 	%p377, %rd504, %rd78;
	@%p377 bra 	$L__BB1_182;
	setp.lt.u64 	%p378, %rd504, %rd78;
	setp.lt.u64 	%p379, %rd498, %rd76;
	or.pred  	%p380, %p378, %p379;
	mov.u64 	%rd8203, %rd510;
	mov.u64 	%rd8204, %rd504;
	mov.u64 	%rd8205, %rd498;
	@%p380 bra 	$L__BB1_183;
$L__BB1_182:
	sub.s64 	%rd8205, %rd498, %rd76;
	setp.lt.u64 	%p381, %rd498, %rd76;
	selp.u64 	%rd4240, 1, 0, %p381;
	add.s64 	%rd4241, %rd78, %rd4240;
	sub.s64 	%rd8204, %rd504, %rd4241;
	setp.lt.u64 	%p382, %rd504, %rd78;
	setp.eq.s64 	%p383, %rd504, %rd78;
	and.pred  	%p384, %p383, %p381;
	or.pred  	%p385, %p382, %p384;
	selp.u64 	%rd4242, 1, 0, %p385;
	add.s64 	%rd4243, %rd85, %rd4242;
	sub.s64 	%rd8203, %rd510, %rd4243;
	setp.lt.u64 	%p386, %rd510, %rd85;
	setp.eq.s64 	%p387, %rd510, %rd85;
	selp.b64 	%rd4244, %rd4242, 0, %p387;
	selp.b64 	%rd4245, 1, %rd4244, %p386;
	add.s64 	%rd4246, %rd4245, %rd92;
	sub.s64 	%rd8202, %rd8202, %rd4246;
$L__BB1_183:
	mov.u32 	%r23, %tid.x;
	mov.u32 	%r24, shared_points;
	mad.lo.s32 	%r25, %r23, 96, %r24;
	mad.lo.s32 	%r27, %r4, 96, %r25;
	ld.shared.v2.u64 	{%rd4248, %rd522}, [%r27];
	mul.lo.s64 	%rd523, %rd8137, %rd4248;
	mul.hi.u64 	%rd4249, %rd4248, %rd8137;
	mul.lo.s64 	%rd4250, %rd8136, %rd4248;
	mul.hi.u64 	%rd4251, %rd4248, %rd8136;
	add.s64 	%rd4252, %rd4250, %rd4249;
	setp.eq.s64 	%p388, %rd4252, 0;
	neg.s64 	%rd4253, %rd4249;
	setp.ne.s64 	%p389, %rd4250, %rd4253;
	and.pred  	%p390, %p389, %p388;
	selp.u64 	%rd4254, 1, 0, %p390;
	add.s64 	%rd4255, %rd4251, %rd4254;
	mul.lo.s64 	%rd4256, %rd8135, %rd4248;
	mul.hi.u64 	%rd4257, %rd4248, %rd8135;
	add.s64 	%rd4258, %rd4256, %rd4255;
	setp.eq.s64 	%p391, %rd4258, 0;
	neg.s64 	%rd4259, %rd4255;
	setp.ne.s64 	%p392, %rd4256, %rd4259;
	and.pred  	%p393, %p392, %p391;
	selp.u64 	%rd4260, 1, 0, %p393;
	add.s64 	%rd4261, %rd4257, %rd4260;
	mul.lo.s64 	%rd4262, %rd8134, %rd4248;
	mul.hi.u64 	%rd4263, %rd4248, %rd8134;
	add.s64 	%rd524, %rd4262, %rd4261;
	setp.eq.s64 	%p394, %rd524, 0;
	neg.s64 	%rd4264, %rd4261;
	setp.ne.s64 	%p395, %rd4262, %rd4264;
	and.pred  	%p396, %p395, %p394;
	selp.u64 	%rd4265, 1, 0, %p396;
	add.s64 	%rd525, %rd4263, %rd4265;
	mul.lo.s64 	%rd4266, %rd8137, %rd522;
	mul.hi.u64 	%rd4267, %rd522, %rd8137;
	add.s64 	%rd526, %rd4266, %rd4252;
	setp.lt.u64 	%p397, %rd526, %rd4266;
	selp.u64 	%rd4268, 1, 0, %p397;
	add.s64 	%rd527, %rd4267, %rd4268;
	mad.lo.s64 	%rd528, %rd8136, %rd522, %rd527;
	add.s64 	%rd529, %rd528, %rd4258;
	setp.lt.u64 	%p398, %rd529, %rd528;
	mov.b64 	%rd8206, 1;
	@%p398 bra 	$L__BB1_185;
	setp.eq.s64 	%p399, %rd528, 0;
	neg.s64 	%rd4269, %rd527;
	mul.lo.s64 	%rd4270, %rd8136, %rd522;
	setp.ne.s64 	%p400, %rd4270, %rd4269;
	and.pred  	%p401, %p400, %p399;
	selp.u64 	%rd8206, 1, 0, %p401;
$L__BB1_185:
	mul.hi.u64 	%rd4272, %rd522, %rd8136;
	add.s64 	%rd532, %rd8206, %rd4272;
	mad.lo.s64 	%rd533, %rd8135, %rd522, %rd532;
	add.s64 	%rd534, %rd533, %rd524;
	setp.lt.u64 	%p402, %rd534, %rd533;
	mov.b64 	%rd8207, 1;
	@%p402 bra 	$L__BB1_187;
	setp.eq.s64 	%p403, %rd533, 0;
	neg.s64 	%rd4273, %rd532;
	mul.lo.s64 	%rd4274, %rd8135, %rd522;
	setp.ne.s64 	%p404, %rd4274, %rd4273;
	and.pred  	%p405, %p404, %p403;
	selp.u64 	%rd8207, 1, 0, %p405;
$L__BB1_187:
	mul.hi.u64 	%rd4276, %rd522, %rd8135;
	add.s64 	%rd537, %rd8207, %rd4276;
	mad.lo.s64 	%rd538, %rd8134, %rd522, %rd537;
	add.s64 	%rd539, %rd538, %rd525;
	setp.lt.u64 	%p406, %rd539, %rd538;
	mov.b64 	%rd8208, 1;
	@%p406 bra 	$L__BB1_189;
	setp.eq.s64 	%p407, %rd538, 0;
	neg.s64 	%rd4277, %rd537;
	mul.lo.s64 	%rd4278, %rd8134, %rd522;
	setp.ne.s64 	%p408, %rd4278, %rd4277;
	and.pred  	%p409, %p408, %p407;
	selp.u64 	%rd8208, 1, 0, %p409;
$L__BB1_189:
	mul.hi.u64 	%rd4280, %rd522, %rd8134;
	add.s64 	%rd542, %rd8208, %rd4280;
	ld.shared.u64 	%rd543, [%r27+16];
	mul.lo.s64 	%rd4281, %rd8137, %rd543;
	mul.hi.u64 	%rd4282, %rd543, %rd8137;
	add.s64 	%rd544, %rd4281, %rd529;
	setp.lt.u64 	%p410, %rd544, %rd4281;
	selp.u64 	%rd4283, 1, 0, %p410;
	add.s64 	%rd545, %rd4282, %rd4283;
	mad.lo.s64 	%rd4284, %rd8136, %rd543, %rd545;
	add.s64 	%rd546, %rd4284, %rd534;
	setp.lt.u64 	%p411, %rd546, %rd4284;
	mov.b64 	%rd8209, 1;
	@%p411 bra 	$L__BB1_191;
	mul.lo.s64 	%rd4285, %rd8136, %rd543;
	add.s64 	%rd4286, %rd4285, %rd545;
	setp.eq.s64 	%p412, %rd4286, 0;
	neg.s64 	%rd4287, %rd545;
	setp.ne.s64 	%p413, %rd4285, %rd4287;
	and.pred  	%p414, %p413, %p412;
	selp.u64 	%rd8209, 1, 0, %p414;
$L__BB1_191:
	mul.hi.u64 	%rd4289, %rd543, %rd8136;
	add.s64 	%rd549, %rd8209, %rd4289;
	mad.lo.s64 	%rd4290, %rd8135, %rd543, %rd549;
	add.s64 	%rd550, %rd4290, %rd539;
	setp.lt.u64 	%p415, %rd550, %rd4290;
	mov.b64 	%rd8210, 1;
	@%p415 bra 	$L__BB1_193;
	mul.lo.s64 	%rd4291, %rd8135, %rd543;
	add.s64 	%rd4292, %rd4291, %rd549;
	setp.eq.s64 	%p416, %rd4292, 0;
	neg.s64 	%rd4293, %rd549;
	setp.ne.s64 	%p417, %rd4291, %rd4293;
	and.pred  	%p418, %p417, %p416;
	selp.u64 	%rd8210, 1, 0, %p418;
$L__BB1_193:
	mul.hi.u64 	%rd4295, %rd543, %rd8135;
	add.s64 	%rd553, %rd8210, %rd4295;
	mad.lo.s64 	%rd4296, %rd8134, %rd543, %rd553;
	add.s64 	%rd554, %rd4296, %rd542;
	setp.lt.u64 	%p419, %rd554, %rd4296;
	mov.b64 	%rd8211, 1;
	@%p419 bra 	$L__BB1_195;
	mul.lo.s64 	%rd4297, %rd8134, %rd543;
	add.s64 	%rd4298, %rd4297, %rd553;
	setp.eq.s64 	%p420, %rd4298, 0;
	neg.s64 	%rd4299, %rd553;
	setp.ne.s64 	%p421, %rd4297, %rd4299;
	and.pred  	%p422, %p421, %p420;
	selp.u64 	%rd8211, 1, 0, %p422;
$L__BB1_195:
	mul.hi.u64 	%rd4301, %rd543, %rd8134;
	add.s64 	%rd557, %rd8211, %rd4301;
	ld.shared.u64 	%rd558, [%r27+24];
	mul.lo.s64 	%rd4302, %rd8137, %rd558;
	mul.hi.u64 	%rd4303, %rd558, %rd8137;
	add.s64 	%rd559, %rd4302, %rd546;
	setp.lt.u64 	%p423, %rd559, %rd4302;
	selp.u64 	%rd4304, 1, 0, %p423;
	add.s64 	%rd560, %rd4303, %rd4304;
	mad.lo.s64 	%rd4305, %rd8136, %rd558, %rd560;
	add.s64 	%rd8221, %rd4305, %rd550;
	setp.lt.u64 	%p424, %rd8221, %rd4305;
	mov.b64 	%rd8212, 1;
	@%p424 bra 	$L__BB1_197;
	mul.lo.s64 	%rd4306, %rd8136, %rd558;
	add.s64 	%rd4307, %rd4306, %rd560;
	setp.eq.s64 	%p425, %rd4307, 0;
	neg.s64 	%rd4308, %rd560;
	setp.ne.s64 	%p426, %rd4306, %rd4308;
	and.pred  	%p427, %p426, %p425;
	selp.u64 	%rd8212, 1, 0, %p427;
$L__BB1_197:
	mul.hi.u64 	%rd4310, %rd558, %rd8136;
	add.s64 	%rd564, %rd8212, %rd4310;
	mad.lo.s64 	%rd4311, %rd8135, %rd558, %rd564;
	add.s64 	%rd8220, %rd4311, %rd554;
	setp.lt.u64 	%p428, %rd8220, %rd4311;
	mov.b64 	%rd8213, 1;
	@%p428 bra 	$L__BB1_199;
	mul.lo.s64 	%rd4312, %rd8135, %rd558;
	add.s64 	%rd4313, %rd4312, %rd564;
	setp.eq.s64 	%p429, %rd4313, 0;
	neg.s64 	%rd4314, %rd564;
	setp.ne.s64 	%p430, %rd4312, %rd4314;
	and.pred  	%p431, %p430, %p429;
	selp.u64 	%rd8213, 1, 0, %p431;
$L__BB1_199:
	mul.hi.u64 	%rd4316, %rd558, %rd8135;
	add.s64 	%rd568, %rd8213, %rd4316;
	mad.lo.s64 	%rd4317, %rd8134, %rd558, %rd568;
	add.s64 	%rd8226, %rd4317, %rd557;
	setp.lt.u64 	%p432, %rd8226, %rd4317;
	mov.b64 	%rd8214, 1;
	@%p432 bra 	$L__BB1_201;
	mul.lo.s64 	%rd4318, %rd8134, %rd558;
	add.s64 	%rd4319, %rd4318, %rd568;
	setp.eq.s64 	%p433, %rd4319, 0;
	neg.s64 	%rd4320, %rd568;
	setp.ne.s64 	%p434, %rd4318, %rd4320;
	and.pred  	%p435, %p434, %p433;
	selp.u64 	%rd8214, 1, 0, %p435;
$L__BB1_201:
	mul.hi.u64 	%rd4322, %rd558, %rd8134;
	add.s64 	%rd8225, %rd8214, %rd4322;
	mul.lo.s64 	%rd573, %rd74, %rd523;
	mul.lo.s64 	%rd4325, %rd76, %rd573;
	mul.hi.u64 	%rd4326, %rd573, %rd76;
	not.b64 	%rd4327, %rd523;
	setp.gt.u64 	%p436, %rd4325, %rd4327;
	selp.u64 	%rd4328, 1, 0, %p436;
	add.s64 	%rd574, %rd4326, %rd4328;
	mad.lo.s64 	%rd4329, %rd78, %rd573, %rd574;
	add.s64 	%rd575, %rd4329, %rd526;
	setp.lt.u64 	%p437, %rd575, %rd4329;
	mov.b64 	%rd8215, 1;
	@%p437 bra 	$L__BB1_203;
	mul.lo.s64 	%rd4330, %rd78, %rd573;
	add.s64 	%rd4331, %rd4330, %rd574;
	setp.eq.s64 	%p438, %rd4331, 0;
	neg.s64 	%rd4332, %rd574;
	setp.ne.s64 	%p439, %rd4330, %rd4332;
	and.pred  	%p440, %p439, %p438;
	selp.u64 	%rd8215, 1, 0, %p440;
$L__BB1_203:
	mul.hi.u64 	%rd4334, %rd573, %rd78;
	add.s64 	%rd578, %rd8215, %rd4334;
	mad.lo.s64 	%rd4335, %rd85, %rd573, %rd578;
	add.s64 	%rd580, %rd4335, %rd544;
	setp.lt.u64 	%p441, %rd580, %rd4335;
	mov.b64 	%rd8216, 1;
	@%p441 bra 	$L__BB1_205;
	mul.lo.s64 	%rd4336, %rd85, %rd573;
	add.s64 	%rd4337, %rd4336, %rd578;
	setp.eq.s64 	%p442, %rd4337, 0;
	neg.s64 	%rd4338, %rd578;
	setp.ne.s64 	%p443, %rd4336, %rd4338;
	and.pred  	%p444, %p443, %p442;
	selp.u64 	%rd8216, 1, 0, %p444;
$L__BB1_205:
	mul.hi.u64 	%rd4340, %rd573, %rd85;
	add.s64 	%rd583, %rd8216, %rd4340;
	ld.const.u64 	%rd584, [BN254_FQ_MOD+24];
	mad.lo.s64 	%rd4341, %rd584, %rd573, %rd583;
	add.s64 	%rd585, %rd4341, %rd559;
	setp.lt.u64 	%p445, %rd585, %rd4341;
	mov.b64 	%rd8217, 1;
	@%p445 bra 	$L__BB1_207;
	mul.lo.s64 	%rd4342, %rd584, %rd573;
	add.s64 	%rd4343, %rd4342, %rd583;
	setp.eq.s64 	%p446, %rd4343, 0;
	neg.s64 	%rd4344, %rd583;
	setp.ne.s64 	%p447, %rd4342, %rd4344;
	and.pred  	%p448, %p447, %p446;
	selp.u64 	%rd8217, 1, 0, %p448;
$L__BB1_207:
	mul.hi.u64 	%rd4345, %rd573, %rd584;
	add.s64 	%rd588, %rd8217, %rd4345;
	setp.eq.s64 	%p449, %rd588, 0;
	@%p449 bra 	$L__BB1_211;
	add.s64 	%rd589, %rd8221, %rd588;
	setp.ge.u64 	%p450, %rd589, %rd8221;
	mov.u64 	%rd8221, %rd589;
	@%p450 bra 	$L__BB1_211;
	add.s64 	%rd8220, %rd8220, 1;
	setp.ne.s64 	%p451, %rd8220, 0;
	mov.u64 	%rd8221, %rd589;
	@%p451 bra 	$L__BB1_211;
	add.s64 	%rd8226, %rd8226, 1;
	setp.eq.s64 	%p452, %rd8226, 0;
	selp.u64 	%rd4347, 1, 0, %p452;
	add.s64 	%rd8225, %rd8225, %rd4347;
	mov.b64 	%rd8220, 0;
	mov.u64 	%rd8221, %rd589;
$L__BB1_211:
	mul.lo.s64 	%rd597, %rd74, %rd575;
	ld.const.u64 	%rd4350, [BN254_FQ_MOD];
	mul.lo.s64 	%rd4351, %rd4350, %rd597;
	mul.hi.u64 	%rd4352, %rd597, %rd4350;
	not.b64 	%rd4353, %rd575;
	setp.gt.u64 	%p453, %rd4351, %rd4353;
	selp.u64 	%rd4354, 1, 0, %p453;
	add.s64 	%rd598, %rd4352, %rd4354;
	mad.lo.s64 	%rd4355, %rd78, %rd597, %rd598;
	add.s64 	%rd599, %rd4355, %rd580;
	setp.lt.u64 	%p454, %rd599, %rd4355;
	mov.b64 	%rd8222, 1;
	@%p454 bra 	$L__BB1_213;
	mul.lo.s64 	%rd4356, %rd78, %rd597;
	add.s64 	%rd4357, %rd4356, %rd598;
	setp.eq.s64 	%p455, %rd4357, 0;
	neg.s64 	%rd4358, %rd598;
	setp.ne.s64 	%p456, %rd4356, %rd4358;
	and.pred  	%p457, %p456, %p455;
	selp.u64 	%rd8222, 1, 0, %p457;
$L__BB1_213:
	mul.hi.u64 	%rd4360, %rd597, %rd78;
	add.s64 	%rd602, %rd8222, %rd4360;
	mad.lo.s64 	%rd4361, %rd85, %rd597, %rd602;
	add.s64 	%rd603, %rd4361, %rd585;
	setp.lt.u64 	%p458, %rd603, %rd4361;
	mov.b64 	%rd8223, 1;
	@%p458 bra 	$L__BB1_215;
	mul.lo.s64 	%rd4362, %rd85, %rd597;
	add.s64 	%rd4363, %rd4362, %rd602;
	setp.eq.s64 	%p459, %rd4363, 0;
	neg.s64 	%rd4364, %rd602;
	setp.ne.s64 	%p460, %rd4362, %rd4364;
	and.pred  	%p461, %p460, %p459;
	selp.u64 	%rd8223, 1, 0, %p461;
$L__BB1_215:
	mul.hi.u64 	%rd4366, %rd597, %rd85;
	add.s64 	%rd606, %rd8223, %rd4366;
	mad.lo.s64 	%rd4367, %rd584, %rd597, %rd606;
	add.s64 	%rd608, %rd4367, %rd8221;
	setp.lt.u64 	%p462, %rd608, %rd4367;
	mov.b64 	%rd8224, 1;
	@%p462 bra 	$L__BB1_217;
	mul.lo.s64 	%rd4368, %rd584, %rd597;
	add.s64 	%rd4369, %rd4368, %rd606;
	setp.eq.s64 	%p463, %rd4369, 0;
	neg.s64 	%rd4370, %rd606;
	setp.ne.s64 	%p464, %rd4368, %rd4370;
	and.pred  	%p465, %p464, %p463;
	selp.u64 	%rd8224, 1, 0, %p465;
$L__BB1_217:
	mul.hi.u64 	%rd4371, %rd597, %rd584;
	add.s64 	%rd611, %rd8224, %rd4371;
	setp.eq.s64 	%p466, %rd611, 0;
	@%p466 bra 	$L__BB1_220;
	add.s64 	%rd612, %rd8220, %rd611;
	setp.ge.u64 	%p467, %rd612, %rd8220;
	mov.u64 	%rd8220, %rd612;
	@%p467 bra 	$L__BB1_220;
	add.s64 	%rd8226, %rd8226, 1;
	setp.eq.s64 	%p468, %rd8226, 0;
	selp.u64 	%rd4372, 1, 0, %p468;
	add.s64 	%rd8225, %rd8225, %rd4372;
$L__BB1_220:
	mul.lo.s64 	%rd618, %rd74, %rd599;
	mul.lo.s64 	%rd4375, %rd4350, %rd618;
	mul.hi.u64 	%rd4376, %rd618, %rd4350;
	not.b64 	%rd4377, %rd599;
	setp.gt.u64 	%p469, %rd4375, %rd4377;
	selp.u64 	%rd4378, 1, 0, %p469;
	add.s64 	%rd620, %rd4376, %rd4378;
	mad.lo.s64 	%rd621, %rd78, %rd618, %rd620;
	add.s64 	%rd622, %rd621, %rd603;
	setp.lt.u64 	%p470, %rd622, %rd621;
	mov.b64 	%rd8228, 1;
	@%p470 bra 	$L__BB1_222;
	setp.eq.s64 	%p471, %rd621, 0;
	neg.s64 	%rd4379, %rd620;
	mul.lo.s64 	%rd4380, %rd78, %rd618;
	setp.ne.s64 	%p472, %rd4380, %rd4379;
	and.pred  	%p473, %p472, %p471;
	selp.u64 	%rd8228, 1, 0, %p473;
$L__BB1_222:
	mul.hi.u64 	%rd4382, %rd618, %rd78;
	add.s64 	%rd625, %rd8228, %rd4382;
	mad.lo.s64 	%rd626, %rd85, %rd618, %rd625;
	add.s64 	%rd627, %rd626, %rd608;
	setp.lt.u64 	%p474, %rd627, %rd626;
	mov.b64 	%rd8229, 1;
	@%p474 bra 	$L__BB1_224;
	setp.eq.s64 	%p475, %rd626, 0;
	neg.s64 	%rd4383, %rd625;
	mul.lo.s64 	%rd4384, %rd85, %rd618;
	setp.ne.s64 	%p476, %rd4384, %rd4383;
	and.pred  	%p477, %p476, %p475;
	selp.u64 	%rd8229, 1, 0, %p477;
$L__BB1_224:
	mul.hi.u64 	%rd4386, %rd618, %rd85;
	add.s64 	%rd630, %rd8229, %rd4386;
	mul.lo.s64 	%rd631, %rd584, %rd618;
	add.s64 	%rd4387, %rd631, %rd630;
	add.s64 	%rd632, %rd4387, %rd8220;
	setp.lt.u64 	%p478, %rd632, %rd4387;
	mov.b64 	%rd8230, 1;
	@%p478 bra 	$L__BB1_226;
	setp.eq.s64 	%p479, %rd4387, 0;
	neg.s64 	%rd4389, %rd630;
	setp.ne.s64 	%p480, %rd631, %rd4389;
	and.pred  	%p481, %p480, %p479;
	selp.u64 	%rd8230, 1, 0, %p481;
$L__BB1_226:
	mul.hi.u64 	%rd4390, %rd618, %rd584;
	add.s64 	%rd635, %rd8230, %rd4390;
	setp.eq.s64 	%p482, %rd635, 0;
	@%p482 bra 	$L__BB1_228;
	add.s64 	%rd636, %rd8226, %rd635;
	setp.lt.u64 	%p483, %rd636, %rd8226;
	selp.u64 	%rd4391, 1, 0, %p483;
	add.s64 	%rd8225, %rd8225, %rd4391;
	mov.u64 	%rd8226, %rd636;
$L__BB1_228:
	mul.lo.s64 	%rd640, %rd74, %rd622;
	mul.lo.s64 	%rd4394, %rd4350, %rd640;
	mul.hi.u64 	%rd4395, %rd640, %rd4350;
	not.b64 	%rd4396, %rd622;
	setp.gt.u64 	%p484, %rd4394, %rd4396;
	selp.u64 	%rd4397, 1, 0, %p484;
	add.s64 	%rd641, %rd4395, %rd4397;
	mul.lo.s64 	%rd642, %rd78, %rd640;
	add.s64 	%rd643, %rd642, %rd641;
	add.s64 	%rd644, %rd643, %rd627;
	setp.lt.u64 	%p485, %rd644, %rd643;
	mov.b64 	%rd8233, 1;
	@%p485 bra 	$L__BB1_230;
	setp.eq.s64 	%p486, %rd643, 0;
	neg.s64 	%rd4398, %rd641;
	setp.ne.s64 	%p487, %rd642, %rd4398;
	and.pred  	%p488, %p487, %p486;
	selp.u64 	%rd8233, 1, 0, %p488;
$L__BB1_230:
	mul.hi.u64 	%rd4400, %rd640, %rd78;
	add.s64 	%rd647, %rd8233, %rd4400;
	mul.lo.s64 	%rd648, %rd85, %rd640;
	add.s64 	%rd649, %rd648, %rd647;
	add.s64 	%rd650, %rd649, %rd632;
	setp.lt.u64 	%p489, %rd650, %rd649;
	mov.b64 	%rd8234, 1;
	@%p489 bra 	$L__BB1_232;
	setp.eq.s64 	%p490, %rd649, 0;
	neg.s64 	%rd4401, %rd647;
	setp.ne.s64 	%p491, %rd648, %rd4401;
	and.pred  	%p492, %p491, %p490;
	selp.u64 	%rd8234, 1, 0, %p492;
$L__BB1_232:
	mul.hi.u64 	%rd4403, %rd640, %rd85;
	add.s64 	%rd653, %rd8234, %rd4403;
	mul.lo.s64 	%rd654, %rd584, %rd640;
	add.s64 	%rd655, %rd654, %rd653;
	add.s64 	%rd656, %rd655, %rd8226;
	setp.lt.u64 	%p493, %rd656, %rd655;
	mov.b64 	%rd8235, 1;
	@%p493 bra 	$L__BB1_234;
	setp.eq.s64 	%p494, %rd655, 0;
	neg.s64 	%rd4404, %rd653;
	setp.ne.s64 	%p495, %rd654, %rd4404;
	and.pred  	%p496, %p495, %p494;
	selp.u64 	%rd8235, 1, 0, %p496;
$L__BB1_234:
	mul.hi.u64 	%rd4405, %rd640, %rd584;
	add.s64 	%rd4406, %rd8235, %rd4405;
	add.s64 	%rd8236, %rd8225, %rd4406;
	setp.gt.u64 	%p497, %rd8236, %rd584;
	@%p497 bra 	$L__BB1_240;
	setp.lt.u64 	%p498, %rd8236, %rd584;
	mov.u64 	%rd8237, %rd656;
	mov.u64 	%rd8238, %rd650;
	mov.u64 	%rd8239, %rd644;
	@%p498 bra 	$L__BB1_241;
	setp.gt.u64 	%p499, %rd656, %rd85;
	@%p499 bra 	$L__BB1_240;
	setp.lt.u64 	%p500, %rd656, %rd85;
	mov.u64 	%rd8237, %rd656;
	mov.u64 	%rd8238, %rd650;
	mov.u64 	%rd8239, %rd644;
	@%p500 bra 	$L__BB1_241;
	setp.gt.u64 	%p501, %rd650, %rd78;
	@%p501 bra 	$L__BB1_240;
	setp.lt.u64 	%p502, %rd650, %rd78;
	setp.lt.u64 	%p503, %rd644, %rd4350;
	or.pred  	%p504, %p502, %p503;
	mov.u64 	%rd8237, %rd656;
	mov.u64 	%rd8238, %rd650;
	mov.u64 	%rd8239, %rd644;
	@%p504 bra 	$L__BB1_241;
$L__BB1_240:
	sub.s64 	%rd8239, %rd644, %rd4350;
	setp.lt.u64 	%p505, %rd644, %rd4350;
	selp.u64 	%rd4407, 1, 0, %p505;
	add.s64 	%rd4408, %rd78, %rd4407;
	sub.s64 	%rd8238, %rd650, %rd4408;
	setp.lt.u64 	%p506, %rd650, %rd78;
	setp.eq.s64 	%p507, %rd650, %rd78;
	and.pred  	%p508, %p507, %p505;
	or.pred  	%p509, %p506, %p508;
	selp.u64 	%rd4409, 1, 0, %p509;
	add.s64 	%rd4410, %rd85, %rd4409;
	sub.s64 	%rd8237, %rd656, %rd4410;
	setp.lt.u64 	%p510, %rd656, %rd85;
	setp.eq.s64 	%p511, %rd656, %rd85;
	selp.b64 	%rd4411, %rd4409, 0, %p511;
	selp.b64 	%rd4412, 1, %rd4411, %p510;
	add.s64 	%rd4413, %rd4412, %rd584;
	sub.s64 	%rd8236, %rd8236, %rd4413;
$L__BB1_241:
	mul.hi.u64 	%rd4415, %rd8171, %rd5;
	mul.lo.s64 	%rd4416, %rd6, %rd8171;
	mul.hi.u64 	%rd4417, %rd8171, %rd6;
	add.s64 	%rd4418, %rd4416, %rd4415;
	setp.eq.s64 	%p512, %rd4418, 0;
	neg.s64 	%rd4419, %rd4415;
	setp.ne.s64 	%p513, %rd4416, %rd4419;
	and.pred  	%p514, %p513, %p512;
	selp.u64 	%rd4420, 1, 0, %p514;
	add.s64 	%rd4421, %rd4417, %rd4420;
	mad.lo.s64 	%rd4422, %rd9, %rd8171, %rd4421;
	mul.lo.s64 	%rd4423, %rd5, %rd8170;
	mul.hi.u64 	%rd4424, %rd8170, %rd5;
	add.s64 	%rd668, %rd4423, %rd4418;
	setp.lt.u64 	%p515, %rd668, %rd4423;
	selp.u64 	%rd4425, 1, 0, %p515;
	add.s64 	%rd669, %rd4424, %rd4425;
	mad.lo.s64 	%rd4426, %rd6, %rd8170, %rd669;
	add.s64 	%rd670, %rd4426, %rd4422;
	setp.lt.u64 	%p516, %rd670, %rd4426;
	mov.b64 	%rd8240, 1;
	@%p516 bra 	$L__BB1_243;
	mul.lo.s64 	%rd4427, %rd6, %rd8170;
	add.s64 	%rd4428, %rd4427, %rd669;
	setp.eq.s64 	%p517, %rd4428, 0;
	neg.s64 	%rd4429, %rd669;
	setp.ne.s64 	%p518, %rd4427, %rd4429;
	and.pred  	%p519, %p518, %p517;
	selp.u64 	%rd8240, 1, 0, %p519;
$L__BB1_243:
	mul.hi.u64 	%rd4431, %rd8170, %rd6;
	add.s64 	%rd673, %rd8240, %rd4431;
	mad.lo.s64 	%rd4432, %rd9, %rd8170, %rd673;
	mul.hi.u64 	%rd4433, %rd8171, %rd9;
	mul.lo.s64 	%rd4434, %rd9, %rd8171;
	mul.hi.u64 	%rd4437, %rd8171, %rd5;
	neg.s64 	%rd4438, %rd4437;
	setp.ne.s64 	%p520, %rd4416, %rd4438;
	add.s64 	%rd4439, %rd4416, %rd4437;
	setp.eq.s64 	%p521, %rd4439, 0;
	and.pred  	%p522, %p520, %p521;
	selp.u64 	%rd4440, 1, 0, %p522;
	add.s64 	%rd4441, %rd4417, %rd4440;
	neg.s64 	%rd4442, %rd4441;
	setp.ne.s64 	%p523, %rd4434, %rd4442;
	add.s64 	%rd4443, %rd4434, %rd4441;
	setp.eq.s64 	%p524, %rd4443, 0;
	and.pred  	%p525, %p523, %p524;
	selp.u64 	%rd4444, 1, 0, %p525;
	add.s64 	%rd4445, %rd4433, %rd4444;
	mad.lo.s64 	%rd4446, %rd10, %rd8171, %rd4445;
	add.s64 	%rd674, %rd4432, %rd4446;
	setp.lt.u64 	%p526, %rd674, %rd4432;
	mov.b64 	%rd8241, 1;
	@%p526 bra 	$L__BB1_245;
	mul.lo.s64 	%rd4447, %rd9, %rd8170;
	add.s64 	%rd4448, %rd4447, %rd673;
	setp.eq.s64 	%p527, %rd4448, 0;
	neg.s64 	%rd4449, %rd673;
	setp.ne.s64 	%p528, %rd4447, %rd4449;
	and.pred  	%p529, %p528, %p527;
	selp.u64 	%rd8241, 1, 0, %p529;
$L__BB1_245:
	mul.hi.u64 	%rd4451, %rd8170, %rd9;
	add.s64 	%rd677, %rd8241, %rd4451;
	mad.lo.s64 	%rd4452, %rd10, %rd8170, %rd677;
	mul.hi.u64 	%rd4453, %rd8171, %rd10;
	mul.lo.s64 	%rd4454, %rd10, %rd8171;
	mul.hi.u64 	%rd4455, %rd8171, %rd9;
	mul.lo.s64 	%rd4456, %rd9, %rd8171;
	mul.hi.u64 	%rd4457, %rd8171, %rd6;
	mul.lo.s64 	%rd4458, %rd6, %rd8171;
	mul.hi.u64 	%rd4459, %rd8171, %rd5;
	neg.s64 	%rd4460, %rd4459;
	setp.ne.s64 	%p530, %rd4458, %rd4460;
	add.s64 	%rd4461, %rd4458, %rd4459;
	setp.eq.s64 	%p531, %rd4461, 0;
	and.pred  	%p532, %p530, %p531;
	selp.u64 	%rd4462, 1, 0, %p532;
	add.s64 	%rd4463, %rd4457, %rd4462;
	neg.s64 	%rd4464, %rd4463;
	setp.ne.s64 	%p533, %rd4456, %rd4464;
	add.s64 	%rd4465, %rd4456, %rd4463;
	setp.eq.s64 	%p534, %rd4465, 0;
	and.pred  	%p535, %p533, %p534;
	selp.u64 	%rd4466, 1, 0, %p535;
	add.s64 	%rd4467, %rd4455, %rd4466;
	neg.s64 	%rd4468, %rd4467;
	setp.ne.s64 	%p536, %rd4454, %rd4468;
	add.s64 	%rd4469, %rd4454, %rd4467;
	setp.eq.s64 	%p537, %rd4469, 0;
	and.pred  	%p538, %p536, %p537;
	selp.u64 	%rd4470, 1, 0, %p538;
	add.s64 	%rd4471, %rd4453, %rd4470;
	add.s64 	%rd678, %rd4452, %rd4471;
	setp.lt.u64 	%p539, %rd678, %rd4452;
	mov.b64 	%rd8242, 1;
	@%p539 bra 	$L__BB1_247;
	mul.lo.s64 	%rd4472, %rd10, %rd8170;
	add.s64 	%rd4473, %rd4472, %rd677;
	setp.eq.s64 	%p540, %rd4473, 0;
	neg.s64 	%rd4474, %rd677;
	setp.ne.s64 	%p541, %rd4472, %rd4474;
	and.pred  	%p542, %p541, %p540;
	selp.u64 	%rd8242, 1, 0, %p542;
$L__BB1_247:
	mul.lo.s64 	%rd4476, %rd5, %rd8169;
	mul.hi.u64 	%rd4477, %rd8169, %rd5;
	add.s64 	%rd681, %rd4476, %rd670;
	setp.lt.u64 	%p543, %rd681, %rd4476;
	selp.u64 	%rd4478, 1, 0, %p543;
	add.s64 	%rd682, %rd4477, %rd4478;
	mad.lo.s64 	%rd4479, %rd6, %rd8169, %rd682;
	add.s64 	%rd683, %rd4479, %rd674;
	setp.lt.u64 	%p544, %rd683, %rd4479;
	mov.b64 	%rd8243, 1;
	@%p544 bra 	$L__BB1_249;
	mul.lo.s64 	%rd4480, %rd6, %rd8169;
	add.s64 	%rd4481, %rd4480, %rd682;
	setp.eq.s64 	%p545, %rd4481, 0;
	neg.s64 	%rd4482, %rd682;
	setp.ne.s64 	%p546, %rd4480, %rd4482;
	and.pred  	%p547, %p546, %p545;
	selp.u64 	%rd8243, 1, 0, %p547;
$L__BB1_249:
	mul.hi.u64 	%rd4484, %rd8169, %rd6;
	add.s64 	%rd686, %rd8243, %rd4484;
	mad.lo.s64 	%rd4485, %rd9, %rd8169, %rd686;
	add.s64 	%rd687, %rd4485, %rd678;
	setp.lt.u64 	%p548, %rd687, %rd4485;
	mov.b64 	%rd8244, 1;
	@%p548 bra 	$L__BB1_251;
	mul.lo.s64 	%rd4486, %rd9, %rd8169;
	add.s64 	%rd4487, %rd4486, %rd686;
	setp.eq.s64 	%p549, %rd4487, 0;
	neg.s64 	%rd4488, %rd686;
	setp.ne.s64 	%p550, %rd4486, %rd4488;
	and.pred  	%p551, %p550, %p549;
	selp.u64 	%rd8244, 1, 0, %p551;
$L__BB1_251:
	mul.hi.u64 	%rd4490, %rd8169, %rd9;
	add.s64 	%rd690, %rd8244, %rd4490;
	mad.lo.s64 	%rd4491, %rd10, %rd8169, %rd690;
	mul.hi.u64 	%rd4492, %rd8170, %rd10;
	add.s64 	%rd4493, %rd8242, %rd4492;
	add.s64 	%rd691, %rd4491, %rd4493;
	setp.lt.u64 	%p552, %rd691, %rd4491;
	mov.b64 	%rd8245, 1;
	@%p552 bra 	$L__BB1_253;
	mul.lo.s64 	%rd4494, %rd10, %rd8169;
	add.s64 	%rd4495, %rd4494, %rd690;
	setp.eq.s64 	%p553, %rd4495, 0;
	neg.s64 	%rd4496, %rd690;
	setp.ne.s64 	%p554, %rd4494, %rd4496;
	and.pred  	%p555, %p554, %p553;
	selp.u64 	%rd8245, 1, 0, %p555;
$L__BB1_253:
	mul.lo.s64 	%rd4498, %rd5, %rd8168;
	mul.hi.u64 	%rd4499, %rd8168, %rd5;
	add.s64 	%rd694, %rd4498, %rd683;
	setp.lt.u64 	%p556, %rd694, %rd4498;
	selp.u64 	%rd4500, 1, 0, %p556;
	add.s64 	%rd695, %rd4499, %rd4500;
	mad.lo.s64 	%rd4501, %rd6, %rd8168, %rd695;
	add.s64 	%rd8255, %rd4501, %rd687;
	setp.lt.u64 	%p557, %rd8255, %rd4501;
	mov.b64 	%rd8246, 1;
	@%p557 bra 	$L__BB1_255;
	mul.lo.s64 	%rd4502, %rd6, %rd8168;
	add.s64 	%rd4503, %rd4502, %rd695;
	setp.eq.s64 	%p558, %rd4503, 0;
	neg.s64 	%rd4504, %rd695;
	setp.ne.s64 	%p559, %rd4502, %rd4504;
	and.pred  	%p560, %p559, %p558;
	selp.u64 	%rd8246, 1, 0, %p560;
$L__BB1_255:
	mul.hi.u64 	%rd4506, %rd8168, %rd6;
	add.s64 	%rd699, %rd8246, %rd4506;
	mad.lo.s64 	%rd4507, %rd9, %rd8168, %rd699;
	add.s64 	%rd8254, %rd4507, %rd691;
	setp.lt.u64 	%p561, %rd8254, %rd4507;
	mov.b64 	%rd8247, 1;
	@%p561 bra 	$L__BB1_257;
	mul.lo.s64 	%rd4508, %rd9, %rd8168;
	add.s64 	%rd4509, %rd4508, %rd699;
	setp.eq.s64 	%p562, %rd4509, 0;
	neg.s64 	%rd4510, %rd699;
	setp.ne.s64 	%p563, %rd4508, %rd4510;
	and.pred  	%p564, %p563, %p562;
	selp.u64 	%rd8247, 1, 0, %p564;
$L__BB1_257:
	mul.hi.u64 	%rd4512, %rd8168, %rd9;
	add.s64 	%rd703, %rd8247, %rd4512;
	mad.lo.s64 	%rd4513, %rd10, %rd8168, %rd703;
	mul.hi.u64 	%rd4514, %rd8169, %rd10;
	add.s64 	%rd4515, %rd8245, %rd4514;
	add.s64 	%rd8260, %rd4513, %rd4515;
	setp.lt.u64 	%p565, %rd8260, %rd4513;
	mov.b64 	%rd8248, 1;
	@%p565 bra 	$L__BB1_259;
	mul.lo.s64 	%rd4516, %rd10, %rd8168;
	add.s64 	%rd4517, %rd4516, %rd703;
	setp.eq.s64 	%p566, %rd4517, 0;
	neg.s64 	%rd4518, %rd703;
	setp.ne.s64 	%p567, %rd4516, %rd4518;
	and.pred  	%p568, %p567, %p566;
	selp.u64 	%rd8248, 1, 0, %p568;
$L__BB1_259:
	mul.lo.s64 	%rd4520, %rd5, %rd8171;
	mul.hi.u64 	%rd4521, %rd8168, %rd10;
	add.s64 	%rd8259, %rd8248, %rd4521;
	ld.const.u64 	%rd4522, [BN254_FQ_NINV];
	mul.lo.s64 	%rd708, %rd4522, %rd4520;
	ld.const.u64 	%rd4523, [BN254_FQ_MOD];
	mul.lo.s64 	%rd4524, %rd4523, %rd708;
	mul.hi.u64 	%rd4525, %rd708, %rd4523;
	not.b64 	%rd4526, %rd4520;
	setp.gt.u64 	%p569, %rd4524, %rd4526;
	selp.u64 	%rd4527, 1, 0, %p569;
	add.s64 	%rd709, %rd4525, %rd4527;
	ld.const.u64 	%rd710, [BN254_FQ_MOD+8];
	mad.lo.s64 	%rd4528, %rd710, %rd708, %rd709;
	add.s64 	%rd711, %rd4528, %rd668;
	setp.lt.u64 	%p570, %rd711, %rd4528;
	mov.b64 	%rd8249, 1;
	@%p570 bra 	$L__BB1_261;
	mul.lo.s64 	%rd4529, %rd710, %rd708;
	add.s64 	%rd4530, %rd4529, %rd709;
	setp.eq.s64 	%p571, %rd4530, 0;
	neg.s64 	%rd4531, %rd709;
	setp.ne.s64 	%p572, %rd4529, %rd4531;
	and.pred  	%p573, %p572, %p571;
	selp.u64 	%rd8249, 1, 0, %p573;
$L__BB1_261:
	mul.hi.u64 	%rd4533, %rd708, %rd710;
	add.s64 	%rd714, %rd8249, %rd4533;
	ld.const.u64 	%rd715, [BN254_FQ_MOD+16];
	mad.lo.s64 	%rd4534, %rd715, %rd708, %rd714;
	add.s64 	%rd716, %rd4534, %rd681;
	setp.lt.u64 	%p574, %rd716, %rd4534;
	mov.b64 	%rd8250, 1;
	@%p574 bra 	$L__BB1_263;
	mul.lo.s64 	%rd4535, %rd715, %rd708;
	add.s64 	%rd4536, %rd4535, %rd714;
	setp.eq.s64 	%p575, %rd4536, 0;
	neg.s64 	%rd4537, %rd714;
	setp.ne.s64 	%p576, %rd4535, %rd4537;
	and.pred  	%p577, %p576, %p575;
	selp.u64 	%rd8250, 1, 0, %p577;
$L__BB1_263:
	mul.hi.u64 	%rd4539, %rd708, %rd715;
	add.s64 	%rd719, %rd8250, %rd4539;
	ld.const.u64 	%rd720, [BN254_FQ_MOD+24];
	mad.lo.s64 	%rd4540, %rd720, %rd708, %rd719;
	add.s64 	%rd721, %rd4540, %rd694;
	setp.lt.u64 	%p578, %rd721, %rd4540;
	mov.b64 	%rd8251, 1;
	@%p578 bra 	$L__BB1_265;
	mul.lo.s64 	%rd4541, %rd720, %rd708;
	add.s64 	%rd4542, %rd4541, %rd719;
	setp.eq.s64 	%p579, %rd4542, 0;
	neg.s64 	%rd4543, %rd719;
	setp.ne.s64 	%p580, %rd4541, %rd4543;
	and.pred  	%p581, %p580, %p579;
	selp.u64 	%rd8251, 1, 0, %p581;
$L__BB1_265:
	mul.hi.u64 	%rd4544, %rd708, %rd720;
	add.s64 	%rd724, %rd8251, %rd4544;
	setp.eq.s64 	%p582, %rd724, 0;
	@%p582 bra 	$L__BB1_269;
	add.s64 	%rd725, %rd8255, %rd724;
	setp.ge.u64 	%p583, %rd725, %rd8255;
	mov.u64 	%rd8255, %rd725;
	@%p583 bra 	$L__BB1_269;
	add.s64 	%rd8254, %rd8254, 1;
	setp.ne.s64 	%p584, %rd8254, 0;
	mov.u64 	%rd8255, %rd725;
	@%p584 bra 	$L__BB1_269;
	add.s64 	%rd8260, %rd8260, 1;
	setp.eq.s64 	%p585, %rd8260, 0;
	selp.u64 	%rd4546, 1, 0, %p585;
	add.s64 	%rd8259, %rd8259, %rd4546;
	mov.b64 	%rd8254, 0;
	mov.u64 	%rd8255, %rd725;
$L__BB1_269:
	mul.lo.s64 	%rd733, %rd4522, %rd711;
	mul.lo.s64 	%rd4550, %rd4523, %rd733;
	mul.hi.u64 	%rd4551, %rd733, %rd4523;
	not.b64 	%rd4552, %rd711;
	setp.gt.u64 	%p586, %rd4550, %rd4552;
	selp.u64 	%rd4553, 1, 0, %p586;
	add.s64 	%rd734, %rd4551, %rd4553;
	mad.lo.s64 	%rd4554, %rd710, %rd733, %rd734;
	add.s64 	%rd735, %rd4554, %rd716;
	setp.lt.u64 	%p587, %rd735, %rd4554;
	mov.b64 	%rd8256, 1;
	@%p587 bra 	$L__BB1_271;
	mul.lo.s64 	%rd4555, %rd710, %rd733;
	add.s64 	%rd4556, %rd4555, %rd734;
	setp.eq.s64 	%p588, %rd4556, 0;
	neg.s64 	%rd4557, %rd734;
	setp.ne.s64 	%p589, %rd4555, %rd4557;
	and.pred  	%p590, %p589, %p588;
	selp.u64 	%rd8256, 1, 0, %p590;
$L__BB1_271:
	mul.hi.u64 	%rd4559, %rd733, %rd710;
	add.s64 	%rd738, %rd8256, %rd4559;
	mad.lo.s64 	%rd4560, %rd715, %rd733, %rd738;
	add.s64 	%rd739, %rd4560, %rd721;
	setp.lt.u64 	%p591, %rd739, %rd4560;
	mov.b64 	%rd8257, 1;
	@%p591 bra 	$L__BB1_273;
	mul.lo.s64 	%rd4561, %rd715, %rd733;
	add.s64 	%rd4562, %rd4561, %rd738;
	setp.eq.s64 	%p592, %rd4562, 0;
	neg.s64 	%rd4563, %rd738;
	setp.ne.s64 	%p593, %rd4561, %rd4563;
	and.pred  	%p594, %p593, %p592;
	selp.u64 	%rd8257, 1, 0, %p594;
$L__BB1_273:
	mul.hi.u64 	%rd4565, %rd733, %rd715;
	add.s64 	%rd742, %rd8257, %rd4565;
	mad.lo.s64 	%rd4566, %rd720, %rd733, %rd742;
	add.s64 	%rd744, %rd4566, %rd8255;
	setp.lt.u64 	%p595, %rd744, %rd4566;
	mov.b64 	%rd8258, 1;
	@%p595 bra 	$L__BB1_275;
	mul.lo.s64 	%rd4567, %rd720, %rd733;
	add.s64 	%rd4568, %rd4567, %rd742;
	setp.eq.s64 	%p596, %rd4568, 0;
	neg.s64 	%rd4569, %rd742;
	setp.ne.s64 	%p597, %rd4567, %rd4569;
	and.pred  	%p598, %p597, %p596;
	selp.u64 	%rd8258, 1, 0, %p598;
$L__BB1_275:
	mul.hi.u64 	%rd4570, %rd733, %rd720;
	add.s64 	%rd747, %rd8258, %rd4570;
	setp.eq.s64 	%p599, %rd747, 0;
	@%p599 bra 	$L__BB1_278;
	add.s64 	%rd748, %rd8254, %rd747;
	setp.ge.u64 	%p600, %rd748, %rd8254;
	mov.u64 	%rd8254, %rd748;
	@%p600 bra 	$L__BB1_278;
	add.s64 	%rd8260, %rd8260, 1;
	setp.eq.s64 	%p601, %rd8260, 0;
	selp.u64 	%rd4571, 1, 0, %p601;
	add.s64 	%rd8259, %rd8259, %rd4571;
$L__BB1_278:
	mul.lo.s64 	%rd754, %rd4522, %rd735;
	ld.const.u64 	%rd755, [BN254_FQ_MOD];
	mul.lo.s64 	%rd4574, %rd755, %rd754;
	mul.hi.u64 	%rd4575, %rd754, %rd755;
	not.b64 	%rd4576, %rd735;
	setp.gt.u64 	%p602, %rd4574, %rd4576;
	selp.u64 	%rd4577, 1, 0, %p602;
	add.s64 	%rd756, %rd4575, %rd4577;
	mad.lo.s64 	%rd757, %rd710, %rd754, %rd756;
	add.s64 	%rd758, %rd757, %rd739;
	setp.lt.u64 	%p603, %rd758, %rd757;
	mov.b64 	%rd8262, 1;
	@%p603 bra 	$L__BB1_280;
	setp.eq.s64 	%p604, %rd757, 0;
	neg.s64 	%rd4578, %rd756;
	mul.lo.s64 	%rd4579, %rd710, %rd754;
	setp.ne.s64 	%p605, %rd4579, %rd4578;
	and.pred  	%p606, %p605, %p604;
	selp.u64 	%rd8262, 1, 0, %p606;
$L__BB1_280:
	mul.hi.u64 	%rd4581, %rd754, %rd710;
	add.s64 	%rd761, %rd8262, %rd4581;
	mul.lo.s64 	%rd762, %rd715, %rd754;
	add.s64 	%rd4582, %rd762, %rd761;
	add.s64 	%rd763, %rd4582, %rd744;
	setp.lt.u64 	%p607, %rd763, %rd4582;
	mov.b64 	%rd8263, 1;
	@%p607 bra 	$L__BB1_282;
	setp.eq.s64 	%p608, %rd4582, 0;
	neg.s64 	%rd4584, %rd761;
	setp.ne.s64 	%p609, %rd762, %rd4584;
	and.pred  	%p610, %p609, %p608;
	selp.u64 	%rd8263, 1, 0, %p610;
$L__BB1_282:
	mul.hi.u64 	%rd4586, %rd754, %rd715;
	add.s64 	%rd766, %rd8263, %rd4586;
	mad.lo.s64 	%rd767, %rd720, %rd754, %rd766;
	add.s64 	%rd768, %rd767, %rd8254;
	setp.lt.u64 	%p611, %rd768, %rd767;
	mov.b64 	%rd8264, 1;
	@%p611 bra 	$L__BB1_284;
	setp.eq.s64 	%p612, %rd767, 0;
	neg.s64 	%rd4587, %rd766;
	mul.lo.s64 	%rd4588, %rd720, %rd754;
	setp.ne.s64 	%p613, %rd4588, %rd4587;
	and.pred  	%p614, %p613, %p612;
	selp.u64 	%rd8264, 1, 0, %p614;
$L__BB1_284:
	mul.hi.u64 	%rd4589, %rd754, %rd720;
	add.s64 	%rd771, %rd8264, %rd4589;
	setp.eq.s64 	%p615, %rd771, 0;
	@%p615 bra 	$L__BB1_286;
	add.s64 	%rd772, %rd8260, %rd771;
	setp.lt.u64 	%p616, %rd772, %rd8260;
	selp.u64 	%rd4590, 1, 0, %p616;
	add.s64 	%rd8259, %rd8259, %rd4590;
	mov.u64 	%rd8260, %rd772;
$L__BB1_286:
	mul.lo.s64 	%rd776, %rd4522, %rd758;
	mul.lo.s64 	%rd4593, %rd755, %rd776;
	mul.hi.u64 	%rd4594, %rd776, %rd755;
	not.b64 	%rd4595, %rd758;
	setp.gt.u64 	%p617, %rd4593, %rd4595;
	selp.u64 	%rd4596, 1, 0, %p617;
	add.s64 	%rd777, %rd4594, %rd4596;
	mul.lo.s64 	%rd778, %rd710, %rd776;
	add.s64 	%rd779, %rd778, %rd777;
	add.s64 	%rd780, %rd779, %rd763;
	setp.lt.u64 	%p618, %rd780, %rd779;
	mov.b64 	%rd8267, 1;
	@%p618 bra 	$L__BB1_288;
	setp.eq.s64 	%p619, %rd779, 0;
	neg.s64 	%rd4597, %rd777;
	setp.ne.s64 	%p620, %rd778, %rd4597;
	and.pred  	%p621, %p620, %p619;
	selp.u64 	%rd8267, 1, 0, %p621;
$L__BB1_288:
	mul.hi.u64 	%rd4599, %rd776, %rd710;
	add.s64 	%rd783, %rd8267, %rd4599;
	mul.lo.s64 	%rd784, %rd715, %rd776;
	add.s64 	%rd785, %rd784, %rd783;
	add.s64 	%rd786, %rd785, %rd768;
	setp.lt.u64 	%p622, %rd786, %rd785;
	mov.b64 	%rd8268, 1;
	@%p622 bra 	$L__BB1_290;
	setp.eq.s64 	%p623, %rd785, 0;
	neg.s64 	%rd4600, %rd783;
	setp.ne.s64 	%p624, %rd784, %rd4600;
	and.pred  	%p625, %p624, %p623;
	selp.u64 	%rd8268, 1, 0, %p625;
$L__BB1_290:
	mul.hi.u64 	%rd4602, %rd776, %rd715;
	add.s64 	%rd789, %rd8268, %rd4602;
	mul.lo.s64 	%rd790, %rd720, %rd776;
	add.s64 	%rd791, %rd790, %rd789;
	add.s64 	%rd792, %rd791, %rd8260;
	setp.lt.u64 	%p626, %rd792, %rd791;
	mov.b64 	%rd8269, 1;
	@%p626 bra 	$L__BB1_292;
	setp.eq.s64 	%p627, %rd791, 0;
	neg.s64 	%rd4603, %rd789;
	setp.ne.s64 	%p628, %rd790, %rd4603;
	and.pred  	%p629, %p628, %p627;
	selp.u64 	%rd8269, 1, 0, %p629;
$L__BB1_292:
	mul.hi.u64 	%rd4604, %rd776, %rd720;
	add.s64 	%rd4605, %rd8269, %rd4604;
	add.s64 	%rd8270, %rd8259, %rd4605;
	setp.gt.u64 	%p630, %rd8270, %rd720;
	@%p630 bra 	$L__BB1_298;
	setp.lt.u64 	%p631, %rd8270, %rd720;
	mov.u64 	%rd8271, %rd792;
	mov.u64 	%rd8272, %rd786;
	mov.u64 	%rd8273, %rd780;
	@%p631 bra 	$L__BB1_299;
	setp.gt.u64 	%p632, %rd792, %rd715;
	@%p632 bra 	$L__BB1_298;
	setp.lt.u64 	%p633, %rd792, %rd715;
	mov.u64 	%rd8271, %rd792;
	mov.u64 	%rd8272, %rd786;
	mov.u64 	%rd8273, %rd780;
	@%p633 bra 	$L__BB1_299;
	setp.gt.u64 	%p634, %rd786, %rd710;
	@%p634 bra 	$L__BB1_298;
	setp.lt.u64 	%p635, %rd786, %rd710;
	setp.lt.u64 	%p636, %rd780, %rd755;
	or.pred  	%p637, %p635, %p636;
	mov.u64 	%rd8271, %rd792;
	mov.u64 	%rd8272, %rd786;
	mov.u64 	%rd8273, %rd780;
	@%p637 bra 	$L__BB1_299;
$L__BB1_298:
	sub.s64 	%rd8273, %rd780, %rd755;
	setp.lt.u64 	%p638, %rd780, %rd755;
	selp.u64 	%rd4606, 1, 0, %p638;
	add.s64 	%rd4607, %rd710, %rd4606;
	sub.s64 	%rd8272, %rd786, %rd4607;
	setp.lt.u64 	%p639, %rd786, %rd710;
	setp.eq.s64 	%p640, %rd786, %rd710;
	and.pred  	%p641, %p640, %p638;
	or.pred  	%p642, %p639, %p641;
	selp.u64 	%rd4608, 1, 0, %p642;
	add.s64 	%rd4609, %rd715, %rd4608;
	sub.s64 	%rd8271, %rd792, %rd4609;
	setp.lt.u64 	%p643, %rd792, %rd715;
	setp.eq.s64 	%p644, %rd792, %rd715;
	selp.b64 	%rd4610, %rd4608, 0, %p644;
	selp.b64 	%rd4611, 1, %rd4610, %p643;
	add.s64 	%rd4612, %rd4611, %rd720;
	sub.s64 	%rd8270, %rd8270, %rd4612;
$L__BB1_299:
	mov.u32 	%r38, %tid.x;
	mov.u32 	%r39, shared_points;
	mad.lo.s32 	%r40, %r38, 96, %r39;
	ld.shared.v2.u64 	{%rd804, %rd805}, [%r40+32];
	mul.hi.u64 	%rd4614, %rd804, %rd8273;
	mul.lo.s64 	%rd4615, %rd8272, %rd804;
	mul.hi.u64 	%rd4616, %rd804, %rd8272;
	add.s64 	%rd4617, %rd4615, %rd4614;
	setp.eq.s64 	%p645, %rd4617, 0;
	neg.s64 	%rd4618, %rd4614;
	setp.ne.s64 	%p646, %rd4615, %rd4618;
	and.pred  	%p647, %p646, %p645;
	selp.u64 	%rd4619, 1, 0, %p647;
	add.s64 	%rd4620, %rd4616, %rd4619;
	mad.lo.s64 	%rd4621, %rd8271, %rd804, %rd4620;
	mul.lo.s64 	%rd4622, %rd8273, %rd805;
	mul.hi.u64 	%rd4623, %rd805, %rd8273;
	add.s64 	%rd806, %rd4622, %rd4617;
	setp.lt.u64 	%p648, %rd806, %rd4622;
	selp.u64 	%rd4624, 1, 0, %p648;
	add.s64 	%rd807, %rd4623, %rd4624;
	mad.lo.s64 	%rd4625, %rd8272, %rd805, %rd807;
	add.s64 	%rd808, %rd4625, %rd4621;
	setp.lt.u64 	%p649, %rd808, %rd4625;
	mov.b64 	%rd8274, 1;
	@%p649 bra 	$L__BB1_301;
	mul.lo.s64 	%rd4626, %rd8272, %rd805;
	add.s64 	%rd4627, %rd4626, %rd807;
	setp.eq.s64 	%p650, %rd4627, 0;
	neg.s64 	%rd4628, %rd807;
	setp.ne.s64 	%p651, %rd4626, %rd4628;
	and.pred  	%p652, %p651, %p650;
	selp.u64 	%rd8274, 1, 0, %p652;
$L__BB1_301:
	mul.hi.u64 	%rd4630, %rd805, %rd8272;
	add.s64 	%rd811, %rd8274, %rd4630;
	mad.lo.s64 	%rd4631, %rd8271, %rd805, %rd811;
	mul.hi.u64 	%rd4632, %rd804, %rd8271;
	mul.lo.s64 	%rd4633, %rd8271, %rd804;
	mul.hi.u64 	%rd4634, %rd804, %rd8272;
	mul.lo.s64 	%rd4635, %rd8272, %rd804;
	mul.hi.u64 	%rd4636, %rd804, %rd8273;
	neg.s64 	%rd4637, %rd4636;
	setp.ne.s64 	%p653, %rd4635, %rd4637;
	add.s64 	%rd4638, %rd4635, %rd4636;
	setp.eq.s64 	%p654, %rd4638, 0;
	and.pred  	%p655, %p653, %p654;
	selp.u64 	%rd4639, 1, 0, %p655;
	add.s64 	%rd4640, %rd4634, %rd4639;
	neg.s64 	%rd4641, %rd4640;
	setp.ne.s64 	%p656, %rd4633, %rd4641;
	add.s64 	%rd4642, %rd4633, %rd4640;
	setp.eq.s64 	%p657, %rd4642, 0;
	and.pred  	%p658, %p656, %p657;
	selp.u64 	%rd4643, 1, 0, %p658;
	add.s64 	%rd4644, %rd4632, %rd4643;
	mad.lo.s64 	%rd4645, %rd8270, %rd804, %rd4644;
	add.s64 	%rd812, %rd4631, %rd4645;
	setp.lt.u64 	%p659, %rd812, %rd4631;
	mov.b64 	%rd8275, 1;
	@%p659 bra 	$L__BB1_303;
	mul.lo.s64 	%rd4646, %rd8271, %rd805;
	add.s64 	%rd4647, %rd4646, %rd811;
	setp.eq.s64 	%p660, %rd4647, 0;
	neg.s64 	%rd4648, %rd811;
	setp.ne.s64 	%p661, %rd4646, %rd4648;
	and.pred  	%p662, %p661, %p660;
	selp.u64 	%rd8275, 1, 0, %p662;
$L__BB1_303:
	mul.hi.u64 	%rd4650, %rd805, %rd8271;
	add.s64 	%rd815, %rd8275, %rd4650;
	mad.lo.s64 	%rd4651, %rd8270, %rd805, %rd815;
	mul.hi.u64 	%rd4652, %rd804, %rd8271;
	mul.lo.s64 	%rd4653, %rd8271, %rd804;
	mul.hi.u64 	%rd4654, %rd804, %rd8272;
	mul.lo.s64 	%rd4655, %rd8272, %rd804;
	mul.hi.u64 	%rd4656, %rd804, %rd8273;
	neg.s64 	%rd4657, %rd4656;
	setp.ne.s64 	%p663, %rd4655, %rd4657;
	add.s64 	%rd4658, %rd4655, %rd4656;
	setp.eq.s64 	%p664, %rd4658, 0;
	and.pred  	%p665, %p663, %p664;
	selp.u64 	%rd4659, 1, 0, %p665;
	add.s64 	%rd4660, %rd4654, %rd4659;
	neg.s64 	%rd4661, %rd4660;
	setp.ne.s64 	%p666, %rd4653, %rd4661;
	add.s64 	%rd4662, %rd4653, %rd4660;
	setp.eq.s64 	%p667, %rd4662, 0;
	and.pred  	%p668, %p666, %p667;
	selp.u64 	%rd4663, 1, 0, %p668;
	add.s64 	%rd4664, %rd4652, %rd4663;
	neg.s64 	%rd4665, %rd4664;
	mul.lo.s64 	%rd4666, %rd8270, %rd804;
	setp.ne.s64 	%p669, %rd4666, %rd4665;
	add.s64 	%rd4667, %rd4666, %rd4664;
	setp.eq.s64 	%p670, %rd4667, 0;
	and.pred  	%p671, %p669, %p670;
	selp.u64 	%rd4668, 1, 0, %p671;
	mul.hi.u64 	%rd4669, %rd804, %rd8270;
	add.s64 	%rd4670, %rd4669, %rd4668;
	add.s64 	%rd816, %rd4651, %rd4670;
	setp.lt.u64 	%p672, %rd816, %rd4651;
	mov.b64 	%rd8276, 1;
	@%p672 bra 	$L__BB1_305;
	mul.lo.s64 	%rd4671, %rd8270, %rd805;
	add.s64 	%rd4672, %rd4671, %rd815;
	setp.eq.s64 	%p673, %rd4672, 0;
	neg.s64 	%rd4673, %rd815;
	setp.ne.s64 	%p674, %rd4671, %rd4673;
	and.pred  	%p675, %p674, %p673;
	selp.u64 	%rd8276, 1, 0, %p675;
$L__BB1_305:
	mov.u32 	%r41, %tid.x;
	mov.u32 	%r42, shared_points;
	mad.lo.s32 	%r43, %r41, 96, %r42;
	ld.shared.u64 	%rd819, [%r43+48];
	mul.lo.s64 	%rd4675, %rd8273, %rd819;
	mul.hi.u64 	%rd4676, %rd819, %rd8273;
	add.s64 	%rd820, %rd4675, %rd808;
	setp.lt.u64 	%p676, %rd820, %rd4675;
	selp.u64 	%rd4677, 1, 0, %p676;
	add.s64 	%rd821, %rd4676, %rd4677;
	mad.lo.s64 	%rd4678, %rd8272, %rd819, %rd821;
	add.s64 	%rd822, %rd4678, %rd812;
	setp.lt.u64 	%p677, %rd822, %rd4678;
	mov.b64 	%rd8277, 1;
	@%p677 bra 	$L__BB1_307;
	mul.lo.s64 	%rd4679, %rd8272, %rd819;
	add.s64 	%rd4680, %rd4679, %rd821;
	setp.eq.s64 	%p678, %rd4680, 0;
	neg.s64 	%rd4681, %rd821;
	setp.ne.s64 	%p679, %rd4679, %rd4681;
	and.pred  	%p680, %p679, %p678;
	selp.u64 	%rd8277, 1, 0, %p680;
$L__BB1_307:
	mul.hi.u64 	%rd4683, %rd819, %rd8272;
	add.s64 	%rd825, %rd8277, %rd4683;
	mad.lo.s64 	%rd4684, %rd8271, %rd819, %rd825;
	add.s64 	%rd826, %rd4684, %rd816;
	setp.lt.u64 	%p681, %rd826, %rd4684;
	mov.b64 	%rd8278, 1;
	@%p681 bra 	$L__BB1_309;
	mul.lo.s64 	%rd4685, %rd8271, %rd819;
	add.s64 	%rd4686, %rd4685, %rd825;
	setp.eq.s64 	%p682, %rd4686, 0;
	neg.s64 	%rd4687, %rd825;
	setp.ne.s64 	%p683, %rd4685, %rd4687;
	and.pred  	%p684, %p683, %p682;
	selp.u64 	%rd8278, 1, 0, %p684;
$L__BB1_309:
	mul.hi.u64 	%rd4689, %rd819, %rd8271;
	add.s64 	%rd829, %rd8278, %rd4689;
	mad.lo.s64 	%rd4690, %rd8270, %rd819, %rd829;
	mul.hi.u64 	%rd4691, %rd805, %rd8270;
	add.s64 	%rd4692, %rd8276, %rd4691;
	add.s64 	%rd830, %rd4690, %rd4692;
	setp.lt.u64 	%p685, %rd830, %rd4690;
	mov.b64 	%rd8279, 1;
	@%p685 bra 	$L__BB1_311;
	mul.lo.s64 	%rd4693, %rd8270, %rd819;
	add.s64 	%rd4694, %rd4693, %rd829;
	setp.eq.s64 	%p686, %rd4694, 0;
	neg.s64 	%rd4695, %rd829;
	setp.ne.s64 	%p687, %rd4693, %rd4695;
	and.pred  	%p688, %p687, %p686;
	selp.u64 	%rd8279, 1, 0, %p688;
$L__BB1_311:
	mov.u32 	%r44, %tid.x;
	mov.u32 	%r45, shared_points;
	mad.lo.s32 	%r46, %r44, 96, %r45;
	ld.shared.u64 	%rd833, [%r46+56];
	mul.lo.s64 	%rd4697, %rd8273, %rd833;
	mul.hi.u64 	%rd4698, %rd833, %rd8273;
	add.s64 	%rd834, %rd4697, %rd822;
	setp.lt.u64 	%p689, %rd834, %rd4697;
	selp.u64 	%rd4699, 1, 0, %p689;
	add.s64 	%rd835, %rd4698, %rd4699;
	mad.lo.s64 	%rd4700, %rd8272, %rd833, %rd835;
	add.s64 	%rd8289, %rd4700, %rd826;
	setp.lt.u64 	%p690, %rd8289, %rd4700;
	mov.b64 	%rd8280, 1;
	@%p690 bra 	$L__BB1_313;
	mul.lo.s64 	%rd4701, %rd8272, %rd833;
	add.s64 	%rd4702, %rd4701, %rd835;
	setp.eq.s64 	%p691, %rd4702, 0;
	neg.s64 	%rd4703, %rd835;
	setp.ne.s64 	%p692, %rd4701, %rd4703;
	and.pred  	%p693, %p692, %p691;
	selp.u64 	%rd8280, 1, 0, %p693;
$L__BB1_313:
	mul.hi.u64 	%rd4705, %rd833, %rd8272;
	add.s64 	%rd839, %rd8280, %rd4705;
	mad.lo.s64 	%rd4706, %rd8271, %rd833, %rd839;
	add.s64 	%rd8288, %rd4706, %rd830;
	setp.lt.u64 	%p694, %rd8288, %rd4706;
	mov.b64 	%rd8281, 1;
	@%p694 bra 	$L__BB1_315;
	mul.lo.s64 	%rd4707, %rd8271, %rd833;
	add.s64 	%rd4708, %rd4707, %rd839;
	setp.eq.s64 	%p695, %rd4708, 0;
	neg.s64 	%rd4709, %rd839;
	setp.ne.s64 	%p696, %rd4707, %rd4709;
	and.pred  	%p697, %p696, %p695;
	selp.u64 	%rd8281, 1, 0, %p697;
$L__BB1_315:
	mul.hi.u64 	%rd4711, %rd833, %rd8271;
	add.s64 	%rd843, %rd8281, %rd4711;
	mad.lo.s64 	%rd4712, %rd8270, %rd833, %rd843;
	mul.hi.u64 	%rd4713, %rd819, %rd8270;
	add.s64 	%rd4714, %rd8279, %rd4713;
	add.s64 	%rd8294, %rd4712, %rd4714;
	setp.lt.u64 	%p698, %rd8294, %rd4712;
	mov.b64 	%rd8282, 1;
	@%p698 bra 	$L__BB1_317;
	mul.lo.s64 	%rd4715, %rd8270, %rd833;
	add.s64 	%rd4716, %rd4715, %rd843;
	setp.eq.s64 	%p699, %rd4716, 0;
	neg.s64 	%rd4717, %rd843;
	setp.ne.s64 	%p700, %rd4715, %rd4717;
	and.pred  	%p701, %p700, %p699;
	selp.u64 	%rd8282, 1, 0, %p701;
$L__BB1_317:
	mul.lo.s64 	%rd4719, %rd8273, %rd804;
	mul.hi.u64 	%rd4720, %rd833, %rd8270;
	add.s64 	%rd8293, %rd8282, %rd4720;
	ld.const.u64 	%rd4721, [BN254_FQ_NINV];
	mul.lo.s64 	%rd848, %rd4721, %rd4719;
	ld.const.u64 	%rd4722, [BN254_FQ_MOD];
	mul.lo.s64 	%rd4723, %rd4722, %rd848;
	mul.hi.u64 	%rd4724, %rd848, %rd4722;
	not.b64 	%rd4725, %rd4719;
	setp.gt.u64 	%p702, %rd4723, %rd4725;
	selp.u64 	%rd4726, 1, 0, %p702;
	add.s64 	%rd849, %rd4724, %rd4726;
	ld.const.u64 	%rd4727, [BN254_FQ_MOD+8];
	mad.lo.s64 	%rd4728, %rd4727, %rd848, %rd849;
	add.s64 	%rd850, %rd4728, %rd806;
	setp.lt.u64 	%p703, %rd850, %rd4728;
	mov.b64 	%rd8283, 1;
	@%p703 bra 	$L__BB1_319;
	mul.lo.s64 	%rd4730, %rd4727, %rd848;
	add.s64 	%rd4731, %rd4730, %rd849;
	setp.eq.s64 	%p704, %rd4731, 0;
	neg.s64 	%rd4732, %rd849;
	setp.ne.s64 	%p705, %rd4730, %rd4732;
	and.pred  	%p706, %p705, %p704;
	selp.u64 	%rd8283, 1, 0, %p706;
$L__BB1_319:
	mul.hi.u64 	%rd4735, %rd848, %rd4727;
	add.s64 	%rd853, %rd8283, %rd4735;
	ld.const.u64 	%rd4736, [BN254_FQ_MOD+16];
	mad.lo.s64 	%rd4737, %rd4736, %rd848, %rd853;
	add.s64 	%rd854, %rd4737, %rd820;
	setp.lt.u64 	%p707, %rd854, %rd4737;
	mov.b64 	%rd8284, 1;
	@%p707 bra 	$L__BB1_321;
	mul.lo.s64 	%rd4739, %rd4736, %rd848;
	add.s64 	%rd4740, %rd4739, %rd853;
	setp.eq.s64 	%p708, %rd4740, 0;
	neg.s64 	%rd4741, %rd853;
	setp.ne.s64 	%p709, %rd4739, %rd4741;
	and.pred  	%p710, %p709, %p708;
	selp.u64 	%rd8284, 1, 0, %p710;
$L__BB1_321:
	mul.hi.u64 	%rd4744, %rd848, %rd4736;
	add.s64 	%rd857, %rd8284, %rd4744;
	ld.const.u64 	%rd4745, [BN254_FQ_MOD+24];
	mad.lo.s64 	%rd4746, %rd4745, %rd848, %rd857;
	add.s64 	%rd858, %rd4746, %rd834;
	setp.lt.u64 	%p711, %rd858, %rd4746;
	mov.b64 	%rd8285, 1;
	@%p711 bra 	$L__BB1_323;
	mul.lo.s64 	%rd4748, %rd4745, %rd848;
	add.s64 	%rd4749, %rd4748, %rd857;
	setp.eq.s64 	%p712, %rd4749, 0;
	neg.s64 	%rd4750, %rd857;
	setp.ne.s64 	%p713, %rd4748, %rd4750;
	and.pred  	%p714, %p713, %p712;
	selp.u64 	%rd8285, 1, 0, %p714;
$L__BB1_323:
	mul.hi.u64 	%rd4752, %rd848, %rd4745;
	add.s64 	%rd861, %rd8285, %rd4752;
	setp.eq.s64 	%p715, %rd861, 0;
	@%p715 bra 	$L__BB1_327;
	add.s64 	%rd862, %rd8289, %rd861;
	setp.ge.u64 	%p716, %rd862, %rd8289;
	mov.u64 	%rd8289, %rd862;
	@%p716 bra 	$L__BB1_327;
	add.s64 	%rd8288, %rd8288, 1;
	setp.ne.s64 	%p717, %rd8288, 0;
	mov.u64 	%rd8289, %rd862;
	@%p717 bra 	$L__BB1_327;
	add.s64 	%rd8294, %rd8294, 1;
	setp.eq.s64 	%p718, %rd8294, 0;
	selp.u64 	%rd4754, 1, 0, %p718;
	add.s64 	%rd8293, %rd8293, %rd4754;
	mov.b64 	%rd8288, 0;
	mov.u64 	%rd8289, %rd862;
$L__BB1_327:
	ld.const.u64 	%rd4756, [BN254_FQ_NINV];
	mul.lo.s64 	%rd870, %rd4756, %rd850;
	ld.const.u64 	%rd4757, [BN254_FQ_MOD];
	mul.lo.s64 	%rd4758, %rd4757, %rd870;
	mul.hi.u64 	%rd4759, %rd870, %rd4757;
	not.b64 	%rd4760, %rd850;
	setp.gt.u64 	%p719, %rd4758, %rd4760;
	selp.u64 	%rd4761, 1, 0, %p719;
	add.s64 	%rd871, %rd4759, %rd4761;
	ld.const.u64 	%rd872, [BN254_FQ_MOD+8];
	mad.lo.s64 	%rd4762, %rd872, %rd870, %rd871;
	add.s64 	%rd873, %rd4762, %rd854;
	setp.lt.u64 	%p720, %rd873, %rd4762;
	mov.b64 	%rd8290, 1;
	@%p720 bra 	$L__BB1_329;
	mul.lo.s64 	%rd4763, %rd872, %rd870;
	add.s64 	%rd4764, %rd4763, %rd871;
	setp.eq.s64 	%p721, %rd4764, 0;
	neg.s64 	%rd4765, %rd871;
	setp.ne.s64 	%p722, %rd4763, %rd4765;
	and.pred  	%p723, %p722, %p721;
	selp.u64 	%rd8290, 1, 0, %p723;
$L__BB1_329:
	mul.hi.u64 	%rd4768, %rd870, %rd872;
	add.s64 	%rd876, %rd8290, %rd4768;
	ld.const.u64 	%rd4769, [BN254_FQ_MOD+16];
	mad.lo.s64 	%rd4770, %rd4769, %rd870, %rd876;
	add.s64 	%rd877, %rd4770, %rd858;
	setp.lt.u64 	%p724, %rd877, %rd4770;
	mov.b64 	%rd8291, 1;
	@%p724 bra 	$L__BB1_331;
	mul.lo.s64 	%rd4772, %rd4769, %rd870;
	add.s64 	%rd4773, %rd4772, %rd876;
	setp.eq.s64 	%p725, %rd4773, 0;
	neg.s64 	%rd4774, %rd876;
	setp.ne.s64 	%p726, %rd4772, %rd4774;
	and.pred  	%p727, %p726, %p725;
	selp.u64 	%rd8291, 1, 0, %p727;
$L__BB1_331:
	mul.hi.u64 	%rd4777, %rd870, %rd4769;
	add.s64 	%rd880, %rd8291, %rd4777;
	ld.const.u64 	%rd4778, [BN254_FQ_MOD+24];
	mad.lo.s64 	%rd4779, %rd4778, %rd870, %rd880;
	add.s64 	%rd881, %rd4779, %rd8289;
	setp.lt.u64 	%p728, %rd881, %rd4779;
	mov.b64 	%rd8292, 1;
	@%p728 bra 	$L__BB1_333;
	mul.lo.s64 	%rd4781, %rd4778, %rd870;
	add.s64 	%rd4782, %rd4781, %rd880;
	setp.eq.s64 	%p729, %rd4782, 0;
	neg.s64 	%rd4783, %rd880;
	setp.ne.s64 	%p730, %rd4781, %rd4783;
	and.pred  	%p731, %p730, %p729;
	selp.u64 	%rd8292, 1, 0, %p731;
$L__BB1_333:
	mul.hi.u64 	%rd4785, %rd870, %rd4778;
	add.s64 	%rd884, %rd8292, %rd4785;
	setp.eq.s64 	%p732, %rd884, 0;
	@%p732 bra 	$L__BB1_336;
	add.s64 	%rd885, %rd8288, %rd884;
	setp.ge.u64 	%p733, %rd885, %rd8288;
	mov.u64 	%rd8288, %rd885;
	@%p733 bra 	$L__BB1_336;
	add.s64 	%rd8294, %rd8294, 1;
	setp.eq.s64 	%p734, %rd8294, 0;
	selp.u64 	%rd4786, 1, 0, %p734;
	add.s64 	%rd8293, %rd8293, %rd4786;
$L__BB1_336:
	mul.lo.s64 	%rd891, %rd4756, %rd873;
	ld.const.u64 	%rd4789, [BN254_FQ_MOD];
	mul.lo.s64 	%rd4790, %rd4789, %rd891;
	mul.hi.u64 	%rd4791, %rd891, %rd4789;
	not.b64 	%rd4792, %rd873;
	setp.gt.u64 	%p735, %rd4790, %rd4792;
	selp.u64 	%rd4793, 1, 0, %p735;
	add.s64 	%rd892, %rd4791, %rd4793;
	ld.const.u64 	%rd893, [BN254_FQ_MOD+8];
	mad.lo.s64 	%rd4794, %rd893, %rd891, %rd892;
	add.s64 	%rd894, %rd4794, %rd877;
	setp.lt.u64 	%p736, %rd894, %rd4794;
	mov.b64 	%rd8296, 1;
	@%p736 bra 	$L__BB1_338;
	mul.lo.s64 	%rd4795, %rd893, %rd891;
	add.s64 	%rd4796, %rd4795, %rd892;
	setp.eq.s64 	%p737, %rd4796, 0;
	neg.s64 	%rd4797, %rd892;
	setp.ne.s64 	%p738, %rd4795, %rd4797;
	and.pred  	%p739, %p738, %p737;
	selp.u64 	%rd8296, 1, 0, %p739;
$L__BB1_338:
	mul.hi.u64 	%rd4800, %rd891, %rd893;
	add.s64 	%rd897, %rd8296, %rd4800;
	ld.const.u64 	%rd898, [BN254_FQ_MOD+16];
	mad.lo.s64 	%rd4801, %rd898, %rd891, %rd897;
	add.s64 	%rd899, %rd4801, %rd881;
	setp.lt.u64 	%p740, %rd899, %rd4801;
	mov.b64 	%rd8297, 1;
	@%p740 bra 	$L__BB1_340;
	mul.lo.s64 	%rd4802, %rd898, %rd891;
	add.s64 	%rd4803, %rd4802, %rd897;
	setp.eq.s64 	%p741, %rd4803, 0;
	neg.s64 	%rd4804, %rd897;
	setp.ne.s64 	%p742, %rd4802, %rd4804;
	and.pred  	%p743, %p742, %p741;
	selp.u64 	%rd8297, 1, 0, %p743;
$L__BB1_340:
	mul.hi.u64 	%rd4807, %rd891, %rd898;
	add.s64 	%rd902, %rd8297, %rd4807;
	ld.const.u64 	%rd4808, [BN254_FQ_MOD+24];
	mad.lo.s64 	%rd4809, %rd4808, %rd891, %rd902;
	add.s64 	%rd903, %rd4809, %rd8288;
	setp.lt.u64 	%p744, %rd903, %rd4809;
	mov.b64 	%rd8298, 1;
	@%p744 bra 	$L__BB1_342;
	mul.lo.s64 	%rd4811, %rd4808, %rd891;
	add.s64 	%rd4812, %rd4811, %rd902;
	setp.eq.s64 	%p745, %rd4812, 0;
	neg.s64 	%rd4813, %rd902;
	setp.ne.s64 	%p746, %rd4811, %rd4813;
	and.pred  	%p747, %p746, %p745;
	selp.u64 	%rd8298, 1, 0, %p747;
$L__BB1_342:
	mul.hi.u64 	%rd4815, %rd891, %rd4808;
	add.s64 	%rd906, %rd8298, %rd4815;
	setp.eq.s64 	%p748, %rd906, 0;
	@%p748 bra 	$L__BB1_344;
	add.s64 	%rd907, %rd8294, %rd906;
	setp.lt.u64 	%p749, %rd907, %rd8294;
	selp.u64 	%rd4816, 1, 0, %p749;
	add.s64 	%rd8293, %rd8293, %rd4816;
	mov.u64 	%rd8294, %rd907;
$L__BB1_344:
	mul.lo.s64 	%rd911, %rd4756, %rd894;
	ld.const.u64 	%rd4819, [BN254_FQ_MOD];
	mul.lo.s64 	%rd4820, %rd4819, %rd911;
	mul.hi.u64 	%rd4821, %rd911, %rd4819;
	not.b64 	%rd4822, %rd894;
	setp.gt.u64 	%p750, %rd4820, %rd4822;
	selp.u64 	%rd4823, 1, 0, %p750;
	add.s64 	%rd912, %rd4821, %rd4823;
	mad.lo.s64 	%rd4824, %rd893, %rd911, %rd912;
	add.s64 	%rd914, %rd4824, %rd899;
	setp.lt.u64 	%p751, %rd914, %rd4824;
	mov.b64 	%rd8301, 1;
	@%p751 bra 	$L__BB1_346;
	mul.lo.s64 	%rd4825, %rd893, %rd911;
	add.s64 	%rd4826, %rd4825, %rd912;
	setp.eq.s64 	%p752, %rd4826, 0;
	neg.s64 	%rd4827, %rd912;
	setp.ne.s64 	%p753, %rd4825, %rd4827;
	and.pred  	%p754, %p753, %p752;
	selp.u64 	%rd8301, 1, 0, %p754;
$L__BB1_346:
	mul.hi.u64 	%rd4829, %rd911, %rd893;
	add.s64 	%rd917, %rd8301, %rd4829;
	ld.const.u64 	%rd918, [BN254_FQ_MOD+16];
	mad.lo.s64 	%rd4830, %rd918, %rd911, %rd917;
	add.s64 	%rd919, %rd4830, %rd903;
	setp.lt.u64 	%p755, %rd919, %rd4830;
	mov.b64 	%rd8302, 1;
	@%p755 bra 	$L__BB1_348;
	mul.lo.s64 	%rd4831, %rd918, %rd911;
	add.s64 	%rd4832, %rd4831, %rd917;
	setp.eq.s64 	%p756, %rd4832, 0;
	neg.s64 	%rd4833, %rd917;
	setp.ne.s64 	%p757, %rd4831, %rd4833;
	and.pred  	%p758, %p757, %p756;
	selp.u64 	%rd8302, 1, 0, %p758;
$L__BB1_348:
	mul.hi.u64 	%rd4835, %rd911, %rd918;
	add.s64 	%rd923, %rd8302, %rd4835;
	ld.const.u64 	%rd924, [BN254_FQ_MOD+24];
	mad.lo.s64 	%rd4836, %rd924, %rd911, %rd923;
	add.s64 	%rd925, %rd4836, %rd8294;
	setp.lt.u64 	%p759, %rd925, %rd4836;
	mov.b64 	%rd8303, 1;
	@%p759 bra 	$L__BB1_350;
	mul.lo.s64 	%rd4837, %rd924, %rd911;
	add.s64 	%rd4838, %rd4837, %rd923;
	setp.eq.s64 	%p760, %rd4838, 0;
	neg.s64 	%rd4839, %rd923;
	setp.ne.s64 	%p761, %rd4837, %rd4839;
	and.pred  	%p762, %p761, %p760;
	selp.u64 	%rd8303, 1, 0, %p762;
$L__BB1_350:
	mul.hi.u64 	%rd4840, %rd911, %rd924;
	add.s64 	%rd4841, %rd8303, %rd4840;
	add.s64 	%rd8304, %rd8293, %rd4841;
	setp.gt.u64 	%p763, %rd8304, %rd924;
	@%p763 bra 	$L__BB1_356;
	setp.lt.u64 	%p764, %rd8304, %rd924;
	mov.u64 	%rd8305, %rd925;
	mov.u64 	%rd8306, %rd919;
	mov.u64 	%rd8307, %rd914;
	@%p764 bra 	$L__BB1_357;
	setp.gt.u64 	%p765, %rd925, %rd918;
	@%p765 bra 	$L__BB1_356;
	setp.lt.u64 	%p766, %rd925, %rd918;
	mov.u64 	%rd8305, %rd925;
	mov.u64 	%rd8306, %rd919;
	mov.u64 	%rd8307, %rd914;
	@%p766 bra 	$L__BB1_357;
	setp.gt.u64 	%p767, %rd919, %rd893;
	@%p767 bra 	$L__BB1_356;
	setp.lt.u64 	%p768, %rd919, %rd893;
	ld.const.u64 	%rd4842, [BN254_FQ_MOD];
	setp.lt.u64 	%p769, %rd914, %rd4842;
	or.pred  	%p770, %p768, %p769;
	mov.u64 	%rd8305, %rd925;
	mov.u64 	%rd8306, %rd919;
	mov.u64 	%rd8307, %rd914;
	@%p770 bra 	$L__BB1_357;
$L__BB1_356:
	ld.const.u64 	%rd4844, [BN254_FQ_MOD];
	sub.s64 	%rd8307, %rd914, %rd4844;
	setp.lt.u64 	%p771, %rd914, %rd4844;
	selp.u64 	%rd4845, 1, 0, %p771;
	add.s64 	%rd4846, %rd893, %rd4845;
	sub.s64 	%rd8306, %rd919, %rd4846;
	setp.lt.u64 	%p773, %rd919, %rd893;
	setp.eq.s64 	%p774, %rd919, %rd893;
	and.pred  	%p775, %p774, %p771;
	or.pred  	%p776, %p773, %p775;
	selp.u64 	%rd4847, 1, 0, %p776;
	add.s64 	%rd4848, %rd918, %rd4847;
	sub.s64 	%rd8305, %rd925, %rd4848;
	setp.lt.u64 	%p777, %rd925, %rd918;
	setp.eq.s64 	%p778, %rd925, %rd918;
	selp.b64 	%rd4849, %rd4847, 0, %p778;
	selp.b64 	%rd4850, 1, %rd4849, %p777;
	add.s64 	%rd4852, %rd4850, %rd924;
	sub.s64 	%rd8304, %rd8304, %rd4852;
$L__BB1_357:
	mul.hi.u64 	%rd4854, %rd8137, %rd11;
	mul.lo.s64 	%rd4855, %rd12, %rd8137;
	mul.hi.u64 	%rd4856, %rd8137, %rd12;
	add.s64 	%rd4857, %rd4855, %rd4854;
	setp.eq.s64 	%p779, %rd4857, 0;
	neg.s64 	%rd4858, %rd4854;
	setp.ne.s64 	%p780, %rd4855, %rd4858;
	and.pred  	%p781, %p780, %p779;
	selp.u64 	%rd4859, 1, 0, %p781;
	add.s64 	%rd4860, %rd4856, %rd4859;
	mad.lo.s64 	%rd4861, %rd13, %rd8137, %rd4860;
	mul.lo.s64 	%rd4862, %rd11, %rd8136;
	mul.hi.u64 	%rd4863, %rd8136, %rd11;
	add.s64 	%rd938, %rd4862, %rd4857;
	setp.lt.u64 	%p782, %rd938, %rd4862;
	selp.u64 	%rd4864, 1, 0, %p782;
	add.s64 	%rd939, %rd4863, %rd4864;
	mad.lo.s64 	%rd4865, %rd12, %rd8136, %rd939;
	add.s64 	%rd940, %rd4865, %rd4861;
	setp.lt.u64 	%p783, %rd940, %rd4865;
	mov.b64 	%rd8308, 1;
	@%p783 bra 	$L__BB1_359;
	mul.lo.s64 	%rd4866, %rd12, %rd8136;
	add.s64 	%rd4867, %rd4866, %rd939;
	setp.eq.s64 	%p784, %rd4867, 0;
	neg.s64 	%rd4868, %rd939;
	setp.ne.s64 	%p785, %rd4866, %rd4868;
	and.pred  	%p786, %p785, %p784;
	selp.u64 	%rd8308, 1, 0, %p786;
$L__BB1_359:
	mul.hi.u64 	%rd4870, %rd8136, %rd12;
	add.s64 	%rd943, %rd8308, %rd4870;
	mad.lo.s64 	%rd4871, %rd13, %rd8136, %rd943;
	mul.hi.u64 	%rd4872, %rd8137, %rd13;
	mul.lo.s64 	%rd4873, %rd13, %rd8137;
	mul.hi.u64 	%rd4874, %rd8137, %rd12;
	mul.lo.s64 	%rd4875, %rd12, %rd8137;
	mul.hi.u64 	%rd4876, %rd8137, %rd11;
	neg.s64 	%rd4877, %rd4876;
	setp.ne.s64 	%p787, %rd4875, %rd4877;
	add.s64 	%rd4878, %rd4875, %rd4876;
	setp.eq.s64 	%p788, %rd4878, 0;
	and.pred  	%p789, %p787, %p788;
	selp.u64 	%rd4879, 1, 0, %p789;
	add.s64 	%rd4880, %rd4874, %rd4879;
	neg.s64 	%rd4881, %rd4880;
	setp.ne.s64 	%p790, %rd4873, %rd4881;
	add.s64 	%rd4882, %rd4873, %rd4880;
	setp.eq.s64 	%p791, %rd4882, 0;
	and.pred  	%p792, %p790, %p791;
	selp.u64 	%rd4883, 1, 0, %p792;
	add.s64 	%rd4884, %rd4872, %rd4883;
	mad.lo.s64 	%rd4885, %rd14, %rd8137, %rd4884;
	add.s64 	%rd944, %rd4871, %rd4885;
	setp.lt.u64 	%p793, %rd944, %rd4871;
	mov.b64 	%rd8309, 1;
	@%p793 bra 	$L__BB1_361;
	mul.lo.s64 	%rd4886, %rd13, %rd8136;
	add.s64 	%rd4887, %rd4886, %rd943;
	setp.eq.s64 	%p794, %rd4887, 0;
	neg.s64 	%rd4888, %rd943;
	setp.ne.s64 	%p795, %rd4886, %rd4888;
	and.pred  	%p796, %p795, %p794;
	selp.u64 	%rd8309, 1, 0, %p796;
$L__BB1_361:
	mul.hi.u64 	%rd4890, %rd8136, %rd13;
	add.s64 	%rd947, %rd8309, %rd4890;
	mad.lo.s64 	%rd4891, %rd14, %rd8136, %rd947;
	mul.hi.u64 	%rd4892, %rd8137, %rd14;
	mul.lo.s64 	%rd4893, %rd14, %rd8137;
	mul.hi.u64 	%rd4894, %rd8137, %rd13;
	mul.lo.s64 	%rd4895, %rd13, %rd8137;
	mul.hi.u64 	%rd4896, %rd8137, %rd12;
	mul.lo.s64 	%rd4897, %rd12, %rd8137;
	mul.hi.u64 	%rd4898, %rd8137, %rd11;
	neg.s64 	%rd4899, %rd4898;
	setp.ne.s64 	%p797, %rd4897, %rd4899;
	add.s64 	%rd4900, %rd4897, %rd4898;
	setp.eq.s64 	%p798, %rd4900, 0;
	and.pred  	%p799, %p797, %p798;
	selp.u64 	%rd4901, 1, 0, %p799;
	add.s64 	%rd4902, %rd4896, %rd4901;
	neg.s64 	%rd4903, %rd4902;
	setp.ne.s64 	%p800, %rd4895, %rd4903;
	add.s64 	%rd4904, %rd4895, %rd4902;
	setp.eq.s64 	%p801, %rd4904, 0;
	and.pred  	%p802, %p800, %p801;
	selp.u64 	%rd4905, 1, 0, %p802;
	add.s64 	%rd4906, %rd4894, %rd4905;
	neg.s64 	%rd4907, %rd4906;
	setp.ne.s64 	%p803, %rd4893, %rd4907;
	add.s64 	%rd4908, %rd4893, %rd4906;
	setp.eq.s64 	%p804, %rd4908, 0;
	and.pred  	%p805, %p803, %p804;
	selp.u64 	%rd4909, 1, 0, %p805;
	add.s64 	%rd4910, %rd4892, %rd4909;
	add.s64 	%rd948, %rd4891, %rd4910;
	setp.lt.u64 	%p806, %rd948, %rd4891;
	mov.b64 	%rd8310, 1;
	@%p806 bra 	$L__BB1_363;
	mul.lo.s64 	%rd4911, %rd14, %rd8136;
	add.s64 	%rd4912, %rd4911, %rd947;
	setp.eq.s64 	%p807, %rd4912, 0;
	neg.s64 	%rd4913, %rd947;
	setp.ne.s64 	%p808, %rd4911, %rd4913;
	and.pred  	%p809, %p808, %p807;
	selp.u64 	%rd8310, 1, 0, %p809;
$L__BB1_363:
	mul.lo.s64 	%rd4915, %rd11, %rd8135;
	mul.hi.u64 	%rd4916, %rd8135, %rd11;
	add.s64 	%rd951, %rd4915, %rd940;
	setp.lt.u64 	%p810, %rd951, %rd4915;
	selp.u64 	%rd4917, 1, 0, %p810;
	add.s64 	%rd952, %rd4916, %rd4917;
	mad.lo.s64 	%rd4918, %rd12, %rd8135, %rd952;
	add.s64 	%rd953, %rd4918, %rd944;
	setp.lt.u64 	%p811, %rd953, %rd4918;
	mov.b64 	%rd8311, 1;
	@%p811 bra 	$L__BB1_365;
	mul.lo.s64 	%rd4919, %rd12, %rd8135;
	add.s64 	%rd4920, %rd4919, %rd952;
	setp.eq.s64 	%p812, %rd4920, 0;
	neg.s64 	%rd4921, %rd952;
	setp.ne.s64 	%p813, %rd4919, %rd4921;
	and.pred  	%p814, %p813, %p812;
	selp.u64 	%rd8311, 1, 0, %p814;
$L__BB1_365:
	mul.hi.u64 	%rd4923, %rd8135, %rd12;
	add.s64 	%rd956, %rd8311, %rd4923;
	mad.lo.s64 	%rd4924, %rd13, %rd8135, %rd956;
	add.s64 	%rd957, %rd4924, %rd948;
	setp.lt.u64 	%p815, %rd957, %rd4924;
	mov.b64 	%rd8312, 1;
	@%p815 bra 	$L__BB1_367;
	mul.lo.s64 	%rd4925, %rd13, %rd8135;
	add.s64 	%rd4926, %rd4925, %rd956;
	setp.eq.s64 	%p816, %rd4926, 0;
	neg.s64 	%rd4927, %rd956;
	setp.ne.s64 	%p817, %rd4925, %rd4927;
	and.pred  	%p818, %p817, %p816;
	selp.u64 	%rd8312, 1, 0, %p818;
$L__BB1_367:
	mul.hi.u64 	%rd4929, %rd8135, %rd13;
	add.s64 	%rd960, %rd8312, %rd4929;
	mad.lo.s64 	%rd4930, %rd14, %rd8135, %rd960;
	mul.hi.u64 	%rd4931, %rd8136, %rd14;
	add.s64 	%rd4932, %rd8310, %rd4931;
	add.s64 	%rd961, %rd4930, %rd4932;
	setp.lt.u64 	%p819, %rd961, %rd4930;
	mov.b64 	%rd8313, 1;
	@%p819 bra 	$L__BB1_369;
	mul.lo.s64 	%rd4933, %rd14, %rd8135;
	add.s64 	%rd4934, %rd4933, %rd960;
	setp.eq.s64 	%p820, %rd4934, 0;
	neg.s64 	%rd4935, %rd960;
	setp.ne.s64 	%p821, %rd4933, %rd4935;
	and.pred  	%p822, %p821, %p820;
	selp.u64 	%rd8313, 1, 0, %p822;
$L__BB1_369:
	mul.lo.s64 	%rd4937, %rd11, %rd8134;
	mul.hi.u64 	%rd4938, %rd8134, %rd11;
	add.s64 	%rd964, %rd4937, %rd953;
	setp.lt.u64 	%p823, %rd964, %rd4937;
	selp.u64 	%rd4939, 1, 0, %p823;
	add.s64 	%rd965, %rd4938, %rd4939;
	mad.lo.s64 	%rd4940, %rd12, %rd8134, %rd965;
	add.s64 	%rd8323, %rd4940, %rd957;
	setp.lt.u64 	%p824, %rd8323, %rd4940;
	mov.b64 	%rd8314, 1;
	@%p824 bra 	$L__BB1_371;
	mul.lo.s64 	%rd4941, %rd12, %rd8134;
	add.s64 	%rd4942, %rd4941, %rd965;
	setp.eq.s64 	%p825, %rd4942, 0;
	neg.s64 	%rd4943, %rd965;
	setp.ne.s64 	%p826, %rd4941, %rd4943;
	and.pred  	%p827, %p826, %p825;
	selp.u64 	%rd8314, 1, 0, %p827;
$L__BB1_371:
	mul.hi.u64 	%rd4945, %rd8134, %rd12;
	add.s64 	%rd969, %rd8314, %rd4945;
	mad.lo.s64 	%rd4946, %rd13, %rd8134, %rd969;
	add.s64 	%rd8322, %rd4946, %rd961;
	setp.lt.u64 	%p828, %rd8322, %rd4946;
	mov.b64 	%rd8315, 1;
	@%p828 bra 	$L__BB1_373;
	mul.lo.s64 	%rd4947, %rd13, %rd8134;
	add.s64 	%rd4948, %rd4947, %rd969;
	setp.eq.s64 	%p829, %rd4948, 0;
	neg.s64 	%rd4949, %rd969;
	setp.ne.s64 	%p830, %rd4947, %rd4949;
	and.pred  	%p831, %p830, %p829;
	selp.u64 	%rd8315, 1, 0, %p831;
$L__BB1_373:
	mul.hi.u64 	%rd4951, %rd8134, %rd13;
	add.s64 	%rd973, %rd8315, %rd4951;
	mad.lo.s64 	%rd4952, %rd14, %rd8134, %rd973;
	mul.hi.u64 	%rd4953, %rd8135, %rd14;
	add.s64 	%rd4954, %rd8313, %rd4953;
	add.s64 	%rd8328, %rd4952, %rd4954;
	setp.lt.u64 	%p832, %rd8328, %rd4952;
	mov.b64 	%rd8316, 1;
	@%p832 bra 	$L__BB1_375;
	mul.lo.s64 	%rd4955, %rd14, %rd8134;
	add.s64 	%rd4956, %rd4955, %rd973;
	setp.eq.s64 	%p833, %rd4956, 0;
	neg.s64 	%rd4957, %rd973;
	setp.ne.s64 	%p834, %rd4955, %rd4957;
	and.pred  	%p835, %p834, %p833;
	selp.u64 	%rd8316, 1, 0, %p835;
$L__BB1_375:
	mul.lo.s64 	%rd4959, %rd11, %rd8137;
	mul.hi.u64 	%rd4960, %rd8134, %rd14;
	add.s64 	%rd8327, %rd8316, %rd4960;
	ld.const.u64 	%rd4961, [BN254_FQ_NINV];
	mul.lo.s64 	%rd978, %rd4961, %rd4959;
	ld.const.u64 	%rd4962, [BN254_FQ_MOD];
	mul.lo.s64 	%rd4963, %rd4962, %rd978;
	mul.hi.u64 	%rd4964, %rd978, %rd4962;
	not.b64 	%rd4965, %rd4959;
	setp.gt.u64 	%p836, %rd4963, %rd4965;
	selp.u64 	%rd4966, 1, 0, %p836;
	add.s64 	%rd979, %rd4964, %rd4966;
	ld.const.u64 	%rd4967, [BN254_FQ_MOD+8];
	mad.lo.s64 	%rd4968, %rd4967, %rd978, %rd979;
	add.s64 	%rd980, %rd4968, %rd938;
	setp.lt.u64 	%p837, %rd980, %rd4968;
	mov.b64 	%rd8317, 1;
	@%p837 bra 	$L__BB1_377;
	mul.lo.s64 	%rd4970, %rd4967, %rd978;
	add.s64 	%rd4971, %rd4970, %rd979;
	setp.eq.s64 	%p838, %rd4971, 0;
	neg.s64 	%rd4972, %rd979;
	setp.ne.s64 	%p839, %rd4970, %rd4972;
	and.pred  	%p840, %p839, %p838;
	selp.u64 	%rd8317, 1, 0, %p840;
$L__BB1_377:
	mul.hi.u64 	%rd4975, %rd978, %rd4967;
	add.s64 	%rd983, %rd8317, %rd4975;
	ld.const.u64 	%rd4976, [BN254_FQ_MOD+16];
	mad.lo.s64 	%rd4977, %rd4976, %rd978, %rd983;
	add.s64 	%rd984, %rd4977, %rd951;
	setp.lt.u64 	%p841, %rd984, %rd4977;
	mov.b64 	%rd8318, 1;
	@%p841 bra 	$L__BB1_379;
	mul.lo.s64 	%rd4979, %rd4976, %rd978;
	add.s64 	%rd4980, %rd4979, %rd983;
	setp.eq.s64 	%p842, %rd4980, 0;
	neg.s64 	%rd4981, %rd983;
	setp.ne.s64 	%p843, %rd4979, %rd4981;
	and.pred  	%p844, %p843, %p842;
	selp.u64 	%rd8318, 1, 0, %p844;
$L__BB1_379:
	mul.hi.u64 	%rd4984, %rd978, %rd4976;
	add.s64 	%rd987, %rd8318, %rd4984;
	ld.const.u64 	%rd4985, [BN254_FQ_MOD+24];
	mad.lo.s64 	%rd4986, %rd4985, %rd978, %rd987;
	add.s64 	%rd988, %rd4986, %rd964;
	setp.lt.u64 	%p845, %rd988, %rd4986;
	mov.b64 	%rd8319, 1;
	@%p845 bra 	$L__BB1_381;
	mul.lo.s64 	%rd4988, %rd4985, %rd978;
	add.s64 	%rd4989, %rd4988, %rd987;
	setp.eq.s64 	%p846, %rd4989, 0;
	neg.s64 	%rd4990, %rd987;
	setp.ne.s64 	%p847, %rd4988, %rd4990;
	and.pred  	%p848, %p847, %p846;
	selp.u64 	%rd8319, 1, 0, %p848;
$L__BB1_381:
	mul.hi.u64 	%rd4992, %rd978, %rd4985;
	add.s64 	%rd991, %rd8319, %rd4992;
	setp.eq.s64 	%p849, %rd991, 0;
	@%p849 bra 	$L__BB1_385;
	add.s64 	%rd992, %rd8323, %rd991;
	setp.ge.u64 	%p850, %rd992, %rd8323;
	mov.u64 	%rd8323, %rd992;
	@%p850 bra 	$L__BB1_385;
	add.s64 	%rd8322, %rd8322, 1;
	setp.ne.s64 	%p851, %rd8322, 0;
	mov.u64 	%rd8323, %rd992;
	@%p851 bra 	$L__BB1_385;
	add.s64 	%rd8328, %rd8328, 1;
	setp.eq.s64 	%p852, %rd8328, 0;
	selp.u64 	%rd4994, 1, 0, %p852;
	add.s64 	%rd8327, %rd8327, %rd4994;
	mov.b64 	%rd8322, 0;
	mov.u64 	%rd8323, %rd992;
$L__BB1_385:
	ld.const.u64 	%rd4996, [BN254_FQ_NINV];
	mul.lo.s64 	%rd1000, %rd4996, %rd980;
	ld.const.u64 	%rd4997, [BN254_FQ_MOD];
	mul.lo.s64 	%rd4998, %rd4997, %rd1000;
	mul.hi.u64 	%rd4999, %rd1000, %rd4997;
	not.b64 	%rd5000, %rd980;
	setp.gt.u64 	%p853, %rd4998, %rd5000;
	selp.u64 	%rd5001, 1, 0, %p853;
	add.s64 	%rd1001, %rd4999, %rd5001;
	ld.const.u64 	%rd1002, [BN254_FQ_MOD+8];
	mad.lo.s64 	%rd5002, %rd1002, %rd1000, %rd1001;
	add.s64 	%rd1003, %rd5002, %rd984;
	setp.lt.u64 	%p854, %rd1003, %rd5002;
	mov.b64 	%rd8324, 1;
	@%p854 bra 	$L__BB1_387;
	mul.lo.s64 	%rd5003, %rd1002, %rd1000;
	add.s64 	%rd5004, %rd5003, %rd1001;
	setp.eq.s64 	%p855, %rd5004, 0;
	neg.s64 	%rd5005, %rd1001;
	setp.ne.s64 	%p856, %rd5003, %rd5005;
	and.pred  	%p857, %p856, %p855;
	selp.u64 	%rd8324, 1, 0, %p857;
$L__BB1_387:
	mul.hi.u64 	%rd5008, %rd1000, %rd1002;
	add.s64 	%rd1006, %rd8324, %rd5008;
	ld.const.u64 	%rd5009, [BN254_FQ_MOD+16];
	mad.lo.s64 	%rd5010, %rd5009, %rd1000, %rd1006;
	add.s64 	%rd1007, %rd5010, %rd988;
	setp.lt.u64 	%p858, %rd1007, %rd5010;
	mov.b64 	%rd8325, 1;
	@%p858 bra 	$L__BB1_389;
	mul.lo.s64 	%rd5012, %rd5009, %rd1000;
	add.s64 	%rd5013, %rd5012, %rd1006;
	setp.eq.s64 	%p859, %rd5013, 0;
	neg.s64 	%rd5014, %rd1006;
	setp.ne.s64 	%p860, %rd5012, %rd5014;
	and.pred  	%p861, %p860, %p859;
	selp.u64 	%rd8325, 1, 0, %p861;
$L__BB1_389:
	mul.hi.u64 	%rd5017, %rd1000, %rd5009;
	add.s64 	%rd1010, %rd8325, %rd5017;
	ld.const.u64 	%rd5018, [BN254_FQ_MOD+24];
	mad.lo.s64 	%rd5019, %rd5018, %rd1000, %rd1010;
	add.s64 	%rd1011, %rd5019, %rd8323;
	setp.lt.u64 	%p862, %rd1011, %rd5019;
	mov.b64 	%rd8326, 1;
	@%p862 bra 	$L__BB1_391;
	mul.lo.s64 	%rd5021, %rd5018, %rd1000;
	add.s64 	%rd5022, %rd5021, %rd1010;
	setp.eq.s64 	%p863, %rd5022, 0;
	neg.s64 	%rd5023, %rd1010;
	setp.ne.s64 	%p864, %rd5021, %rd5023;
	and.pred  	%p865, %p864, %p863;
	selp.u64 	%rd8326, 1, 0, %p865;
$L__BB1_391:
	mul.hi.u64 	%rd5025, %rd1000, %rd5018;
	add.s64 	%rd1014, %rd8326, %rd5025;
	setp.eq.s64 	%p866, %rd1014, 0;
	@%p866 bra 	$L__BB1_394;
	add.s64 	%rd1015, %rd8322, %rd1014;
	setp.ge.u64 	%p867, %rd1015, %rd8322;
	mov.u64 	%rd8322, %rd1015;
	@%p867 bra 	$L__BB1_394;
	add.s64 	%rd8328, %rd8328, 1;
	setp.eq.s64 	%p868, %rd8328, 0;
	selp.u64 	%rd5026, 1, 0, %p868;
	add.s64 	%rd8327, %rd8327, %rd5026;
$L__BB1_394:
	mul.lo.s64 	%rd1021, %rd4996, %rd1003;
	ld.const.u64 	%rd5029, [BN254_FQ_MOD];
	mul.lo.s64 	%rd5030, %rd5029, %rd1021;
	mul.hi.u64 	%rd5031, %rd1021, %rd5029;
	not.b64 	%rd5032, %rd1003;
	setp.gt.u64 	%p869, %rd5030, %rd5032;
	selp.u64 	%rd5033, 1, 0, %p869;
	add.s64 	%rd1022, %rd5031, %rd5033;
	ld.const.u64 	%rd1023, [BN254_FQ_MOD+8];
	mad.lo.s64 	%rd5034, %rd1023, %rd1021, %rd1022;
	add.s64 	%rd1024, %rd5034, %rd1007;
	setp.lt.u64 	%p870, %rd1024, %rd5034;
	mov.b64 	%rd8330, 1;
	@%p870 bra 	$L__BB1_396;
	mul.lo.s64 	%rd5035, %rd1023, %rd1021;
	add.s64 	%rd5036, %rd5035, %rd1022;
	setp.eq.s64 	%p871, %rd5036, 0;
	neg.s64 	%rd5037, %rd1022;
	setp.ne.s64 	%p872, %rd5035, %rd5037;
	and.pred  	%p873, %p872, %p871;
	selp.u64 	%rd8330, 1, 0, %p873;
$L__BB1_396:
	mul.hi.u64 	%rd5040, %rd1021, %rd1023;
	add.s64 	%rd1027, %rd8330, %rd5040;
	ld.const.u64 	%rd1028, [BN254_FQ_MOD+16];
	mad.lo.s64 	%rd5041, %rd1028, %rd1021, %rd1027;
	add.s64 	%rd1029, %rd5041, %rd1011;
	setp.lt.u64 	%p874, %rd1029, %rd5041;
	mov.b64 	%rd8331, 1;
	@%p874 bra 	$L__BB1_398;
	mul.lo.s64 	%rd5042, %rd1028, %rd1021;
	add.s64 	%rd5043, %rd5042, %rd1027;
	setp.eq.s64 	%p875, %rd5043, 0;
	neg.s64 	%rd5044, %rd1027;
	setp.ne.s64 	%p876, %rd5042, %rd5044;
	and.pred  	%p877, %p876, %p875;
	selp.u64 	%rd8331, 1, 0, %p877;
$L__BB1_398:
	mul.hi.u64 	%rd5047, %rd1021, %rd1028;
	add.s64 	%rd1032, %rd8331, %rd5047;
	ld.const.u64 	%rd5048, [BN254_FQ_MOD+24];
	mad.lo.s64 	%rd5049, %rd5048, %rd1021, %rd1032;
	add.s64 	%rd1033, %rd5049, %rd8322;
	setp.lt.u64 	%p878, %rd1033, %rd5049;
	mov.b64 	%rd8332, 1;
	@%p878 bra 	$L__BB1_400;
	mul.lo.s64 	%rd5051, %rd5048, %rd1021;
	add.s64 	%rd5052, %rd5051, %rd1032;
	setp.eq.s64 	%p879, %rd5052, 0;
	neg.s64 	%rd5053, %rd1032;
	setp.ne.s64 	%p880, %rd5051, %rd5053;
	and.pred  	%p881, %p880, %p879;
	selp.u64 	%rd8332, 1, 0, %p881;
$L__BB1_400:
	mul.hi.u64 	%rd5055, %rd1021, %rd5048;
	add.s64 	%rd1036, %rd8332, %rd5055;
	setp.eq.s64 	%p882, %rd1036, 0;
	@%p882 bra 	$L__BB1_402;
	add.s64 	%rd1037, %rd8328, %rd1036;
	setp.lt.u64 	%p883, %rd1037, %rd8328;
	selp.u64 	%rd5056, 1, 0, %p883;
	add.s64 	%rd8327, %rd8327, %rd5056;
	mov.u64 	%rd8328, %rd1037;
$L__BB1_402:
	mul.lo.s64 	%rd1041, %rd4996, %rd1024;
	ld.const.u64 	%rd5059, [BN254_FQ_MOD];
	mul.lo.s64 	%rd5060, %rd5059, %rd1041;
	mul.hi.u64 	%rd5061, %rd1041, %rd5059;
	not.b64 	%rd5062, %rd1024;
	setp.gt.u64 	%p884, %rd5060, %rd5062;
	selp.u64 	%rd5063, 1, 0, %p884;
	add.s64 	%rd1042, %rd5061, %rd5063;
	mad.lo.s64 	%rd5064, %rd1023, %rd1041, %rd1042;
	add.s64 	%rd1044, %rd5064, %rd1029;
	setp.lt.u64 	%p885, %rd1044, %rd5064;
	mov.b64 	%rd8335, 1;
	@%p885 bra 	$L__BB1_404;
	mul.lo.s64 	%rd5065, %rd1023, %rd1041;
	add.s64 	%rd5066, %rd5065, %rd1042;
	setp.eq.s64 	%p886, %rd5066, 0;
	neg.s64 	%rd5067, %rd1042;
	setp.ne.s64 	%p887, %rd5065, %rd5067;
	and.pred  	%p888, %p887, %p886;
	selp.u64 	%rd8335, 1, 0, %p888;
$L__BB1_404:
	mul.hi.u64 	%rd5069, %rd1041, %rd1023;
	add.s64 	%rd1047, %rd8335, %rd5069;
	ld.const.u64 	%rd1048, [BN254_FQ_MOD+16];
	mad.lo.s64 	%rd5070, %rd1048, %rd1041, %rd1047;
	add.s64 	%rd1049, %rd5070, %rd1033;
	setp.lt.u64 	%p889, %rd1049, %rd5070;
	mov.b64 	%rd8336, 1;
	@%p889 bra 	$L__BB1_406;
	mul.lo.s64 	%rd5071, %rd1048, %rd1041;
	add.s64 	%rd5072, %rd5071, %rd1047;
	setp.eq.s64 	%p890, %rd5072, 0;
	neg.s64 	%rd5073, %rd1047;
	setp.ne.s64 	%p891, %rd5071, %rd5073;
	and.pred  	%p892, %p891, %p890;
	selp.u64 	%rd8336, 1, 0, %p892;
$L__BB1_406:
	mul.hi.u64 	%rd5075, %rd1041, %rd1048;
	add.s64 	%rd1053, %rd8336, %rd5075;
	ld.const.u64 	%rd1054, [BN254_FQ_MOD+24];
	mad.lo.s64 	%rd5076, %rd1054, %rd1041, %rd1053;
	add.s64 	%rd1055, %rd5076, %rd8328;
	setp.lt.u64 	%p893, %rd1055, %rd5076;
	mov.b64 	%rd8337, 1;
	@%p893 bra 	$L__BB1_408;
	mul.lo.s64 	%rd5077, %rd1054, %rd1041;
	add.s64 	%rd5078, %rd5077, %rd1053;
	setp.eq.s64 	%p894, %rd5078, 0;
	neg.s64 	%rd5079, %rd1053;
	setp.ne.s64 	%p895, %rd5077, %rd5079;
	and.pred  	%p896, %p895, %p894;
	selp.u64 	%rd8337, 1, 0, %p896;
$L__BB1_408:
	mul.hi.u64 	%rd5080, %rd1041, %rd1054;
	add.s64 	%rd5081, %rd8337, %rd5080;
	add.s64 	%rd8338, %rd8327, %rd5081;
	setp.gt.u64 	%p897, %rd8338, %rd1054;
	@%p897 bra 	$L__BB1_414;
	setp.lt.u64 	%p898, %rd8338, %rd1054;
	mov.u64 	%rd8339, %rd1055;
	mov.u64 	%rd8340, %rd1049;
	mov.u64 	%rd8341, %rd1044;
	@%p898 bra 	$L__BB1_415;
	setp.gt.u64 	%p899, %rd1055, %rd1048;
	@%p899 bra 	$L__BB1_414;
	setp.lt.u64 	%p900, %rd1055, %rd1048;
	mov.u64 	%rd8339, %rd1055;
	mov.u64 	%rd8340, %rd1049;
	mov.u64 	%rd8341, %rd1044;
	@%p900 bra 	$L__BB1_415;
	setp.gt.u64 	%p901, %rd1049, %rd1023;
	@%p901 bra 	$L__BB1_414;
	setp.lt.u64 	%p902, %rd1049, %rd1023;
	ld.const.u64 	%rd5082, [BN254_FQ_MOD];
	setp.lt.u64 	%p903, %rd1044, %rd5082;
	or.pred  	%p904, %p902, %p903;
	mov.u64 	%rd8339, %rd1055;
	mov.u64 	%rd8340, %rd1049;
	mov.u64 	%rd8341, %rd1044;
	@%p904 bra 	$L__BB1_415;
$L__BB1_414:
	ld.const.u64 	%rd5084, [BN254_FQ_MOD];
	sub.s64 	%rd8341, %rd1044, %rd5084;
	setp.lt.u64 	%p905, %rd1044, %rd5084;
	selp.u64 	%rd5085, 1, 0, %p905;
	add.s64 	%rd5086, %rd1023, %rd5085;
	sub.s64 	%rd8340, %rd1049, %rd5086;
	setp.lt.u64 	%p907, %rd1049, %rd1023;
	setp.eq.s64 	%p908, %rd1049, %rd1023;
	and.pred  	%p909, %p908, %p905;
	or.pred  	%p910, %p907, %p909;
	selp.u64 	%rd5087, 1, 0, %p910;
	add.s64 	%rd5088, %rd1048, %rd5087;
	sub.s64 	%rd8339, %rd1055, %rd5088;
	setp.lt.u64 	%p911, %rd1055, %rd1048;
	setp.eq.s64 	%p912, %rd1055, %rd1048;
	selp.b64 	%rd5089, %rd5087, 0, %p912;
	selp.b64 	%rd5090, 1, %rd5089, %p911;
	add.s64 	%rd5092, %rd5090, %rd1054;
	sub.s64 	%rd8338, %rd8338, %rd5092;
$L__BB1_415:
	mov.u32 	%r47, %tid.x;
	mov.u32 	%r48, shared_points;
	mad.lo.s32 	%r49, %r47, 96, %r48;
	shr.u32 	%r50, %r3, 1;
	mad.lo.s32 	%r51, %r50, 96, %r49;
	ld.shared.v2.u64 	{%rd5094, %rd1068}, [%r51+32];
	mul.lo.s64 	%rd1069, %rd8341, %rd5094;
	mul.hi.u64 	%rd5095, %rd5094, %rd8341;
	mul.lo.s64 	%rd5096, %rd8340, %rd5094;
	mul.hi.u64 	%rd5097, %rd5094, %rd8340;
	add.s64 	%rd5098, %rd5096, %rd5095;
	setp.eq.s64 	%p913, %rd5098, 0;
	neg.s64 	%rd5099, %rd5095;
	setp.ne.s64 	%p914, %rd5096, %rd5099;
	and.pred  	%p915, %p914, %p913;
	selp.u64 	%rd5100, 1, 0, %p915;
	add.s64 	%rd5101, %rd5097, %rd5100;
	mul.lo.s64 	%rd5102, %rd8339, %rd5094;
	mul.hi.u64 	%rd5103, %rd5094, %rd8339;
	add.s64 	%rd5104, %rd5102, %rd5101;
	setp.eq.s64 	%p916, %rd5104, 0;
	neg.s64 	%rd5105, %rd5101;
	setp.ne.s64 	%p917, %rd5102, %rd5105;
	and.pred  	%p918, %p917, %p916;
	selp.u64 	%rd5106, 1, 0, %p918;
	add.s64 	%rd5107, %rd5103, %rd5106;
	mul.lo.s64 	%rd5108, %rd8338, %rd5094;
	mul.hi.u64 	%rd5109, %rd5094, %rd8338;
	add.s64 	%rd1070, %rd5108, %rd5107;
	setp.eq.s64 	%p919, %rd1070, 0;
	neg.s64 	%rd5110, %rd5107;
	setp.ne.s64 	%p920, %rd5108, %rd5110;
	and.pred  	%p921, %p920, %p919;
	selp.u64 	%rd5111, 1, 0, %p921;
	add.s64 	%rd1071, %rd5109, %rd5111;
	mul.lo.s64 	%rd5112, %rd8341, %rd1068;
	mul.hi.u64 	%rd5113, %rd1068, %rd8341;
	add.s64 	%rd1072, %rd5112, %rd5098;
	setp.lt.u64 	%p922, %rd1072, %rd5112;
	selp.u64 	%rd5114, 1, 0, %p922;
	add.s64 	%rd1073, %rd5113, %rd5114;
	mad.lo.s64 	%rd5115, %rd8340, %rd1068, %rd1073;
	add.s64 	%rd1074, %rd5115, %rd5104;
	setp.lt.u64 	%p923, %rd1074, %rd5115;
	mov.b64 	%rd8342, 1;
	@%p923 bra 	$L__BB1_417;
	mul.lo.s64 	%rd5116, %rd8340, %rd1068;
	add.s64 	%rd5117, %rd5116, %rd1073;
	setp.eq.s64 	%p924, %rd5117, 0;
	neg.s64 	%rd5118, %rd1073;
	setp.ne.s64 	%p925, %rd5116, %rd5118;
	and.pred  	%p926, %p925, %p924;
	selp.u64 	%rd8342, 1, 0, %p926;
$L__BB1_417:
	mul.hi.u64 	%rd5120, %rd1068, %rd8340;
	add.s64 	%rd1077, %rd8342, %rd5120;
	mad.lo.s64 	%rd5121, %rd8339, %rd1068, %rd1077;
	add.s64 	%rd1078, %rd5121, %rd1070;
	setp.lt.u64 	%p927, %rd1078, %rd5121;
	mov.b64 	%rd8343, 1;
	@%p927 bra 	$L__BB1_419;
	mul.lo.s64 	%rd5122, %rd8339, %rd1068;
	add.s64 	%rd5123, %rd5122, %rd1077;
	setp.eq.s64 	%p928, %rd5123, 0;
	neg.s64 	%rd5124, %rd1077;
	setp.ne.s64 	%p929, %rd5122, %rd5124;
	and.pred  	%p930, %p929, %p928;
	selp.u64 	%rd8343, 1, 0, %p930;
$L__BB1_419:
	mul.hi.u64 	%rd5126, %rd1068, %rd8339;
	add.s64 	%rd1081, %rd8343, %rd5126;
	mad.lo.s64 	%rd5127, %rd8338, %rd1068, %rd1081;
	add.s64 	%rd1082, %rd5127, %rd1071;
	setp.lt.u64 	%p931, %rd1082, %rd5127;
	mov.b64 	%rd8344, 1;
	@%p931 bra 	$L__BB1_421;
	mul.lo.s64 	%rd5128, %rd8338, %rd1068;
	add.s64 	%rd5129, %rd5128, %rd1081;
	setp.eq.s64 	%p932, %rd5129, 0;
	neg.s64 	%rd5130, %rd1081;
	setp.ne.s64 	%p933, %rd5128, %rd5130;
	and.pred  	%p934, %p933, %p932;
	selp.u64 	%rd8344, 1, 0, %p934;
$L__BB1_421:
	mul.hi.u64 	%rd5132, %rd1068, %rd8338;
	add.s64 	%rd1085, %rd8344, %rd5132;
	mov.u32 	%r52, %tid.x;
	mov.u32 	%r53, shared_points;
	mad.lo.s32 	%r54, %r52, 96, %r53;
	shr.u32 	%r55, %r3, 1;
	mad.lo.s32 	%r56, %r55, 96, %r54;
	ld.shared.u64 	%rd1086, [%r56+48];
	mul.lo.s64 	%rd5133, %rd8341, %rd1086;
	mul.hi.u64 	%rd5134, %rd1086, %rd8341;
	add.s64 	%rd1087, %rd5133, %rd1074;
	setp.lt.u64 	%p935, %rd1087, %rd5133;
	selp.u64 	%rd5135, 1, 0, %p935;
	add.s64 	%rd1088, %rd5134, %rd5135;
	mad.lo.s64 	%rd5136, %rd8340, %rd1086, %rd1088;
	add.s64 	%rd1089, %rd5136, %rd1078;
	setp.lt.u64 	%p936, %rd1089, %rd5136;
	mov.b64 	%rd8345, 1;
	@%p936 bra 	$L__BB1_423;
	mul.lo.s64 	%rd5137, %rd8340, %rd1086;
	add.s64 	%rd5138, %rd5137, %rd1088;
	setp.eq.s64 	%p937, %rd5138, 0;
	neg.s64 	%rd5139, %rd1088;
	setp.ne.s64 	%p938, %rd5137, %rd5139;
	and.pred  	%p939, %p938, %p937;
	selp.u64 	%rd8345, 1, 0, %p939;
$L__BB1_423:
	mul.hi.u64 	%rd5141, %rd1086, %rd8340;
	add.s64 	%rd1092, %rd8345, %rd5141;
	mad.lo.s64 	%rd5142, %rd8339, %rd1086, %rd1092;
	add.s64 	%rd1093, %rd5142, %rd1082;
	setp.lt.u64 	%p940, %rd1093, %rd5142;
	mov.b64 	%rd8346, 1;
	@%p940 bra 	$L__BB1_425;
	mul.lo.s64 	%rd5143, %rd8339, %rd1086;
	add.s64 	%rd5144, %rd5143, %rd1092;
	setp.eq.s64 	%p941, %rd5144, 0;
	neg.s64 	%rd5145, %rd1092;
	setp.ne.s64 	%p942, %rd5143, %rd5145;
	and.pred  	%p943, %p942, %p941;
	selp.u64 	%rd8346, 1, 0, %p943;
$L__BB1_425:
	mul.hi.u64 	%rd5147, %rd1086, %rd8339;
	add.s64 	%rd1096, %rd8346, %rd5147;
	mad.lo.s64 	%rd5148, %rd8338, %rd1086, %rd1096;
	add.s64 	%rd1097, %rd5148, %rd1085;
	setp.lt.u64 	%p944, %rd1097, %rd5148;
	mov.b64 	%rd8347, 1;
	@%p944 bra 	$L__BB1_427;
	mul.lo.s64 	%rd5149, %rd8338, %rd1086;
	add.s64 	%rd5150, %rd5149, %rd1096;
	setp.eq.s64 	%p945, %rd5150, 0;
	neg.s64 	%rd5151, %rd1096;
	setp.ne.s64 	%p946, %rd5149, %rd5151;
	and.pred  	%p947, %p946, %p945;
	selp.u64 	%rd8347, 1, 0, %p947;
$L__BB1_427:
	mul.hi.u64 	%rd5153, %rd1086, %rd8338;
	add.s64 	%rd1100, %rd8347, %rd5153;
	mov.u32 	%r57, %tid.x;
	mov.u32 	%r58, shared_points;
	mad.lo.s32 	%r59, %r57, 96, %r58;
	shr.u32 	%r60, %r3, 1;
	mad.lo.s32 	%r61, %r60, 96, %r59;
	ld.shared.u64 	%rd1101, [%r61+56];
	mul.lo.s64 	%rd5154, %rd8341, %rd1101;
	mul.hi.u64 	%rd5155, %rd1101, %rd8341;
	add.s64 	%rd1102, %rd5154, %rd1089;
	setp.lt.u64 	%p948, %rd1102, %rd5154;
	selp.u64 	%rd5156, 1, 0, %p948;
	add.s64 	%rd1103, %rd5155, %rd5156;
	mad.lo.s64 	%rd5157, %rd8340, %rd1101, %rd1103;
	add.s64 	%rd8357, %rd5157, %rd1093;
	setp.lt.u64 	%p949, %rd8357, %rd5157;
	mov.b64 	%rd8348, 1;
	@%p949 bra 	$L__BB1_429;
	mul.lo.s64 	%rd5158, %rd8340, %rd1101;
	add.s64 	%rd5159, %rd5158, %rd1103;
	setp.eq.s64 	%p950, %rd5159, 0;
	neg.s64 	%rd5160, %rd1103;
	setp.ne.s64 	%p951, %rd5158, %rd5160;
	and.pred  	%p952, %p951, %p950;
	selp.u64 	%rd8348, 1, 0, %p952;
$L__BB1_429:
	mul.hi.u64 	%rd5162, %rd1101, %rd8340;
	add.s64 	%rd1107, %rd8348, %rd5162;
	mad.lo.s64 	%rd5163, %rd8339, %rd1101, %rd1107;
	add.s64 	%rd8356, %rd5163, %rd1097;
	setp.lt.u64 	%p953, %rd8356, %rd5163;
	mov.b64 	%rd8349, 1;
	@%p953 bra 	$L__BB1_431;
	mul.lo.s64 	%rd5164, %rd8339, %rd1101;
	add.s64 	%rd5165, %rd5164, %rd1107;
	setp.eq.s64 	%p954, %rd5165, 0;
	neg.s64 	%rd5166, %rd1107;
	setp.ne.s64 	%p955, %rd5164, %rd5166;
	and.pred  	%p956, %p955, %p954;
	selp.u64 	%rd8349, 1, 0, %p956;
$L__BB1_431:
	mul.hi.u64 	%rd5168, %rd1101, %rd8339;
	add.s64 	%rd1111, %rd8349, %rd5168;
	mul.lo.s64 	%rd1112, %rd8338, %rd1101;
	mul.hi.u64 	%rd1113, %rd1101, %rd8338;
	add.s64 	%rd5169, %rd1112, %rd1111;
	add.s64 	%rd8362, %rd5169, %rd1100;
	setp.lt.u64 	%p957, %rd8362, %rd5169;
	mov.b64 	%rd8350, 1;
	@%p957 bra 	$L__BB1_433;
	setp.eq.s64 	%p958, %rd5169, 0;
	neg.s64 	%rd5171, %rd1111;
	setp.ne.s64 	%p959, %rd1112, %rd5171;
	and.pred  	%p960, %p959, %p958;
	selp.u64 	%rd8350, 1, 0, %p960;
$L__BB1_433:
	add.s64 	%rd8361, %rd8350, %rd1113;
	ld.const.u64 	%rd5173, [BN254_FQ_NINV];
	mul.lo.s64 	%rd1118, %rd5173, %rd1069;
	ld.const.u64 	%rd5174, [BN254_FQ_MOD];
	mul.lo.s64 	%rd5175, %rd5174, %rd1118;
	mul.hi.u64 	%rd5176, %rd1118, %rd5174;
	not.b64 	%rd5177, %rd1069;
	setp.gt.u64 	%p961, %rd5175, %rd5177;
	selp.u64 	%rd5178, 1, 0, %p961;
	add.s64 	%rd1119, %rd5176, %rd5178;
	ld.const.u64 	%rd5179, [BN254_FQ_MOD+8];
	mad.lo.s64 	%rd5180, %rd5179, %rd1118, %rd1119;
	add.s64 	%rd1120, %rd5180, %rd1072;
	setp.lt.u64 	%p962, %rd1120, %rd5180;
	mov.b64 	%rd8351, 1;
	@%p962 bra 	$L__BB1_435;
	mul.lo.s64 	%rd5182, %rd5179, %rd1118;
	add.s64 	%rd5183, %rd5182, %rd1119;
	setp.eq.s64 	%p963, %rd5183, 0;
	neg.s64 	%rd5184, %rd1119;
	setp.ne.s64 	%p964, %rd5182, %rd5184;
	and.pred  	%p965, %p964, %p963;
	selp.u64 	%rd8351, 1, 0, %p965;
$L__BB1_435:
	mul.hi.u64 	%rd5187, %rd1118, %rd5179;
	add.s64 	%rd1123, %rd8351, %rd5187;
	ld.const.u64 	%rd5188, [BN254_FQ_MOD+16];
	mad.lo.s64 	%rd5189, %rd5188, %rd1118, %rd1123;
	add.s64 	%rd1124, %rd5189, %rd1087;
	setp.lt.u64 	%p966, %rd1124, %rd5189;
	mov.b64 	%rd8352, 1;
	@%p966 bra 	$L__BB1_437;
	mul.lo.s64 	%rd5191, %rd5188, %rd1118;
	add.s64 	%rd5192, %rd5191, %rd1123;
	setp.eq.s64 	%p967, %rd5192, 0;
	neg.s64 	%rd5193, %rd1123;
	setp.ne.s64 	%p968, %rd5191, %rd5193;
	and.pred  	%p969, %p968, %p967;
	selp.u64 	%rd8352, 1, 0, %p969;
$L__BB1_437:
	mul.hi.u64 	%rd5196, %rd1118, %rd5188;
	add.s64 	%rd1127, %rd8352, %rd5196;
	ld.const.u64 	%rd5197, [BN254_FQ_MOD+24];
	mad.lo.s64 	%rd5198, %rd5197, %rd1118, %rd1127;
	add.s64 	%rd1128, %rd5198, %rd1102;
	setp.lt.u64 	%p970, %rd1128, %rd5198;
	mov.b64 	%rd8353, 1;
	@%p970 bra 	$L__BB1_439;
	mul.lo.s64 	%rd5200, %rd5197, %rd1118;
	add.s64 	%rd5201, %rd5200, %rd1127;
	setp.eq.s64 	%p971, %rd5201, 0;
	neg.s64 	%rd5202, %rd1127;
	setp.ne.s64 	%p972, %rd5200, %rd5202;
	and.pred  	%p973, %p972, %p971;
	selp.u64 	%rd8353, 1, 0, %p973;
$L__BB1_439:
	mul.hi.u64 	%rd5204, %rd1118, %rd5197;
	add.s64 	%rd1131, %rd8353, %rd5204;
	setp.eq.s64 	%p974, %rd1131, 0;
	@%p974 bra 	$L__BB1_443;
	add.s64 	%rd1132, %rd8357, %rd1131;
	setp.ge.u64 	%p975, %rd1132, %rd8357;
	mov.u64 	%rd8357, %rd1132;
	@%p975 bra 	$L__BB1_443;
	add.s64 	%rd8356, %rd8356, 1;
	setp.ne.s64 	%p976, %rd8356, 0;
	mov.u64 	%rd8357, %rd1132;
	@%p976 bra 	$L__BB1_443;
	add.s64 	%rd8362, %rd8362, 1;
	setp.eq.s64 	%p977, %rd8362, 0;
	selp.u64 	%rd5206, 1, 0, %p977;
	add.s64 	%rd8361, %rd8361, %rd5206;
	mov.b64 	%rd8356, 0;
	mov.u64 	%rd8357, %rd1132;
$L__BB1_443:
	ld.const.u64 	%rd5208, [BN254_FQ_NINV];
	mul.lo.s64 	%rd1140, %rd5208, %rd1120;
	ld.const.u64 	%rd5209, [BN254_FQ_MOD];
	mul.lo.s64 	%rd5210, %rd5209, %rd1140;
	mul.hi.u64 	%rd5211, %rd1140, %rd5209;
	not.b64 	%rd5212, %rd1120;
	setp.gt.u64 	%p978, %rd5210, %rd5212;
	selp.u64 	%rd5213, 1, 0, %p978;
	add.s64 	%rd1141, %rd5211, %rd5213;
	ld.const.u64 	%rd1142, [BN254_FQ_MOD+8];
	mad.lo.s64 	%rd5214, %rd1142, %rd1140, %rd1141;
	add.s64 	%rd1143, %rd5214, %rd1124;
	setp.lt.u64 	%p979, %rd1143, %rd5214;
	mov.b64 	%rd8358, 1;
	@%p979 bra 	$L__BB1_445;
	mul.lo.s64 	%rd5215, %rd1142, %rd1140;
	add.s64 	%rd5216, %rd5215, %rd1141;
	setp.eq.s64 	%p980, %rd5216, 0;
	neg.s64 	%rd5217, %rd1141;
	setp.ne.s64 	%p981, %rd5215, %rd5217;
	and.pred  	%p982, %p981, %p980;
	selp.u64 	%rd8358, 1, 0, %p982;
$L__BB1_445:
	mul.hi.u64 	%rd5220, %rd1140, %rd1142;
	add.s64 	%rd1146, %rd8358, %rd5220;
	ld.const.u64 	%rd5221, [BN254_FQ_MOD+16];
	mad.lo.s64 	%rd5222, %rd5221, %rd1140, %rd1146;
	add.s64 	%rd1147, %rd5222, %rd1128;
	setp.lt.u64 	%p983, %rd1147, %rd5222;
	mov.b64 	%rd8359, 1;
	@%p983 bra 	$L__BB1_447;
	mul.lo.s64 	%rd5224, %rd5221, %rd1140;
	add.s64 	%rd5225, %rd5224, %rd1146;
	setp.eq.s64 	%p984, %rd5225, 0;
	neg.s64 	%rd5226, %rd1146;
	setp.ne.s64 	%p985, %rd5224, %rd5226;
	and.pred  	%p986, %p985, %p984;
	selp.u64 	%rd8359, 1, 0, %p986;
$L__BB1_447:
	mul.hi.u64 	%rd5229, %rd1140, %rd5221;
	add.s64 	%rd1150, %rd8359, %rd5229;
	ld.const.u64 	%rd5230, [BN254_FQ_MOD+24];
	mad.lo.s64 	%rd5231, %rd5230, %rd1140, %rd1150;
	add.s64 	%rd1151, %rd5231, %rd8357;
	setp.lt.u64 	%p987, %rd1151, %rd5231;
	mov.b64 	%rd8360, 1;
	@%p987 bra 	$L__BB1_449;
	mul.lo.s64 	%rd5233, %rd5230, %rd1140;
	add.s64 	%rd5234, %rd5233, %rd1150;
	setp.eq.s64 	%p988, %rd5234, 0;
	neg.s64 	%rd5235, %rd1150;
	setp.ne.s64 	%p989, %rd5233, %rd5235;
	and.pred  	%p990, %p989, %p988;
	selp.u64 	%rd8360, 1, 0, %p990;
$L__BB1_449:
	mul.hi.u64 	%rd5237, %rd1140, %rd5230;
	add.s64 	%rd1154, %rd8360, %rd5237;
	setp.eq.s64 	%p991, %rd1154, 0;
	@%p991 bra 	$L__BB1_452;
	add.s64 	%rd1155, %rd8356, %rd1154;
	setp.ge.u64 	%p992, %rd1155, %rd8356;
	mov.u64 	%rd8356, %rd1155;
	@%p992 bra 	$L__BB1_452;
	add.s64 	%rd8362, %rd8362, 1;
	setp.eq.s64 	%p993, %rd8362, 0;
	selp.u64 	%rd5238, 1, 0, %p993;
	add.s64 	%rd8361, %rd8361, %rd5238;
$L__BB1_452:
	mul.lo.s64 	%rd1161, %rd5208, %rd1143;
	ld.const.u64 	%rd5241, [BN254_FQ_MOD];
	mul.lo.s64 	%rd5242, %rd5241, %rd1161;
	mul.hi.u64 	%rd5243, %rd1161, %rd5241;
	not.b64 	%rd5244, %rd1143;
	setp.gt.u64 	%p994, %rd5242, %rd5244;
	selp.u64 	%rd5245, 1, 0, %p994;
	add.s64 	%rd1162, %rd5243, %rd5245;
	ld.const.u64 	%rd1163, [BN254_FQ_MOD+8];
	mad.lo.s64 	%rd5246, %rd1163, %rd1161, %rd1162;
	add.s64 	%rd1164, %rd5246, %rd1147;
	setp.lt.u64 	%p995, %rd1164, %rd5246;
	mov.b64 	%rd8364, 1;
	@%p995 bra 	$L__BB1_454;
	mul.lo.s64 	%rd5247, %rd1163, %rd1161;
	add.s64 	%rd5248, %rd5247, %rd1162;
	setp.eq.s64 	%p996, %rd5248, 0;
	neg.s64 	%rd5249, %rd1162;
	setp.ne.s64 	%p997, %rd5247, %rd5249;
	and.pred  	%p998, %p997, %p996;
	selp.u64 	%rd8364, 1, 0, %p998;
$L__BB1_454:
	mul.hi.u64 	%rd5252, %rd1161, %rd1163;
	add.s64 	%rd1167, %rd8364, %rd5252;
	ld.const.u64 	%rd1168, [BN254_FQ_MOD+16];
	mad.lo.s64 	%rd5253, %rd1168, %rd1161, %rd1167;
	add.s64 	%rd1169, %rd5253, %rd1151;
	setp.lt.u64 	%p999, %rd1169, %rd5253;
	mov.b64 	%rd8365, 1;
	@%p999 bra 	$L__BB1_456;
	mul.lo.s64 	%rd5254, %rd1168, %rd1161;
	add.s64 	%rd5255, %rd5254, %rd1167;
	setp.eq.s64 	%p1000, %rd5255, 0;
	neg.s64 	%rd5256, %rd1167;
	setp.ne.s64 	%p1001, %rd5254, %rd5256;
	and.pred  	%p1002, %p1001, %p1000;
	selp.u64 	%rd8365, 1, 0, %p1002;
$L__BB1_456:
	mul.hi.u64 	%rd5259, %rd1161, %rd1168;
	add.s64 	%rd1172, %rd8365, %rd5259;
	ld.const.u64 	%rd5260, [BN254_FQ_MOD+24];
	mad.lo.s64 	%rd5261, %rd5260, %rd1161, %rd1172;
	add.s64 	%rd1173, %rd5261, %rd8356;
	setp.lt.u64 	%p1003, %rd1173, %rd5261;
	mov.b64 	%rd8366, 1;
	@%p1003 bra 	$L__BB1_458;
	mul.lo.s64 	%rd5263, %rd5260, %rd1161;
	add.s64 	%rd5264, %rd5263, %rd1172;
	setp.eq.s64 	%p1004, %rd5264, 0;
	neg.s64 	%rd5265, %rd1172;
	setp.ne.s64 	%p1005, %rd5263, %rd5265;
	and.pred  	%p1006, %p1005, %p1004;
	selp.u64 	%rd8366, 1, 0, %p1006;
$L__BB1_458:
	mul.hi.u64 	%rd5267, %rd1161, %rd5260;
	add.s64 	%rd1176, %rd8366, %rd5267;
	setp.eq.s64 	%p1007, %rd1176, 0;
	@%p1007 bra 	$L__BB1_460;
	add.s64 	%rd1177, %rd8362, %rd1176;
	setp.lt.u64 	%p1008, %rd1177, %rd8362;
	selp.u64 	%rd5268, 1, 0, %p1008;
	add.s64 	%rd8361, %rd8361, %rd5268;
	mov.u64 	%rd8362, %rd1177;
$L__BB1_460:
	mul.lo.s64 	%rd1181, %rd5208, %rd1164;
	ld.const.u64 	%rd5271, [BN254_FQ_MOD];
	mul.lo.s64 	%rd5272, %rd5271, %rd1181;
	mul.hi.u64 	%rd5273, %rd1181, %rd5271;
	not.b64 	%rd5274, %rd1164;
	setp.gt.u64 	%p1009, %rd5272, %rd5274;
	selp.u64 	%rd5275, 1, 0, %p1009;
	add.s64 	%rd1182, %rd5273, %rd5275;
	mad.lo.s64 	%rd5276, %rd1163, %rd1181, %rd1182;
	add.s64 	%rd1184, %rd5276, %rd1169;
	setp.lt.u64 	%p1010, %rd1184, %rd5276;
	mov.b64 	%rd8369, 1;
	@%p1010 bra 	$L__BB1_462;
	mul.lo.s64 	%rd5277, %rd1163, %rd1181;
	add.s64 	%rd5278, %rd5277, %rd1182;
	setp.eq.s64 	%p1011, %rd5278, 0;
	neg.s64 	%rd5279, %rd1182;
	setp.ne.s64 	%p1012, %rd5277, %rd5279;
	and.pred  	%p1013, %p1012, %p1011;
	selp.u64 	%rd8369, 1, 0, %p1013;
$L__BB1_462:
	mul.hi.u64 	%rd5281, %rd1181, %rd1163;
	add.s64 	%rd1187, %rd8369, %rd5281;
	ld.const.u64 	%rd1188, [BN254_FQ_MOD+16];
	mad.lo.s64 	%rd5282, %rd1188, %rd1181, %rd1187;
	add.s64 	%rd1189, %rd5282, %rd1173;
	setp.lt.u64 	%p1014, %rd1189, %rd5282;
	mov.b64 	%rd8370, 1;
	@%p1014 bra 	$L__BB1_464;
	mul.lo.s64 	%rd5283, %rd1188, %rd1181;
	add.s64 	%rd5284, %rd5283, %rd1187;
	setp.eq.s64 	%p1015, %rd5284, 0;
	neg.s64 	%rd5285, %rd1187;
	setp.ne.s64 	%p1016, %rd5283, %rd5285;
	and.pred  	%p1017, %p1016, %p1015;
	selp.u64 	%rd8370, 1, 0, %p1017;
$L__BB1_464:
	mul.hi.u64 	%rd5287, %rd1181, %rd1188;
	add.s64 	%rd1193, %rd8370, %rd5287;
	ld.const.u64 	%rd1194, [BN254_FQ_MOD+24];
	mad.lo.s64 	%rd5288, %rd1194, %rd1181, %rd1193;
	add.s64 	%rd1195, %rd5288, %rd8362;
	setp.lt.u64 	%p1018, %rd1195, %rd5288;
	mov.b64 	%rd8371, 1;
	@%p1018 bra 	$L__BB1_466;
	mul.lo.s64 	%rd5289, %rd1194, %rd1181;
	add.s64 	%rd5290, %rd5289, %rd1193;
	setp.eq.s64 	%p1019, %rd5290, 0;
	neg.s64 	%rd5291, %rd1193;
	setp.ne.s64 	%p1020, %rd5289, %rd5291;
	and.pred  	%p1021, %p1020, %p1019;
	selp.u64 	%rd8371, 1, 0, %p1021;
$L__BB1_466:
	mul.hi.u64 	%rd5292, %rd1181, %rd1194;
	add.s64 	%rd5293, %rd8371, %rd5292;
	add.s64 	%rd8372, %rd8361, %rd5293;
	setp.gt.u64 	%p1022, %rd8372, %rd1194;
	@%p1022 bra 	$L__BB1_472;
	setp.lt.u64 	%p1023, %rd8372, %rd1194;
	mov.u64 	%rd8373, %rd1195;
	mov.u64 	%rd8374, %rd1189;
	mov.u64 	%rd8375, %rd1184;
	@%p1023 bra 	$L__BB1_473;
	setp.gt.u64 	%p1024, %rd1195, %rd1188;
	@%p1024 bra 	$L__BB1_472;
	setp.lt.u64 	%p1025, %rd1195, %rd1188;
	mov.u64 	%rd8373, %rd1195;
	mov.u64 	%rd8374, %rd1189;
	mov.u64 	%rd8375, %rd1184;
	@%p1025 bra 	$L__BB1_473;
	setp.gt.u64 	%p1026, %rd1189, %rd1163;
	@%p1026 bra 	$L__BB1_472;
	setp.lt.u64 	%p1027, %rd1189, %rd1163;
	ld.const.u64 	%rd5294, [BN254_FQ_MOD];
	setp.lt.u64 	%p1028, %rd1184, %rd5294;
	or.pred  	%p1029, %p1027, %p1028;
	mov.u64 	%rd8373, %rd1195;
	mov.u64 	%rd8374, %rd1189;
	mov.u64 	%rd8375, %rd1184;
	@%p1029 bra 	$L__BB1_473;
$L__BB1_472:
	ld.const.u64 	%rd5296, [BN254_FQ_MOD];
	sub.s64 	%rd8375, %rd1184, %rd5296;
	setp.lt.u64 	%p1030, %rd1184, %rd5296;
	selp.u64 	%rd5297, 1, 0, %p1030;
	add.s64 	%rd5298, %rd1163, %rd5297;
	sub.s64 	%rd8374, %rd1189, %rd5298;
	setp.lt.u64 	%p1032, %rd1189, %rd1163;
	setp.eq.s64 	%p1033, %rd1189, %rd1163;
	and.pred  	%p1034, %p1033, %p1030;
	or.pred  	%p1035, %p1032, %p1034;
	selp.u64 	%rd5299, 1, 0, %p1035;
	add.s64 	%rd5300, %rd1188, %rd5299;
	sub.s64 	%rd8373, %rd1195, %rd5300;
	setp.lt.u64 	%p1036, %rd1195, %rd1188;
	setp.eq.s64 	%p1037, %rd1195, %rd1188;
	selp.b64 	%rd5301, %rd5299, 0, %p1037;
	selp.b64 	%rd5302, 1, %rd5301, %p1036;
	add.s64 	%rd5304, %rd5302, %rd1194;
	sub.s64 	%rd8372, %rd8372, %rd5304;
$L__BB1_473:
	sub.s64 	%rd8379, %rd8239, %rd8205;
	setp.lt.u64 	%p1038, %rd8239, %rd8205;
	selp.u64 	%rd5305, 1, 0, %p1038;
	add.s64 	%rd5306, %rd8204, %rd5305;
	sub.s64 	%rd8378, %rd8238, %rd5306;
	setp.lt.u64 	%p1039, %rd8238, %rd8204;
	setp.eq.s64 	%p1040, %rd8238, %rd8204;
	and.pred  	%p1041, %p1040, %p1038;
	or.pred  	%p1042, %p1039, %p1041;
	selp.u64 	%rd5307, 1, 0, %p1042;
	add.s64 	%rd5308, %rd8203, %rd5307;
	sub.s64 	%rd8377, %rd8237, %rd5308;
	setp.lt.u64 	%p1043, %rd8237, %rd8203;
	setp.eq.s64 	%p1044, %rd8237, %rd8203;
	selp.b64 	%rd5309, %rd5307, 0, %p1044;
	selp.b64 	%rd1211, 1, %rd5309, %p1043;
	add.s64 	%rd5310, %rd1211, %rd8202;
	sub.s64 	%rd8376, %rd8236, %rd5310;
	setp.lt.u64 	%p1045, %rd8236, %rd8202;
	@%p1045 bra 	$L__BB1_475;
	setp.ne.s64 	%p1046, %rd8236, %rd8202;
	setp.eq.s64 	%p1047, %rd1211, 0;
	or.pred  	%p1048, %p1046, %p1047;
	@%p1048 bra 	$L__BB1_476;
$L__BB1_475:
	ld.const.u64 	%rd5312, [BN254_FQ_MOD];
	add.s64 	%rd1213, %rd8379, %rd5312;
	setp.lt.u64 	%p1049, %rd1213, %rd8379;
	selp.u64 	%rd5313, 1, 0, %p1049;
	add.s64 	%rd5314, %rd8378, %rd5313;
	add.s64 	%rd1214, %rd5314, %rd1163;
	setp.lt.u64 	%p1050, %rd1214, %rd5314;
	setp.lt.u64 	%p1051, %rd1214, %rd8378;
	selp.b64 	%rd5315, %rd5313, 0, %p1050;
	selp.b64 	%rd5316, 1, %rd5315, %p1051;
	add.s64 	%rd5317, %rd8377, %rd5316;
	add.s64 	%rd1215, %rd5317, %rd1188;
	setp.lt.u64 	%p1052, %rd1215, %rd5317;
	setp.lt.u64 	%p1053, %rd1215, %rd8377;
	selp.b64 	%rd5318, %rd5316, 0, %p1052;
	selp.b64 	%rd5319, 1, %rd5318, %p1053;
	add.s64 	%rd5320, %rd8376, %rd5319;
	add.s64 	%rd8376, %rd5320, %rd1194;
	mov.u64 	%rd8377, %rd1215;
	mov.u64 	%rd8378, %rd1214;
	mov.u64 	%rd8379, %rd1213;
$L__BB1_476:
	sub.s64 	%rd8383, %rd8375, %rd8307;
	setp.lt.u64 	%p1054, %rd8375, %rd8307;
	selp.u64 	%rd5322, 1, 0, %p1054;
	add.s64 	%rd5323, %rd8306, %rd5322;
	sub.s64 	%rd8382, %rd8374, %rd5323;
	setp.lt.u64 	%p1055, %rd8374, %rd8306;
	setp.eq.s64 	%p1056, %rd8374, %rd8306;
	and.pred  	%p1057, %p1056, %p1054;
	or.pred  	%p1058, %p1055, %p1057;
	selp.u64 	%rd5324, 1, 0, %p1058;
	add.s64 	%rd5325, %rd8305, %rd5324;
	sub.s64 	%rd8381, %rd8373, %rd5325;
	setp.lt.u64 	%p1059, %rd8373, %rd8305;
	setp.eq.s64 	%p1060, %rd8373, %rd8305;
	selp.b64 	%rd5326, %rd5324, 0, %p1060;
	selp.b64 	%rd1224, 1, %rd5326, %p1059;
	add.s64 	%rd5327, %rd1224, %rd8304;
	sub.s64 	%rd8380, %rd8372, %rd5327;
	setp.lt.u64 	%p1061, %rd8372, %rd8304;
	@%p1061 bra 	$L__BB1_478;
	setp.ne.s64 	%p1062, %rd8372, %rd8304;
	setp.eq.s64 	%p1063, %rd1224, 0;
	or.pred  	%p1064, %p1062, %p1063;
	@%p1064 bra 	$L__BB1_479;
$L__BB1_478:
	ld.const.u64 	%rd5329, [BN254_FQ_MOD];
	add.s64 	%rd1226, %rd8383, %rd5329;
	setp.lt.u64 	%p1065, %rd1226, %rd8383;
	selp.u64 	%rd5330, 1, 0, %p1065;
	add.s64 	%rd5331, %rd8382, %rd5330;
	add.s64 	%rd1227, %rd5331, %rd1163;
	setp.lt.u64 	%p1066, %rd1227, %rd5331;
	setp.lt.u64 	%p1067, %rd1227, %rd8382;
	selp.b64 	%rd5332, %rd5330, 0, %p1066;
	selp.b64 	%rd5333, 1, %rd5332, %p1067;
	add.s64 	%rd5334, %rd8381, %rd5333;
	add.s64 	%rd1228, %rd5334, %rd1188;
	setp.lt.u64 	%p1068, %rd1228, %rd5334;
	setp.lt.u64 	%p1069, %rd1228, %rd8381;
	selp.b64 	%rd5335, %rd5333, 0, %p1068;
	selp.b64 	%rd5336, 1, %rd5335, %p1069;
	add.s64 	%rd5337, %rd8380, %rd5336;
	add.s64 	%rd8380, %rd5337, %rd1194;
	mov.u64 	%rd8381, %rd1228;
	mov.u64 	%rd8382, %rd1227;
	mov.u64 	%rd8383, %rd1226;
$L__BB1_479:
	shl.b64 	%rd1234, %rd8383, 1;
	mov.b64 	{%r62, %r63}, %rd8382;
	mov.b64 	{%r64, %r65}, %rd8383;
	shf.l.wrap.b32 	%r66, %r65, %r62, 1;
	shf.l.wrap.b32 	%r67, %r62, %r63, 1;
	mov.b64 	%rd1235, {%r66, %r67};
	setp.lt.u64 	%p1070, %rd1235, %rd8382;
	selp.u64 	%rd5339, 1, 0, %p1070;
	shl.b64 	%rd5340, %rd8381, 1;
	or.b64  	%rd1236, %rd5340, %rd5339;
	setp.lt.u64 	%p1071, %rd1236, %rd8381;
	selp.u64 	%rd5341, 1, 0, %p1071;
	shl.b64 	%rd5342, %rd8380, 1;
	or.b64  	%rd8384, %rd5342, %rd5341;
	setp.gt.u64 	%p1072, %rd8384, %rd1194;
	@%p1072 bra 	$L__BB1_485;
	setp.lt.u64 	%p1073, %rd8384, %rd1194;
	mov.u64 	%rd8385, %rd1236;
	mov.u64 	%rd8386, %rd1235;
	mov.u64 	%rd8387, %rd1234;
	@%p1073 bra 	$L__BB1_486;
	setp.gt.u64 	%p1074, %rd1236, %rd1188;
	@%p1074 bra 	$L__BB1_485;
	setp.lt.u64 	%p1075, %rd1236, %rd1188;
	mov.u64 	%rd8385, %rd1236;
	mov.u64 	%rd8386, %rd1235;
	mov.u64 	%rd8387, %rd1234;
	@%p1075 bra 	$L__BB1_486;
	setp.gt.u64 	%p1076, %rd1235, %rd1163;
	@%p1076 bra 	$L__BB1_485;
	setp.lt.u64 	%p1077, %rd1235, %rd1163;
	ld.const.u64 	%rd5343, [BN254_FQ_MOD];
	setp.lt.u64 	%p1078, %rd1234, %rd5343;
	or.pred  	%p1079, %p1077, %p1078;
	mov.u64 	%rd8385, %rd1236;
	mov.u64 	%rd8386, %rd1235;
	mov.u64 	%rd8387, %rd1234;
	@%p1079 bra 	$L__BB1_486;
$L__BB1_485:
	ld.const.u64 	%rd5345, [BN254_FQ_MOD];
	sub.s64 	%rd8387, %rd1234, %rd5345;
	setp.lt.u64 	%p1080, %rd1234, %rd5345;
	selp.u64 	%rd5346, 1, 0, %p1080;
	add.s64 	%rd5347, %rd1163, %rd5346;
	sub.s64 	%rd8386, %rd1235, %rd5347;
	setp.lt.u64 	%p1082, %rd1235, %rd1163;
	setp.eq.s64 	%p1083, %rd1235, %rd1163;
	and.pred  	%p1084, %p1083, %p1080;
	or.pred  	%p1085, %p1082, %p1084;
	selp.u64 	%rd5348, 1, 0, %p1085;
	add.s64 	%rd5349, %rd1188, %rd5348;
	sub.s64 	%rd8385, %rd1236, %rd5349;
	setp.lt.u64 	%p1086, %rd1236, %rd1188;
	setp.eq.s64 	%p1087, %rd1236, %rd1188;
	selp.b64 	%rd5350, %rd5348, 0, %p1087;
	selp.b64 	%rd5351, 1, %rd5350, %p1086;
	add.s64 	%rd5353, %rd5351, %rd1194;
	sub.s64 	%rd8384, %rd8384, %rd5353;
$L__BB1_486:
	ld.const.u64 	%rd1248, [BN254_FQ_MOD];
	or.b64  	%rd5354, %rd8378, %rd8379;
	or.b64  	%rd5355, %rd5354, %rd8377;
	or.b64  	%rd5356, %rd5355, %rd8376;
	setp.ne.s64 	%p1088, %rd5356, 0;
	@%p1088 bra 	$L__BB1_982;
	mov.u32 	%r136, %tid.x;
	mov.u32 	%r137, shared_points;
	mad.lo.s32 	%r7, %r136, 96, %r137;
	or.b64  	%rd7078, %rd8386, %rd8387;
	or.b64  	%rd7079, %rd7078, %rd8385;
	or.b64  	%rd7080, %rd7079, %rd8384;
	setp.ne.s64 	%p2304, %rd7080, 0;
	@%p2304 bra 	$L__BB1_976;
	or.b64  	%rd7082, %rd805, %rd804;
	or.b64  	%rd7083, %rd7082, %rd819;
	or.b64  	%rd7084, %rd7083, %rd833;
	setp.ne.s64 	%p2305, %rd7084, 0;
	@%p2305 bra 	$L__BB1_490;
	mov.b64 	%rd8078, 0;
	st.shared.v2.u64 	[%r7], {%rd8078, %rd8078};
	st.shared.v2.u64 	[%r7+32], {%rd8078, %rd8078};
	st.shared.v2.u64 	[%r7+64], {%rd8078, %rd8078};
	st.shared.v2.u64 	[%r7+16], {%rd8078, %rd8078};
	st.shared.v2.u64 	[%r7+48], {%rd8078, %rd8078};
	st.shared.v2.u64 	[%r7+80], {%rd8078, %rd8078};
	bra.uni 	$L__BB1_1489;
$L__BB1_490:
	mul.hi.u64 	%rd7086, %rd350, %rd350;
	mul.lo.s64 	%rd7087, %rd351, %rd350;
	mul.hi.u64 	%rd7088, %rd350, %rd351;
	add.s64 	%rd7089, %rd7087, %rd7086;
	setp.eq.s64 	%p2306, %rd7089, 0;
	neg.s64 	%rd7090, %rd7086;
	setp.ne.s64 	%p2307, %rd7087, %rd7090;
	and.pred  	%p2308, %p2307, %p2306;
	selp.u64 	%rd7091, 1, 0, %p2308;
	add.s64 	%rd7092, %rd7088, %rd7091;
	ld.shared.v2.u64 	{%rd1249, %rd1250}, [%r7+16];
	mul.lo.s64 	%rd1251, %rd1249, %rd350;
	mul.hi.u64 	%rd7093, %rd350, %rd1249;
	add.s64 	%rd7094, %rd1251, %rd7092;
	setp.eq.s64 	%p2309, %rd7094, 0;
	neg.s64 	%rd7095, %rd7092;
	setp.ne.s64 	%p2310, %rd1251, %rd7095;
	and.pred  	%p2311, %p2310, %p2309;
	selp.u64 	%rd7096, 1, 0, %p2311;
	add.s64 	%rd1252, %rd7093, %rd7096;
	mul.lo.s64 	%rd1253, %rd1250, %rd350;
	add.s64 	%rd1254, %rd1253, %rd1252;
	mul.hi.u64 	%rd7097, %rd351, %rd350;
	add.s64 	%rd1255, %rd7089, %rd7087;
	setp.lt.u64 	%p2312, %rd1255, %rd7089;
	selp.u64 	%rd7098, 1, 0, %p2312;
	add.s64 	%rd1256, %rd7097, %rd7098;
	mul.lo.s64 	%rd1257, %rd351, %rd351;
	add.s64 	%rd1258, %rd1257, %rd1256;
	add.s64 	%rd1259, %rd1258, %rd7094;
	setp.lt.u64 	%p2313, %rd1259, %rd1258;
	mov.b64 	%rd8388, 1;
	@%p2313 bra 	$L__BB1_492;
	setp.eq.s64 	%p2314, %rd1258, 0;
	neg.s64 	%rd7099, %rd1256;
	setp.ne.s64 	%p2315, %rd1257, %rd7099;
	and.pred  	%p2316, %p2315, %p2314;
	selp.u64 	%rd8388, 1, 0, %p2316;
$L__BB1_492:
	mul.hi.u64 	%rd7101, %rd351, %rd351;
	add.s64 	%rd1262, %rd8388, %rd7101;
	mul.lo.s64 	%rd1263, %rd1249, %rd351;
	add.s64 	%rd1264, %rd1263, %rd1262;
	add.s64 	%rd1265, %rd1264, %rd1254;
	setp.lt.u64 	%p2317, %rd1265, %rd1264;
	mov.b64 	%rd8389, 1;
	@%p2317 bra 	$L__BB1_494;
	setp.eq.s64 	%p2318, %rd1264, 0;
	neg.s64 	%rd7102, %rd1262;
	setp.ne.s64 	%p2319, %rd1263, %rd7102;
	and.pred  	%p2320, %p2319, %p2318;
	selp.u64 	%rd8389, 1, 0, %p2320;
$L__BB1_494:
	mul.hi.u64 	%rd7104, %rd351, %rd1249;
	add.s64 	%rd1268, %rd8389, %rd7104;
	mul.lo.s64 	%rd1269, %rd1250, %rd351;
	add.s64 	%rd1270, %rd1269, %rd1268;
	neg.s64 	%rd7105, %rd1252;
	setp.ne.s64 	%p2321, %rd1253, %rd7105;
	setp.eq.s64 	%p2322, %rd1254, 0;
	and.pred  	%p2323, %p2321, %p2322;
	selp.u64 	%rd7106, 1, 0, %p2323;
	mul.hi.u64 	%rd7107, %rd350, %rd1250;
	add.s64 	%rd7108, %rd7107, %rd7106;
	add.s64 	%rd1271, %rd1270, %rd7108;
	setp.lt.u64 	%p2324, %rd1271, %rd1270;
	mov.b64 	%rd8390, 1;
	@%p2324 bra 	$L__BB1_496;
	setp.eq.s64 	%p2325, %rd1270, 0;
	neg.s64 	%rd7109, %rd1268;
	setp.ne.s64 	%p2326, %rd1269, %rd7109;
	and.pred  	%p2327, %p2326, %p2325;
	selp.u64 	%rd8390, 1, 0, %p2327;
$L__BB1_496:
	mul.hi.u64 	%rd7111, %rd1249, %rd350;
	add.s64 	%rd1274, %rd1251, %rd1259;
	setp.lt.u64 	%p2328, %rd1274, %rd1251;
	selp.u64 	%rd7112, 1, 0, %p2328;
	add.s64 	%rd1275, %rd7111, %rd7112;
	add.s64 	%rd1276, %rd1263, %rd1275;
	add.s64 	%rd1277, %rd1276, %rd1265;
	setp.lt.u64 	%p2329, %rd1277, %rd1276;
	mov.b64 	%rd8391, 1;
	@%p2329 bra 	$L__BB1_498;
	setp.eq.s64 	%p2330, %rd1276, 0;
	neg.s64 	%rd7113, %rd1275;
	setp.ne.s64 	%p2331, %rd1263, %rd7113;
	and.pred  	%p2332, %p2331, %p2330;
	selp.u64 	%rd8391, 1, 0, %p2332;
$L__BB1_498:
	mul.hi.u64 	%rd7115, %rd1249, %rd351;
	add.s64 	%rd1280, %rd8391, %rd7115;
	mul.lo.s64 	%rd1281, %rd1249, %rd1249;
	add.s64 	%rd1282, %rd1281, %rd1280;
	add.s64 	%rd1283, %rd1282, %rd1271;
	setp.lt.u64 	%p2333, %rd1283, %rd1282;
	mov.b64 	%rd8392, 1;
	@%p2333 bra 	$L__BB1_500;
	setp.eq.s64 	%p2334, %rd1282, 0;
	neg.s64 	%rd7116, %rd1280;
	setp.ne.s64 	%p2335, %rd1281, %rd7116;
	and.pred  	%p2336, %p2335, %p2334;
	selp.u64 	%rd8392, 1, 0, %p2336;
$L__BB1_500:
	mul.hi.u64 	%rd7118, %rd1249, %rd1249;
	add.s64 	%rd1286, %rd8392, %rd7118;
	mul.lo.s64 	%rd1287, %rd1250, %rd1249;
	add.s64 	%rd1288, %rd1287, %rd1286;
	mul.hi.u64 	%rd7119, %rd351, %rd1250;
	add.s64 	%rd7120, %rd8390, %rd7119;
	add.s64 	%rd1289, %rd1288, %rd7120;
	setp.lt.u64 	%p2337, %rd1289, %rd1288;
	mov.b64 	%rd8393, 1;
	@%p2337 bra 	$L__BB1_502;
	setp.eq.s64 	%p2338, %rd1288, 0;
	neg.s64 	%rd7121, %rd1286;
	setp.ne.s64 	%p2339, %rd1287, %rd7121;
	and.pred  	%p2340, %p2339, %p2338;
	selp.u64 	%rd8393, 1, 0, %p2340;
$L__BB1_502:
	mul.hi.u64 	%rd7123, %rd1250, %rd350;
	add.s64 	%rd1292, %rd1253, %rd1277;
	setp.lt.u64 	%p2341, %rd1292, %rd1253;
	selp.u64 	%rd7124, 1, 0, %p2341;
	add.s64 	%rd1293, %rd7123, %rd7124;
	add.s64 	%rd1294, %rd1269, %rd1293;
	add.s64 	%rd8403, %rd1294, %rd1283;
	setp.lt.u64 	%p2342, %rd8403, %rd1294;
	mov.b64 	%rd8394, 1;
	@%p2342 bra 	$L__BB1_504;
	setp.eq.s64 	%p2343, %rd1294, 0;
	neg.s64 	%rd7125, %rd1293;
	setp.ne.s64 	%p2344, %rd1269, %rd7125;
	and.pred  	%p2345, %p2344, %p2343;
	selp.u64 	%rd8394, 1, 0, %p2345;
$L__BB1_504:
	mul.hi.u64 	%rd7127, %rd1250, %rd351;
	add.s64 	%rd1298, %rd8394, %rd7127;
	add.s64 	%rd1299, %rd1287, %rd1298;
	add.s64 	%rd8402, %rd1299, %rd1289;
	setp.lt.u64 	%p2346, %rd8402, %rd1299;
	mov.b64 	%rd8395, 1;
	@%p2346 bra 	$L__BB1_506;
	setp.eq.s64 	%p2347, %rd1299, 0;
	neg.s64 	%rd7128, %rd1298;
	setp.ne.s64 	%p2348, %rd1287, %rd7128;
	and.pred  	%p2349, %p2348, %p2347;
	selp.u64 	%rd8395, 1, 0, %p2349;
$L__BB1_506:
	mul.hi.u64 	%rd7130, %rd1250, %rd1249;
	add.s64 	%rd1303, %rd8395, %rd7130;
	mul.lo.s64 	%rd1304, %rd1250, %rd1250;
	add.s64 	%rd1305, %rd1304, %rd1303;
	mul.hi.u64 	%rd7131, %rd1249, %rd1250;
	add.s64 	%rd7132, %rd8393, %rd7131;
	add.s64 	%rd8408, %rd1305, %rd7132;
	setp.lt.u64 	%p2350, %rd8408, %rd1305;
	mov.b64 	%rd8396, 1;
	@%p2350 bra 	$L__BB1_508;
	setp.eq.s64 	%p2351, %rd1305, 0;
	neg.s64 	%rd7133, %rd1303;
	setp.ne.s64 	%p2352, %rd1304, %rd7133;
	and.pred  	%p2353, %p2352, %p2351;
	selp.u64 	%rd8396, 1, 0, %p2353;
$L__BB1_508:
	mul.lo.s64 	%rd7135, %rd350, %rd350;
	mul.hi.u64 	%rd7136, %rd1250, %rd1250;
	add.s64 	%rd8407, %rd8396, %rd7136;
	ld.const.u64 	%rd1310, [BN254_FQ_NINV];
	mul.lo.s64 	%rd1311, %rd1310, %rd7135;
	mul.lo.s64 	%rd7137, %rd1248, %rd1311;
	mul.hi.u64 	%rd7138, %rd1311, %rd1248;
	not.b64 	%rd7139, %rd7135;
	setp.gt.u64 	%p2354, %rd7137, %rd7139;
	selp.u64 	%rd7140, 1, 0, %p2354;
	add.s64 	%rd1312, %rd7138, %rd7140;
	mul.lo.s64 	%rd1313, %rd1163, %rd1311;
	add.s64 	%rd1314, %rd1313, %rd1312;
	add.s64 	%rd1315, %rd1314, %rd1255;
	setp.lt.u64 	%p2355, %rd1315, %rd1314;
	mov.b64 	%rd8397, 1;
	@%p2355 bra 	$L__BB1_510;
	setp.eq.s64 	%p2356, %rd1314, 0;
	neg.s64 	%rd7141, %rd1312;
	setp.ne.s64 	%p2357, %rd1313, %rd7141;
	and.pred  	%p2358, %p2357, %p2356;
	selp.u64 	%rd8397, 1, 0, %p2358;
$L__BB1_510:
	mul.hi.u64 	%rd7143, %rd1311, %rd1163;
	add.s64 	%rd1318, %rd8397, %rd7143;
	mul.lo.s64 	%rd1319, %rd1188, %rd1311;
	add.s64 	%rd1320, %rd1319, %rd1318;
	add.s64 	%rd1321, %rd1320, %rd1274;
	setp.lt.u64 	%p2359, %rd1321, %rd1320;
	mov.b64 	%rd8398, 1;
	@%p2359 bra 	$L__BB1_512;
	setp.eq.s64 	%p2360, %rd1320, 0;
	neg.s64 	%rd7144, %rd1318;
	setp.ne.s64 	%p2361, %rd1319, %rd7144;
	and.pred  	%p2362, %p2361, %p2360;
	selp.u64 	%rd8398, 1, 0, %p2362;
$L__BB1_512:
	mul.hi.u64 	%rd7146, %rd1311, %rd1188;
	add.s64 	%rd1324, %rd8398, %rd7146;
	mul.lo.s64 	%rd1325, %rd1194, %rd1311;
	add.s64 	%rd1326, %rd1325, %rd1324;
	add.s64 	%rd1327, %rd1326, %rd1292;
	setp.lt.u64 	%p2363, %rd1327, %rd1326;
	mov.b64 	%rd8399, 1;
	@%p2363 bra 	$L__BB1_514;
	setp.eq.s64 	%p2364, %rd1326, 0;
	neg.s64 	%rd7147, %rd1324;
	setp.ne.s64 	%p2365, %rd1325, %rd7147;
	and.pred  	%p2366, %p2365, %p2364;
	selp.u64 	%rd8399, 1, 0, %p2366;
$L__BB1_514:
	mul.hi.u64 	%rd7148, %rd1311, %rd1194;
	add.s64 	%rd1330, %rd8399, %rd7148;
	setp.eq.s64 	%p2367, %rd1330, 0;
	@%p2367 bra 	$L__BB1_518;
	add.s64 	%rd1331, %rd8403, %rd1330;
	setp.ge.u64 	%p2368, %rd1331, %rd8403;
	mov.u64 	%rd8403, %rd1331;
	@%p2368 bra 	$L__BB1_518;
	add.s64 	%rd8402, %rd8402, 1;
	setp.ne.s64 	%p2369, %rd8402, 0;
	mov.u64 	%rd8403, %rd1331;
	@%p2369 bra 	$L__BB1_518;
	add.s64 	%rd8408, %rd8408, 1;
	setp.eq.s64 	%p2370, %rd8408, 0;
	selp.u64 	%rd7150, 1, 0, %p2370;
	add.s64 	%rd8407, %rd8407, %rd7150;
	mov.b64 	%rd8402, 0;
	mov.u64 	%rd8403, %rd1331;
$L__BB1_518:
	mul.lo.s64 	%rd1339, %rd1310, %rd1315;
	mul.lo.s64 	%rd7152, %rd1248, %rd1339;
	mul.hi.u64 	%rd7153, %rd1339, %rd1248;
	not.b64 	%rd7154, %rd1315;
	setp.gt.u64 	%p2371, %rd7152, %rd7154;
	selp.u64 	%rd7155, 1, 0, %p2371;
	add.s64 	%rd1340, %rd7153, %rd7155;
	mul.lo.s64 	%rd1341, %rd1163, %rd1339;
	add.s64 	%rd1342, %rd1341, %rd1340;
	add.s64 	%rd1343, %rd1342, %rd1321;
	setp.lt.u64 	%p2372, %rd1343, %rd1342;
	mov.b64 	%rd8404, 1;
	@%p2372 bra 	$L__BB1_520;
	setp.eq.s64 	%p2373, %rd1342, 0;
	neg.s64 	%rd7156, %rd1340;
	setp.ne.s64 	%p2374, %rd1341, %rd7156;
	and.pred  	%p2375, %p2374, %p2373;
	selp.u64 	%rd8404, 1, 0, %p2375;
$L__BB1_520:
	mul.hi.u64 	%rd7158, %rd1339, %rd1163;
	add.s64 	%rd1346, %rd8404, %rd7158;
	mul.lo.s64 	%rd1347, %rd1188, %rd1339;
	add.s64 	%rd1348, %rd1347, %rd1346;
	add.s64 	%rd1349, %rd1348, %rd1327;
	setp.lt.u64 	%p2376, %rd1349, %rd1348;
	mov.b64 	%rd8405, 1;
	@%p2376 bra 	$L__BB1_522;
	setp.eq.s64 	%p2377, %rd1348, 0;
	neg.s64 	%rd7159, %rd1346;
	setp.ne.s64 	%p2378, %rd1347, %rd7159;
	and.pred  	%p2379, %p2378, %p2377;
	selp.u64 	%rd8405, 1, 0, %p2379;
$L__BB1_522:
	mul.hi.u64 	%rd7161, %rd1339, %rd1188;
	add.s64 	%rd1352, %rd8405, %rd7161;
	mul.lo.s64 	%rd1353, %rd1194, %rd1339;
	add.s64 	%rd1354, %rd1353, %rd1352;
	add.s64 	%rd1355, %rd1354, %rd8403;
	setp.lt.u64 	%p2380, %rd1355, %rd1354;
	mov.b64 	%rd8406, 1;
	@%p2380 bra 	$L__BB1_524;
	setp.eq.s64 	%p2381, %rd1354, 0;
	neg.s64 	%rd7162, %rd1352;
	setp.ne.s64 	%p2382, %rd1353, %rd7162;
	and.pred  	%p2383, %p2382, %p2381;
	selp.u64 	%rd8406, 1, 0, %p2383;
$L__BB1_524:
	mul.hi.u64 	%rd7163, %rd1339, %rd1194;
	add.s64 	%rd1358, %rd8406, %rd7163;
	setp.eq.s64 	%p2384, %rd1358, 0;
	@%p2384 bra 	$L__BB1_527;
	add.s64 	%rd1359, %rd8402, %rd1358;
	setp.ge.u64 	%p2385, %rd1359, %rd8402;
	mov.u64 	%rd8402, %rd1359;
	@%p2385 bra 	$L__BB1_527;
	add.s64 	%rd8408, %rd8408, 1;
	setp.eq.s64 	%p2386, %rd8408, 0;
	selp.u64 	%rd7164, 1, 0, %p2386;
	add.s64 	%rd8407, %rd8407, %rd7164;
$L__BB1_527:
	mul.lo.s64 	%rd1365, %rd1310, %rd1343;
	mul.lo.s64 	%rd7166, %rd1248, %rd1365;
	mul.hi.u64 	%rd7167, %rd1365, %rd1248;
	not.b64 	%rd7168, %rd1343;
	setp.gt.u64 	%p2387, %rd7166, %rd7168;
	selp.u64 	%rd7169, 1, 0, %p2387;
	add.s64 	%rd1366, %rd7167, %rd7169;
	mul.lo.s64 	%rd1367, %rd1163, %rd1365;
	add.s64 	%rd1368, %rd1367, %rd1366;
	add.s64 	%rd1369, %rd1368, %rd1349;
	setp.lt.u64 	%p2388, %rd1369, %rd1368;
	mov.b64 	%rd8410, 1;
	@%p2388 bra 	$L__BB1_529;
	setp.eq.s64 	%p2389, %rd1368, 0;
	neg.s64 	%rd7170, %rd1366;
	setp.ne.s64 	%p2390, %rd1367, %rd7170;
	and.pred  	%p2391, %p2390, %p2389;
	selp.u64 	%rd8410, 1, 0, %p2391;
$L__BB1_529:
	mul.hi.u64 	%rd7172, %rd1365, %rd1163;
	add.s64 	%rd1372, %rd8410, %rd7172;
	mul.lo.s64 	%rd1373, %rd1188, %rd1365;
	add.s64 	%rd1374, %rd1373, %rd1372;
	add.s64 	%rd1375, %rd1374, %rd1355;
	setp.lt.u64 	%p2392, %rd1375, %rd1374;
	mov.b64 	%rd8411, 1;
	@%p2392 bra 	$L__BB1_531;
	setp.eq.s64 	%p2393, %rd1374, 0;
	neg.s64 	%rd7173, %rd1372;
	setp.ne.s64 	%p2394, %rd1373, %rd7173;
	and.pred  	%p2395, %p2394, %p2393;
	selp.u64 	%rd8411, 1, 0, %p2395;
$L__BB1_531:
	mul.hi.u64 	%rd7175, %rd1365, %rd1188;
	add.s64 	%rd1378, %rd8411, %rd7175;
	mul.lo.s64 	%rd1379, %rd1194, %rd1365;
	add.s64 	%rd1380, %rd1379, %rd1378;
	add.s64 	%rd1381, %rd1380, %rd8402;
	setp.lt.u64 	%p2396, %rd1381, %rd1380;
	mov.b64 	%rd8412, 1;
	@%p2396 bra 	$L__BB1_533;
	setp.eq.s64 	%p2397, %rd1380, 0;
	neg.s64 	%rd7176, %rd1378;
	setp.ne.s64 	%p2398, %rd1379, %rd7176;
	and.pred  	%p2399, %p2398, %p2397;
	selp.u64 	%rd8412, 1, 0, %p2399;
$L__BB1_533:
	mul.hi.u64 	%rd7177, %rd1365, %rd1194;
	add.s64 	%rd1384, %rd8412, %rd7177;
	setp.eq.s64 	%p2400, %rd1384, 0;
	@%p2400 bra 	$L__BB1_535;
	add.s64 	%rd1385, %rd8408, %rd1384;
	setp.lt.u64 	%p2401, %rd1385, %rd8408;
	selp.u64 	%rd7178, 1, 0, %p2401;
	add.s64 	%rd8407, %rd8407, %rd7178;
	mov.u64 	%rd8408, %rd1385;
$L__BB1_535:
	mul.lo.s64 	%rd1389, %rd1310, %rd1369;
	mul.lo.s64 	%rd7180, %rd1248, %rd1389;
	mul.hi.u64 	%rd7181, %rd1389, %rd1248;
	not.b64 	%rd7182, %rd1369;
	setp.gt.u64 	%p2402, %rd7180, %rd7182;
	selp.u64 	%rd7183, 1, 0, %p2402;
	add.s64 	%rd1390, %rd7181, %rd7183;
	mul.lo.s64 	%rd1391, %rd1163, %rd1389;
	add.s64 	%rd1392, %rd1391, %rd1390;
	add.s64 	%rd1393, %rd1392, %rd1375;
	setp.lt.u64 	%p2403, %rd1393, %rd1392;
	mov.b64 	%rd8415, 1;
	@%p2403 bra 	$L__BB1_537;
	setp.eq.s64 	%p2404, %rd1392, 0;
	neg.s64 	%rd7184, %rd1390;
	setp.ne.s64 	%p2405, %rd1391, %rd7184;
	and.pred  	%p2406, %p2405, %p2404;
	selp.u64 	%rd8415, 1, 0, %p2406;
$L__BB1_537:
	mul.hi.u64 	%rd7186, %rd1389, %rd1163;
	add.s64 	%rd1396, %rd8415, %rd7186;
	mul.lo.s64 	%rd1397, %rd1188, %rd1389;
	add.s64 	%rd1398, %rd1397, %rd1396;
	add.s64 	%rd1399, %rd1398, %rd1381;
	setp.lt.u64 	%p2407, %rd1399, %rd1398;
	mov.b64 	%rd8416, 1;
	@%p2407 bra 	$L__BB1_539;
	setp.eq.s64 	%p2408, %rd1398, 0;
	neg.s64 	%rd7187, %rd1396;
	setp.ne.s64 	%p2409, %rd1397, %rd7187;
	and.pred  	%p2410, %p2409, %p2408;
	selp.u64 	%rd8416, 1, 0, %p2410;
$L__BB1_539:
	mul.hi.u64 	%rd7189, %rd1389, %rd1188;
	add.s64 	%rd1402, %rd8416, %rd7189;
	mul.lo.s64 	%rd1403, %rd1194, %rd1389;
	add.s64 	%rd1404, %rd1403, %rd1402;
	add.s64 	%rd1405, %rd1404, %rd8408;
	setp.lt.u64 	%p2411, %rd1405, %rd1404;
	mov.b64 	%rd8417, 1;
	@%p2411 bra 	$L__BB1_541;
	setp.eq.s64 	%p2412, %rd1404, 0;
	neg.s64 	%rd7190, %rd1402;
	setp.ne.s64 	%p2413, %rd1403, %rd7190;
	and.pred  	%p2414, %p2413, %p2412;
	selp.u64 	%rd8417, 1, 0, %p2414;
$L__BB1_541:
	mul.hi.u64 	%rd7191, %rd1389, %rd1194;
	add.s64 	%rd7192, %rd8417, %rd7191;
	add.s64 	%rd8418, %rd8407, %rd7192;
	setp.gt.u64 	%p2415, %rd8418, %rd1194;
	@%p2415 bra 	$L__BB1_547;
	setp.lt.u64 	%p2416, %rd8418, %rd1194;
	mov.u64 	%rd8419, %rd1405;
	mov.u64 	%rd8420, %rd1399;
	mov.u64 	%rd8421, %rd1393;
	@%p2416 bra 	$L__BB1_548;
	setp.gt.u64 	%p2417, %rd1405, %rd1188;
	@%p2417 bra 	$L__BB1_547;
	setp.lt.u64 	%p2418, %rd1405, %rd1188;
	mov.u64 	%rd8419, %rd1405;
	mov.u64 	%rd8420, %rd1399;
	mov.u64 	%rd8421, %rd1393;
	@%p2418 bra 	$L__BB1_548;
	setp.gt.u64 	%p2419, %rd1399, %rd1163;
	@%p2419 bra 	$L__BB1_547;
	setp.lt.u64 	%p2420, %rd1399, %rd1163;
	setp.lt.u64 	%p2421, %rd1393, %rd1248;
	or.pred  	%p2422, %p2420, %p2421;
	mov.u64 	%rd8419, %rd1405;
	mov.u64 	%rd8420, %rd1399;
	mov.u64 	%rd8421, %rd1393;
	@%p2422 bra 	$L__BB1_548;
$L__BB1_547:
	sub.s64 	%rd8421, %rd1393, %rd1248;
	setp.lt.u64 	%p2423, %rd1393, %rd1248;
	selp.u64 	%rd7193, 1, 0, %p2423;
	add.s64 	%rd7194, %rd1163, %rd7193;
	sub.s64 	%rd8420, %rd1399, %rd7194;
	setp.lt.u64 	%p2424, %rd1399, %rd1163;
	setp.eq.s64 	%p2425, %rd1399, %rd1163;
	and.pred  	%p2426, %p2425, %p2423;
	or.pred  	%p2427, %p2424, %p2426;
	selp.u64 	%rd7195, 1, 0, %p2427;
	add.s64 	%rd7196, %rd1188, %rd7195;
	sub.s64 	%rd8419, %rd1405, %rd7196;
	setp.lt.u64 	%p2428, %rd1405, %rd1188;
	setp.eq.s64 	%p2429, %rd1405, %rd1188;
	selp.b64 	%rd7197, %rd7195, 0, %p2429;
	selp.b64 	%rd7198, 1, %rd7197, %p2428;
	add.s64 	%rd7199, %rd7198, %rd1194;
	sub.s64 	%rd8418, %rd8418, %rd7199;
$L__BB1_548:
	mul.hi.u64 	%rd7201, %rd804, %rd804;
	mul.lo.s64 	%rd7202, %rd805, %rd804;
	mul.hi.u64 	%rd7203, %rd804, %rd805;
	add.s64 	%rd7204, %rd7202, %rd7201;
	setp.eq.s64 	%p2430, %rd7204, 0;
	neg.s64 	%rd7205, %rd7201;
	setp.ne.s64 	%p2431, %rd7202, %rd7205;
	and.pred  	%p2432, %p2431, %p2430;
	selp.u64 	%rd7206, 1, 0, %p2432;
	add.s64 	%rd7207, %rd7203, %rd7206;
	ld.shared.v2.u64 	{%rd1417, %rd1418}, [%r7+48];
	mul.lo.s64 	%rd1419, %rd1417, %rd804;
	mul.hi.u64 	%rd7208, %rd804, %rd1417;
	add.s64 	%rd7209, %rd1419, %rd7207;
	setp.eq.s64 	%p2433, %rd7209, 0;
	neg.s64 	%rd7210, %rd7207;
	setp.ne.s64 	%p2434, %rd1419, %rd7210;
	and.pred  	%p2435, %p2434, %p2433;
	selp.u64 	%rd7211, 1, 0, %p2435;
	add.s64 	%rd1420, %rd7208, %rd7211;
	mul.lo.s64 	%rd1421, %rd1418, %rd804;
	add.s64 	%rd1422, %rd1421, %rd1420;
	mul.hi.u64 	%rd7212, %rd805, %rd804;
	add.s64 	%rd1423, %rd7204, %rd7202;
	setp.lt.u64 	%p2436, %rd1423, %rd7204;
	selp.u64 	%rd7213, 1, 0, %p2436;
	add.s64 	%rd1424, %rd7212, %rd7213;
	mul.lo.s64 	%rd1425, %rd805, %rd805;
	add.s64 	%rd1426, %rd1425, %rd1424;
	add.s64 	%rd1427, %rd1426, %rd7209;
	setp.lt.u64 	%p2437, %rd1427, %rd1426;
	mov.b64 	%rd8422, 1;
	@%p2437 bra 	$L__BB1_550;
	setp.eq.s64 	%p2438, %rd1426, 0;
	neg.s64 	%rd7214, %rd1424;
	setp.ne.s64 	%p2439, %rd1425, %rd7214;
	and.pred  	%p2440, %p2439, %p2438;
	selp.u64 	%rd8422, 1, 0, %p2440;
$L__BB1_550:
	mul.hi.u64 	%rd7216, %rd805, %rd805;
	add.s64 	%rd1430, %rd8422, %rd7216;
	mul.lo.s64 	%rd1431, %rd1417, %rd805;
	add.s64 	%rd1432, %rd1431, %rd1430;
	add.s64 	%rd1433, %rd1432, %rd1422;
	setp.lt.u64 	%p2441, %rd1433, %rd1432;
	mov.b64 	%rd8423, 1;
	@%p2441 bra 	$L__BB1_552;
	setp.eq.s64 	%p2442, %rd1432, 0;
	neg.s64 	%rd7217, %rd1430;
	setp.ne.s64 	%p2443, %rd1431, %rd7217;
	and.pred  	%p2444, %p2443, %p2442;
	selp.u64 	%rd8423, 1, 0, %p2444;
$L__BB1_552:
	mul.hi.u64 	%rd7219, %rd805, %rd1417;
	add.s64 	%rd1436, %rd8423, %rd7219;
	mul.lo.s64 	%rd1437, %rd1418, %rd805;
	add.s64 	%rd1438, %rd1437, %rd1436;
	neg.s64 	%rd7220, %rd1420;
	setp.ne.s64 	%p2445, %rd1421, %rd7220;
	setp.eq.s64 	%p2446, %rd1422, 0;
	and.pred  	%p2447, %p2445, %p2446;
	selp.u64 	%rd7221, 1, 0, %p2447;
	mul.hi.u64 	%rd7222, %rd804, %rd1418;
	add.s64 	%rd7223, %rd7222, %rd7221;
	add.s64 	%rd1439, %rd1438, %rd7223;
	setp.lt.u64 	%p2448, %rd1439, %rd1438;
	mov.b64 	%rd8424, 1;
	@%p2448 bra 	$L__BB1_554;
	setp.eq.s64 	%p2449, %rd1438, 0;
	neg.s64 	%rd7224, %rd1436;
	setp.ne.s64 	%p2450, %rd1437, %rd7224;
	and.pred  	%p2451, %p2450, %p2449;
	selp.u64 	%rd8424, 1, 0, %p2451;
$L__BB1_554:
	mul.hi.u64 	%rd7226, %rd1417, %rd804;
	add.s64 	%rd1442, %rd1419, %rd1427;
	setp.lt.u64 	%p2452, %rd1442, %rd1419;
	selp.u64 	%rd7227, 1, 0, %p2452;
	add.s64 	%rd1443, %rd7226, %rd7227;
	add.s64 	%rd1444, %rd1431, %rd1443;
	add.s64 	%rd1445, %rd1444, %rd1433;
	setp.lt.u64 	%p2453, %rd1445, %rd1444;
	mov.b64 	%rd8425, 1;
	@%p2453 bra 	$L__BB1_556;
	setp.eq.s64 	%p2454, %rd1444, 0;
	neg.s64 	%rd7228, %rd1443;
	setp.ne.s64 	%p2455, %rd1431, %rd7228;
	and.pred  	%p2456, %p2455, %p2454;
	selp.u64 	%rd8425, 1, 0, %p2456;
$L__BB1_556:
	mul.hi.u64 	%rd7230, %rd1417, %rd805;
	add.s64 	%rd1448, %rd8425, %rd7230;
	mul.lo.s64 	%rd1449, %rd1417, %rd1417;
	add.s64 	%rd1450, %rd1449, %rd1448;
	add.s64 	%rd1451, %rd1450, %rd1439;
	setp.lt.u64 	%p2457, %rd1451, %rd1450;
	mov.b64 	%rd8426, 1;
	@%p2457 bra 	$L__BB1_558;
	setp.eq.s64 	%p2458, %rd1450, 0;
	neg.s64 	%rd7231, %rd1448;
	setp.ne.s64 	%p2459, %rd1449, %rd7231;
	and.pred  	%p2460, %p2459, %p2458;
	selp.u64 	%rd8426, 1, 0, %p2460;
$L__BB1_558:
	mul.hi.u64 	%rd7233, %rd1417, %rd1417;
	add.s64 	%rd1454, %rd8426, %rd7233;
	mul.lo.s64 	%rd1455, %rd1418, %rd1417;
	add.s64 	%rd1456, %rd1455, %rd1454;
	mul.hi.u64 	%rd7234, %rd805, %rd1418;
	add.s64 	%rd7235, %rd8424, %rd7234;
	add.s64 	%rd1457, %rd1456, %rd7235;
	setp.lt.u64 	%p2461, %rd1457, %rd1456;
	mov.b64 	%rd8427, 1;
	@%p2461 bra 	$L__BB1_560;
	setp.eq.s64 	%p2462, %rd1456, 0;
	neg.s64 	%rd7236, %rd1454;
	setp.ne.s64 	%p2463, %rd1455, %rd7236;
	and.pred  	%p2464, %p2463, %p2462;
	selp.u64 	%rd8427, 1, 0, %p2464;
$L__BB1_560:
	mul.hi.u64 	%rd7238, %rd1418, %rd804;
	add.s64 	%rd1460, %rd1421, %rd1445;
	setp.lt.u64 	%p2465, %rd1460, %rd1421;
	selp.u64 	%rd7239, 1, 0, %p2465;
	add.s64 	%rd1461, %rd7238, %rd7239;
	add.s64 	%rd1462, %rd1437, %rd1461;
	add.s64 	%rd8437, %rd1462, %rd1451;
	setp.lt.u64 	%p2466, %rd8437, %rd1462;
	mov.b64 	%rd8428, 1;
	@%p2466 bra 	$L__BB1_562;
	setp.eq.s64 	%p2467, %rd1462, 0;
	neg.s64 	%rd7240, %rd1461;
	setp.ne.s64 	%p2468, %rd1437, %rd7240;
	and.pred  	%p2469, %p2468, %p2467;
	selp.u64 	%rd8428, 1, 0, %p2469;
$L__BB1_562:
	mul.hi.u64 	%rd7242, %rd1418, %rd805;
	add.s64 	%rd1466, %rd8428, %rd7242;
	add.s64 	%rd1467, %rd1455, %rd1466;
	add.s64 	%rd8436, %rd1467, %rd1457;
	setp.lt.u64 	%p2470, %rd8436, %rd1467;
	mov.b64 	%rd8429, 1;
	@%p2470 bra 	$L__BB1_564;
	setp.eq.s64 	%p2471, %rd1467, 0;
	neg.s64 	%rd7243, %rd1466;
	setp.ne.s64 	%p2472, %rd1455, %rd7243;
	and.pred  	%p2473, %p2472, %p2471;
	selp.u64 	%rd8429, 1, 0, %p2473;
$L__BB1_564:
	mul.hi.u64 	%rd7245, %rd1418, %rd1417;
	add.s64 	%rd1471, %rd8429, %rd7245;
	mul.lo.s64 	%rd1472, %rd1418, %rd1418;
	add.s64 	%rd1473, %rd1472, %rd1471;
	mul.hi.u64 	%rd7246, %rd1417, %rd1418;
	add.s64 	%rd7247, %rd8427, %rd7246;
	add.s64 	%rd8442, %rd1473, %rd7247;
	setp.lt.u64 	%p2474, %rd8442, %rd1473;
	mov.b64 	%rd8430, 1;
	@%p2474 bra 	$L__BB1_566;
	setp.eq.s64 	%p2475, %rd1473, 0;
	neg.s64 	%rd7248, %rd1471;
	setp.ne.s64 	%p2476, %rd1472, %rd7248;
	and.pred  	%p2477, %p2476, %p2475;
	selp.u64 	%rd8430, 1, 0, %p2477;
$L__BB1_566:
	mul.lo.s64 	%rd7250, %rd804, %rd804;
	mul.hi.u64 	%rd7251, %rd1418, %rd1418;
	add.s64 	%rd8441, %rd8430, %rd7251;
	mul.lo.s64 	%rd1478, %rd1310, %rd7250;
	mul.lo.s64 	%rd7252, %rd1248, %rd1478;
	mul.hi.u64 	%rd7253, %rd1478, %rd1248;
	not.b64 	%rd7254, %rd7250;
	setp.gt.u64 	%p2478, %rd7252, %rd7254;
	selp.u64 	%rd7255, 1, 0, %p2478;
	add.s64 	%rd1479, %rd7253, %rd7255;
	mul.lo.s64 	%rd1480, %rd1163, %rd1478;
	add.s64 	%rd1481, %rd1480, %rd1479;
	add.s64 	%rd1482, %rd1481, %rd1423;
	setp.lt.u64 	%p2479, %rd1482, %rd1481;
	mov.b64 	%rd8431, 1;
	@%p2479 bra 	$L__BB1_568;
	setp.eq.s64 	%p2480, %rd1481, 0;
	neg.s64 	%rd7256, %rd1479;
	setp.ne.s64 	%p2481, %rd1480, %rd7256;
	and.pred  	%p2482, %p2481, %p2480;
	selp.u64 	%rd8431, 1, 0, %p2482;
$L__BB1_568:
	mul.hi.u64 	%rd7258, %rd1478, %rd1163;
	add.s64 	%rd1485, %rd8431, %rd7258;
	mul.lo.s64 	%rd1486, %rd1188, %rd1478;
	add.s64 	%rd1487, %rd1486, %rd1485;
	add.s64 	%rd1488, %rd1487, %rd1442;
	setp.lt.u64 	%p2483, %rd1488, %rd1487;
	mov.b64 	%rd8432, 1;
	@%p2483 bra 	$L__BB1_570;
	setp.eq.s64 	%p2484, %rd1487, 0;
	neg.s64 	%rd7259, %rd1485;
	setp.ne.s64 	%p2485, %rd1486, %rd7259;
	and.pred  	%p2486, %p2485, %p2484;
	selp.u64 	%rd8432, 1, 0, %p2486;
$L__BB1_570:
	mul.hi.u64 	%rd7261, %rd1478, %rd1188;
	add.s64 	%rd1491, %rd8432, %rd7261;
	mul.lo.s64 	%rd1492, %rd1194, %rd1478;
	add.s64 	%rd1493, %rd1492, %rd1491;
	add.s64 	%rd1494, %rd1493, %rd1460;
	setp.lt.u64 	%p2487, %rd1494, %rd1493;
	mov.b64 	%rd8433, 1;
	@%p2487 bra 	$L__BB1_572;
	setp.eq.s64 	%p2488, %rd1493, 0;
	neg.s64 	%rd7262, %rd1491;
	setp.ne.s64 	%p2489, %rd1492, %rd7262;
	and.pred  	%p2490, %p2489, %p2488;
	selp.u64 	%rd8433, 1, 0, %p2490;
$L__BB1_572:
	mul.hi.u64 	%rd7263, %rd1478, %rd1194;
	add.s64 	%rd1497, %rd8433, %rd7263;
	setp.eq.s64 	%p2491, %rd1497, 0;
	@%p2491 bra 	$L__BB1_576;
	add.s64 	%rd1498, %rd8437, %rd1497;
	setp.ge.u64 	%p2492, %rd1498, %rd8437;
	mov.u64 	%rd8437, %rd1498;
	@%p2492 bra 	$L__BB1_576;
	add.s64 	%rd8436, %rd8436, 1;
	setp.ne.s64 	%p2493, %rd8436, 0;
	mov.u64 	%rd8437, %rd1498;
	@%p2493 bra 	$L__BB1_576;
	add.s64 	%rd8442, %rd8442, 1;
	setp.eq.s64 	%p2494, %rd8442, 0;
	selp.u64 	%rd7265, 1, 0, %p2494;
	add.s64 	%rd8441, %rd8441, %rd7265;
	mov.b64 	%rd8436, 0;
	mov.u64 	%rd8437, %rd1498;
$L__BB1_576:
	mul.lo.s64 	%rd1506, %rd1310, %rd1482;
	mul.lo.s64 	%rd7267, %rd1248, %rd1506;
	mul.hi.u64 	%rd7268, %rd1506, %rd1248;
	not.b64 	%rd7269, %rd1482;
	setp.gt.u64 	%p2495, %rd7267, %rd7269;
	selp.u64 	%rd7270, 1, 0, %p2495;
	add.s64 	%rd1507, %rd7268, %rd7270;
	mul.lo.s64 	%rd1508, %rd1163, %rd1506;
	add.s64 	%rd1509, %rd1508, %rd1507;
	add.s64 	%rd1510, %rd1509, %rd1488;
	setp.lt.u64 	%p2496, %rd1510, %rd1509;
	mov.b64 	%rd8438, 1;
	@%p2496 bra 	$L__BB1_578;
	setp.eq.s64 	%p2497, %rd1509, 0;
	neg.s64 	%rd7271, %rd1507;
	setp.ne.s64 	%p2498, %rd1508, %rd7271;
	and.pred  	%p2499, %p2498, %p2497;
	selp.u64 	%rd8438, 1, 0, %p2499;
$L__BB1_578:
	mul.hi.u64 	%rd7273, %rd1506, %rd1163;
	add.s64 	%rd1513, %rd8438, %rd7273;
	mul.lo.s64 	%rd1514, %rd1188, %rd1506;
	add.s64 	%rd1515, %rd1514, %rd1513;
	add.s64 	%rd1516, %rd1515, %rd1494;
	setp.lt.u64 	%p2500, %rd1516, %rd1515;
	mov.b64 	%rd8439, 1;
	@%p2500 bra 	$L__BB1_580;
	setp.eq.s64 	%p2501, %rd1515, 0;
	neg.s64 	%rd7274, %rd1513;
	setp.ne.s64 	%p2502, %rd1514, %rd7274;
	and.pred  	%p2503, %p2502, %p2501;
	selp.u64 	%rd8439, 1, 0, %p2503;
$L__BB1_580:
	mul.hi.u64 	%rd7276, %rd1506, %rd1188;
	add.s64 	%rd1519, %rd8439, %rd7276;
	mul.lo.s64 	%rd1520, %rd1194, %rd1506;
	add.s64 	%rd1521, %rd1520, %rd1519;
	add.s64 	%rd1522, %rd1521, %rd8437;
	setp.lt.u64 	%p2504, %rd1522, %rd1521;
	mov.b64 	%rd8440, 1;
	@%p2504 bra 	$L__BB1_582;
	setp.eq.s64 	%p2505, %rd1521, 0;
	neg.s64 	%rd7277, %rd1519;
	setp.ne.s64 	%p2506, %rd1520, %rd7277;
	and.pred  	%p2507, %p2506, %p2505;
	selp.u64 	%rd8440, 1, 0, %p2507;
$L__BB1_582:
	mul.hi.u64 	%rd7278, %rd1506, %rd1194;
	add.s64 	%rd1525, %rd8440, %rd7278;
	setp.eq.s64 	%p2508, %rd1525, 0;
	@%p2508 bra 	$L__BB1_585;
	add.s64 	%rd1526, %rd8436, %rd1525;
	setp.ge.u64 	%p2509, %rd1526, %rd8436;
	mov.u64 	%rd8436, %rd1526;
	@%p2509 bra 	$L__BB1_585;
	add.s64 	%rd8442, %rd8442, 1;
	setp.eq.s64 	%p2510, %rd8442, 0;
	selp.u64 	%rd7279, 1, 0, %p2510;
	add.s64 	%rd8441, %rd8441, %rd7279;
$L__BB1_585:
	mul.lo.s64 	%rd1532, %rd1310, %rd1510;
	mul.lo.s64 	%rd7281, %rd1248, %rd1532;
	mul.hi.u64 	%rd7282, %rd1532, %rd1248;
	not.b64 	%rd7283, %rd1510;
	setp.gt.u64 	%p2511, %rd7281, %rd7283;
	selp.u64 	%rd7284, 1, 0, %p2511;
	add.s64 	%rd1533, %rd7282, %rd7284;
	mul.lo.s64 	%rd1534, %rd1163, %rd1532;
	add.s64 	%rd1535, %rd1534, %rd1533;
	add.s64 	%rd1536, %rd1535, %rd1516;
	setp.lt.u64 	%p2512, %rd1536, %rd1535;
	mov.b64 	%rd8444, 1;
	@%p2512 bra 	$L__BB1_587;
	setp.eq.s64 	%p2513, %rd1535, 0;
	neg.s64 	%rd7285, %rd1533;
	setp.ne.s64 	%p2514, %rd1534, %rd7285;
	and.pred  	%p2515, %p2514, %p2513;
	selp.u64 	%rd8444, 1, 0, %p2515;
$L__BB1_587:
	mul.hi.u64 	%rd7287, %rd1532, %rd1163;
	add.s64 	%rd1539, %rd8444, %rd7287;
	mul.lo.s64 	%rd1540, %rd1188, %rd1532;
	add.s64 	%rd1541, %rd1540, %rd1539;
	add.s64 	%rd1542, %rd1541, %rd1522;
	setp.lt.u64 	%p2516, %rd1542, %rd1541;
	mov.b64 	%rd8445, 1;
	@%p2516 bra 	$L__BB1_589;
	setp.eq.s64 	%p2517, %rd1541, 0;
	neg.s64 	%rd7288, %rd1539;
	setp.ne.s64 	%p2518, %rd1540, %rd7288;
	and.pred  	%p2519, %p2518, %p2517;
	selp.u64 	%rd8445, 1, 0, %p2519;
$L__BB1_589:
	mul.hi.u64 	%rd7290, %rd1532, %rd1188;
	add.s64 	%rd1545, %rd8445, %rd7290;
	mul.lo.s64 	%rd1546, %rd1194, %rd1532;
	add.s64 	%rd1547, %rd1546, %rd1545;
	add.s64 	%rd1548, %rd1547, %rd8436;
	setp.lt.u64 	%p2520, %rd1548, %rd1547;
	mov.b64 	%rd8446, 1;
	@%p2520 bra 	$L__BB1_591;
	setp.eq.s64 	%p2521, %rd1547, 0;
	neg.s64 	%rd7291, %rd1545;
	setp.ne.s64 	%p2522, %rd1546, %rd7291;
	and.pred  	%p2523, %p2522, %p2521;
	selp.u64 	%rd8446, 1, 0, %p2523;
$L__BB1_591:
	mul.hi.u64 	%rd7292, %rd1532, %rd1194;
	add.s64 	%rd1551, %rd8446, %rd7292;
	setp.eq.s64 	%p2524, %rd1551, 0;
	@%p2524 bra 	$L__BB1_593;
	add.s64 	%rd1552, %rd8442, %rd1551;
	setp.lt.u64 	%p2525, %rd1552, %rd8442;
	selp.u64 	%rd7293, 1, 0, %p2525;
	add.s64 	%rd8441, %rd8441, %rd7293;
	mov.u64 	%rd8442, %rd1552;
$L__BB1_593:
	mul.lo.s64 	%rd1556, %rd1310, %rd1536;
	mul.lo.s64 	%rd7295, %rd1248, %rd1556;
	mul.hi.u64 	%rd7296, %rd1556, %rd1248;
	not.b64 	%rd7297, %rd1536;
	setp.gt.u64 	%p2526, %rd7295, %rd7297;
	selp.u64 	%rd7298, 1, 0, %p2526;
	add.s64 	%rd1557, %rd7296, %rd7298;
	mul.lo.s64 	%rd1558, %rd1163, %rd1556;
	add.s64 	%rd1559, %rd1558, %rd1557;
	add.s64 	%rd1560, %rd1559, %rd1542;
	setp.lt.u64 	%p2527, %rd1560, %rd1559;
	mov.b64 	%rd8449, 1;
	@%p2527 bra 	$L__BB1_595;
	setp.eq.s64 	%p2528, %rd1559, 0;
	neg.s64 	%rd7299, %rd1557;
	setp.ne.s64 	%p2529, %rd1558, %rd7299;
	and.pred  	%p2530, %p2529, %p2528;
	selp.u64 	%rd8449, 1, 0, %p2530;
$L__BB1_595:
	mul.hi.u64 	%rd7301, %rd1556, %rd1163;
	add.s64 	%rd1563, %rd8449, %rd7301;
	mul.lo.s64 	%rd1564, %rd1188, %rd1556;
	add.s64 	%rd1565, %rd1564, %rd1563;
	add.s64 	%rd1566, %rd1565, %rd1548;
	setp.lt.u64 	%p2531, %rd1566, %rd1565;
	mov.b64 	%rd8450, 1;
	@%p2531 bra 	$L__BB1_597;
	setp.eq.s64 	%p2532, %rd1565, 0;
	neg.s64 	%rd7302, %rd1563;
	setp.ne.s64 	%p2533, %rd1564, %rd7302;
	and.pred  	%p2534, %p2533, %p2532;
	selp.u64 	%rd8450, 1, 0, %p2534;
$L__BB1_597:
	mul.hi.u64 	%rd7304, %rd1556, %rd1188;
	add.s64 	%rd1569, %rd8450, %rd7304;
	mul.lo.s64 	%rd1570, %rd1194, %rd1556;
	add.s64 	%rd1571, %rd1570, %rd1569;
	add.s64 	%rd1572, %rd1571, %rd8442;
	setp.lt.u64 	%p2535, %rd1572, %rd1571;
	mov.b64 	%rd8451, 1;
	@%p2535 bra 	$L__BB1_599;
	setp.eq.s64 	%p2536, %rd1571, 0;
	neg.s64 	%rd7305, %rd1569;
	setp.ne.s64 	%p2537, %rd1570, %rd7305;
	and.pred  	%p2538, %p2537, %p2536;
	selp.u64 	%rd8451, 1, 0, %p2538;
$L__BB1_599:
	mul.hi.u64 	%rd7306, %rd1556, %rd1194;
	add.s64 	%rd7307, %rd8451, %rd7306;
	add.s64 	%rd8452, %rd8441, %rd7307;
	setp.gt.u64 	%p2539, %rd8452, %rd1194;
	@%p2539 bra 	$L__BB1_605;
	setp.lt.u64 	%p2540, %rd8452, %rd1194;
	mov.u64 	%rd8453, %rd1572;
	mov.u64 	%rd8454, %rd1566;
	mov.u64 	%rd8455, %rd1560;
	@%p2540 bra 	$L__BB1_606;
	setp.gt.u64 	%p2541, %rd1572, %rd1188;
	@%p2541 bra 	$L__BB1_605;
	setp.lt.u64 	%p2542, %rd1572, %rd1188;
	mov.u64 	%rd8453, %rd1572;
	mov.u64 	%rd8454, %rd1566;
	mov.u64 	%rd8455, %rd1560;
	@%p2542 bra 	$L__BB1_606;
	setp.gt.u64 	%p2543, %rd1566, %rd1163;
	@%p2543 bra 	$L__BB1_605;
	setp.lt.u64 	%p2544, %rd1566, %rd1163;
	setp.lt.u64 	%p2545, %rd1560, %rd1248;
	or.pred  	%p2546, %p2544, %p2545;
	mov.u64 	%rd8453, %rd1572;
	mov.u64 	%rd8454, %rd1566;
	mov.u64 	%rd8455, %rd1560;
	@%p2546 bra 	$L__BB1_606;
$L__BB1_605:
	sub.s64 	%rd8455, %rd1560, %rd1248;
	setp.lt.u64 	%p2547, %rd1560, %rd1248;
	selp.u64 	%rd7308, 1, 0, %p2547;
	add.s64 	%rd7309, %rd1163, %rd7308;
	sub.s64 	%rd8454, %rd1566, %rd7309;
	setp.lt.u64 	%p2548, %rd1566, %rd1163;
	setp.eq.s64 	%p2549, %rd1566, %rd1163;
	and.pred  	%p2550, %p2549, %p2547;
	or.pred  	%p2551, %p2548, %p2550;
	selp.u64 	%rd7310, 1, 0, %p2551;
	add.s64 	%rd7311, %rd1188, %rd7310;
	sub.s64 	%rd8453, %rd1572, %rd7311;
	setp.lt.u64 	%p2552, %rd1572, %rd1188;
	setp.eq.s64 	%p2553, %rd1572, %rd1188;
	selp.b64 	%rd7312, %rd7310, 0, %p2553;
	selp.b64 	%rd7313, 1, %rd7312, %p2552;
	add.s64 	%rd7314, %rd7313, %rd1194;
	sub.s64 	%rd8452, %rd8452, %rd7314;
$L__BB1_606:
	mul.hi.u64 	%rd7316, %rd8455, %rd8455;
	mul.lo.s64 	%rd7317, %rd8454, %rd8455;
	mul.hi.u64 	%rd7318, %rd8455, %rd8454;
	add.s64 	%rd7319, %rd7317, %rd7316;
	setp.eq.s64 	%p2554, %rd7319, 0;
	neg.s64 	%rd7320, %rd7316;
	setp.ne.s64 	%p2555, %rd7317, %rd7320;
	and.pred  	%p2556, %p2555, %p2554;
	selp.u64 	%rd7321, 1, 0, %p2556;
	add.s64 	%rd7322, %rd7318, %rd7321;
	mul.lo.s64 	%rd1584, %rd8453, %rd8455;
	mul.hi.u64 	%rd7323, %rd8455, %rd8453;
	add.s64 	%rd7324, %rd1584, %rd7322;
	setp.eq.s64 	%p2557, %rd7324, 0;
	neg.s64 	%rd7325, %rd7322;
	setp.ne.s64 	%p2558, %rd1584, %rd7325;
	and.pred  	%p2559, %p2558, %p2557;
	selp.u64 	%rd7326, 1, 0, %p2559;
	add.s64 	%rd1585, %rd7323, %rd7326;
	mul.lo.s64 	%rd1586, %rd8452, %rd8455;
	add.s64 	%rd1587, %rd1586, %rd1585;
	mul.hi.u64 	%rd7327, %rd8454, %rd8455;
	add.s64 	%rd1588, %rd7319, %rd7317;
	setp.lt.u64 	%p2560, %rd1588, %rd7319;
	selp.u64 	%rd7328, 1, 0, %p2560;
	add.s64 	%rd1589, %rd7327, %rd7328;
	mul.lo.s64 	%rd1590, %rd8454, %rd8454;
	add.s64 	%rd1591, %rd1590, %rd1589;
	add.s64 	%rd1592, %rd1591, %rd7324;
	setp.lt.u64 	%p2561, %rd1592, %rd1591;
	mov.b64 	%rd8456, 1;
	@%p2561 bra 	$L__BB1_608;
	setp.eq.s64 	%p2562, %rd1591, 0;
	neg.s64 	%rd7329, %rd1589;
	setp.ne.s64 	%p2563, %rd1590, %rd7329;
	and.pred  	%p2564, %p2563, %p2562;
	selp.u64 	%rd8456, 1, 0, %p2564;
$L__BB1_608:
	mul.hi.u64 	%rd7331, %rd8454, %rd8454;
	add.s64 	%rd1595, %rd8456, %rd7331;
	mul.lo.s64 	%rd1596, %rd8453, %rd8454;
	add.s64 	%rd1597, %rd1596, %rd1595;
	add.s64 	%rd1598, %rd1597, %rd1587;
	setp.lt.u64 	%p2565, %rd1598, %rd1597;
	mov.b64 	%rd8457, 1;
	@%p2565 bra 	$L__BB1_610;
	setp.eq.s64 	%p2566, %rd1597, 0;
	neg.s64 	%rd7332, %rd1595;
	setp.ne.s64 	%p2567, %rd1596, %rd7332;
	and.pred  	%p2568, %p2567, %p2566;
	selp.u64 	%rd8457, 1, 0, %p2568;
$L__BB1_610:
	mul.hi.u64 	%rd7334, %rd8454, %rd8453;
	add.s64 	%rd1601, %rd8457, %rd7334;
	mul.lo.s64 	%rd1602, %rd8452, %rd8454;
	add.s64 	%rd1603, %rd1602, %rd1601;
	neg.s64 	%rd7335, %rd1585;
	setp.ne.s64 	%p2569, %rd1586, %rd7335;
	setp.eq.s64 	%p2570, %rd1587, 0;
	and.pred  	%p2571, %p2569, %p2570;
	selp.u64 	%rd7336, 1, 0, %p2571;
	mul.hi.u64 	%rd7337, %rd8455, %rd8452;
	add.s64 	%rd7338, %rd7337, %rd7336;
	add.s64 	%rd1604, %rd1603, %rd7338;
	setp.lt.u64 	%p2572, %rd1604, %rd1603;
	mov.b64 	%rd8458, 1;
	@%p2572 bra 	$L__BB1_612;
	setp.eq.s64 	%p2573, %rd1603, 0;
	neg.s64 	%rd7339, %rd1601;
	setp.ne.s64 	%p2574, %rd1602, %rd7339;
	and.pred  	%p2575, %p2574, %p2573;
	selp.u64 	%rd8458, 1, 0, %p2575;
$L__BB1_612:
	mul.hi.u64 	%rd7341, %rd8453, %rd8455;
	add.s64 	%rd1607, %rd1584, %rd1592;
	setp.lt.u64 	%p2576, %rd1607, %rd1584;
	selp.u64 	%rd7342, 1, 0, %p2576;
	add.s64 	%rd1608, %rd7341, %rd7342;
	add.s64 	%rd1609, %rd1596, %rd1608;
	add.s64 	%rd1610, %rd1609, %rd1598;
	setp.lt.u64 	%p2577, %rd1610, %rd1609;
	mov.b64 	%rd8459, 1;
	@%p2577 bra 	$L__BB1_614;
	setp.eq.s64 	%p2578, %rd1609, 0;
	neg.s64 	%rd7343, %rd1608;
	setp.ne.s64 	%p2579, %rd1596, %rd7343;
	and.pred  	%p2580, %p2579, %p2578;
	selp.u64 	%rd8459, 1, 0, %p2580;
$L__BB1_614:
	mul.hi.u64 	%rd7345, %rd8453, %rd8454;
	add.s64 	%rd1613, %rd8459, %rd7345;
	mul.lo.s64 	%rd1614, %rd8453, %rd8453;
	add.s64 	%rd1615, %rd1614, %rd1613;
	add.s64 	%rd1616, %rd1615, %rd1604;
	setp.lt.u64 	%p2581, %rd1616, %rd1615;
	mov.b64 	%rd8460, 1;
	@%p2581 bra 	$L__BB1_616;
	setp.eq.s64 	%p2582, %rd1615, 0;
	neg.s64 	%rd7346, %rd1613;
	setp.ne.s64 	%p2583, %rd1614, %rd7346;
	and.pred  	%p2584, %p2583, %p2582;
	selp.u64 	%rd8460, 1, 0, %p2584;
$L__BB1_616:
	mul.hi.u64 	%rd7348, %rd8453, %rd8453;
	add.s64 	%rd1619, %rd8460, %rd7348;
	mul.lo.s64 	%rd1620, %rd8452, %rd8453;
	add.s64 	%rd1621, %rd1620, %rd1619;
	mul.hi.u64 	%rd7349, %rd8454, %rd8452;
	add.s64 	%rd7350, %rd8458, %rd7349;
	add.s64 	%rd1622, %rd1621, %rd7350;
	setp.lt.u64 	%p2585, %rd1622, %rd1621;
	mov.b64 	%rd8461, 1;
	@%p2585 bra 	$L__BB1_618;
	setp.eq.s64 	%p2586, %rd1621, 0;
	neg.s64 	%rd7351, %rd1619;
	setp.ne.s64 	%p2587, %rd1620, %rd7351;
	and.pred  	%p2588, %p2587, %p2586;
	selp.u64 	%rd8461, 1, 0, %p2588;
$L__BB1_618:
	mul.hi.u64 	%rd7353, %rd8452, %rd8455;
	add.s64 	%rd1625, %rd1586, %rd1610;
	setp.lt.u64 	%p2589, %rd1625, %rd1586;
	selp.u64 	%rd7354, 1, 0, %p2589;
	add.s64 	%rd1626, %rd7353, %rd7354;
	add.s64 	%rd1627, %rd1602, %rd1626;
	add.s64 	%rd8471, %rd1627, %rd1616;
	setp.lt.u64 	%p2590, %rd8471, %rd1627;
	mov.b64 	%rd8462, 1;
	@%p2590 bra 	$L__BB1_620;
	setp.eq.s64 	%p2591, %rd1627, 0;
	neg.s64 	%rd7355, %rd1626;
	setp.ne.s64 	%p2592, %rd1602, %rd7355;
	and.pred  	%p2593, %p2592, %p2591;
	selp.u64 	%rd8462, 1, 0, %p2593;
$L__BB1_620:
	mul.hi.u64 	%rd7357, %rd8452, %rd8454;
	add.s64 	%rd1631, %rd8462, %rd7357;
	add.s64 	%rd1632, %rd1620, %rd1631;
	add.s64 	%rd8470, %rd1632, %rd1622;
	setp.lt.u64 	%p2594, %rd8470, %rd1632;
	mov.b64 	%rd8463, 1;
	@%p2594 bra 	$L__BB1_622;
	setp.eq.s64 	%p2595, %rd1632, 0;
	neg.s64 	%rd7358, %rd1631;
	setp.ne.s64 	%p2596, %rd1620, %rd7358;
	and.pred  	%p2597, %p2596, %p2595;
	selp.u64 	%rd8463, 1, 0, %p2597;
$L__BB1_622:
	mul.hi.u64 	%rd7360, %rd8452, %rd8453;
	add.s64 	%rd1636, %rd8463, %rd7360;
	mul.lo.s64 	%rd1637, %rd8452, %rd8452;
	add.s64 	%rd1638, %rd1637, %rd1636;
	mul.hi.u64 	%rd7361, %rd8453, %rd8452;
	add.s64 	%rd7362, %rd8461, %rd7361;
	add.s64 	%rd8476, %rd1638, %rd7362;
	setp.lt.u64 	%p2598, %rd8476, %rd1638;
	mov.b64 	%rd8464, 1;
	@%p2598 bra 	$L__BB1_624;
	setp.eq.s64 	%p2599, %rd1638, 0;
	neg.s64 	%rd7363, %rd1636;
	setp.ne.s64 	%p2600, %rd1637, %rd7363;
	and.pred  	%p2601, %p2600, %p2599;
	selp.u64 	%rd8464, 1, 0, %p2601;
$L__BB1_624:
	mul.lo.s64 	%rd7365, %rd8455, %rd8455;
	mul.hi.u64 	%rd7366, %rd8452, %rd8452;
	add.s64 	%rd8475, %rd8464, %rd7366;
	mul.lo.s64 	%rd1643, %rd1310, %rd7365;
	mul.lo.s64 	%rd7367, %rd1248, %rd1643;
	mul.hi.u64 	%rd7368, %rd1643, %rd1248;
	not.b64 	%rd7369, %rd7365;
	setp.gt.u64 	%p2602, %rd7367, %rd7369;
	selp.u64 	%rd7370, 1, 0, %p2602;
	add.s64 	%rd1644, %rd7368, %rd7370;
	mul.lo.s64 	%rd1645, %rd1163, %rd1643;
	add.s64 	%rd1646, %rd1645, %rd1644;
	add.s64 	%rd1647, %rd1646, %rd1588;
	setp.lt.u64 	%p2603, %rd1647, %rd1646;
	mov.b64 	%rd8465, 1;
	@%p2603 bra 	$L__BB1_626;
	setp.eq.s64 	%p2604, %rd1646, 0;
	neg.s64 	%rd7371, %rd1644;
	setp.ne.s64 	%p2605, %rd1645, %rd7371;
	and.pred  	%p2606, %p2605, %p2604;
	selp.u64 	%rd8465, 1, 0, %p2606;
$L__BB1_626:
	mul.hi.u64 	%rd7373, %rd1643, %rd1163;
	add.s64 	%rd1650, %rd8465, %rd7373;
	mul.lo.s64 	%rd1651, %rd1188, %rd1643;
	add.s64 	%rd1652, %rd1651, %rd1650;
	add.s64 	%rd1653, %rd1652, %rd1607;
	setp.lt.u64 	%p2607, %rd1653, %rd1652;
	mov.b64 	%rd8466, 1;
	@%p2607 bra 	$L__BB1_628;
	setp.eq.s64 	%p2608, %rd1652, 0;
	neg.s64 	%rd7374, %rd1650;
	setp.ne.s64 	%p2609, %rd1651, %rd7374;
	and.pred  	%p2610, %p2609, %p2608;
	selp.u64 	%rd8466, 1, 0, %p2610;
$L__BB1_628:
	mul.hi.u64 	%rd7376, %rd1643, %rd1188;
	add.s64 	%rd1656, %rd8466, %rd7376;
	mul.lo.s64 	%rd1657, %rd1194, %rd1643;
	add.s64 	%rd1658, %rd1657, %rd1656;
	add.s64 	%rd1659, %rd1658, %rd1625;
	setp.lt.u64 	%p2611, %rd1659, %rd1658;
	mov.b64 	%rd8467, 1;
	@%p2611 bra 	$L__BB1_630;
	setp.eq.s64 	%p2612, %rd1658, 0;
	neg.s64 	%rd7377, %rd1656;
	setp.ne.s64 	%p2613, %rd1657, %rd7377;
	and.pred  	%p2614, %p2613, %p2612;
	selp.u64 	%rd8467, 1, 0, %p2614;
$L__BB1_630:
	mul.hi.u64 	%rd7378, %rd1643, %rd1194;
	add.s64 	%rd1662, %rd8467, %rd7378;
	setp.eq.s64 	%p2615, %rd1662, 0;
	@%p2615 bra 	$L__BB1_634;
	add.s64 	%rd1663, %rd8471, %rd1662;
	setp.ge.u64 	%p2616, %rd1663, %rd8471;
	mov.u64 	%rd8471, %rd1663;
	@%p2616 bra 	$L__BB1_634;
	add.s64 	%rd8470, %rd8470, 1;
	setp.ne.s64 	%p2617, %rd8470, 0;
	mov.u64 	%rd8471, %rd1663;
	@%p2617 bra 	$L__BB1_634;
	add.s64 	%rd8476, %rd8476, 1;
	setp.eq.s64 	%p2618, %rd8476, 0;
	selp.u64 	%rd7380, 1, 0, %p2618;
	add.s64 	%rd8475, %rd8475, %rd7380;
	mov.b64 	%rd8470, 0;
	mov.u64 	%rd8471, %rd1663;
$L__BB1_634:
	mul.lo.s64 	%rd1671, %rd1310, %rd1647;
	mul.lo.s64 	%rd7382, %rd1248, %rd1671;
	mul.hi.u64 	%rd7383, %rd1671, %rd1248;
	not.b64 	%rd7384, %rd1647;
	setp.gt.u64 	%p2619, %rd7382, %rd7384;
	selp.u64 	%rd7385, 1, 0, %p2619;
	add.s64 	%rd1672, %rd7383, %rd7385;
	mul.lo.s64 	%rd1673, %rd1163, %rd1671;
	add.s64 	%rd1674, %rd1673, %rd1672;
	add.s64 	%rd1675, %rd1674, %rd1653;
	setp.lt.u64 	%p2620, %rd1675, %rd1674;
	mov.b64 	%rd8472, 1;
	@%p2620 bra 	$L__BB1_636;
	setp.eq.s64 	%p2621, %rd1674, 0;
	neg.s64 	%rd7386, %rd1672;
	setp.ne.s64 	%p2622, %rd1673, %rd7386;
	and.pred  	%p2623, %p2622, %p2621;
	selp.u64 	%rd8472, 1, 0, %p2623;
$L__BB1_636:
	mul.hi.u64 	%rd7388, %rd1671, %rd1163;
	add.s64 	%rd1678, %rd8472, %rd7388;
	mul.lo.s64 	%rd1679, %rd1188, %rd1671;
	add.s64 	%rd1680, %rd1679, %rd1678;
	add.s64 	%rd1681, %rd1680, %rd1659;
	setp.lt.u64 	%p2624, %rd1681, %rd1680;
	mov.b64 	%rd8473, 1;
	@%p2624 bra 	$L__BB1_638;
	setp.eq.s64 	%p2625, %rd1680, 0;
	neg.s64 	%rd7389, %rd1678;
	setp.ne.s64 	%p2626, %rd1679, %rd7389;
	and.pred  	%p2627, %p2626, %p2625;
	selp.u64 	%rd8473, 1, 0, %p2627;
$L__BB1_638:
	mul.hi.u64 	%rd7391, %rd1671, %rd1188;
	add.s64 	%rd1684, %rd8473, %rd7391;
	mul.lo.s64 	%rd1685, %rd1194, %rd1671;
	add.s64 	%rd1686, %rd1685, %rd1684;
	add.s64 	%rd1687, %rd1686, %rd8471;
	setp.lt.u64 	%p2628, %rd1687, %rd1686;
	mov.b64 	%rd8474, 1;
	@%p2628 bra 	$L__BB1_640;
	setp.eq.s64 	%p2629, %rd1686, 0;
	neg.s64 	%rd7392, %rd1684;
	setp.ne.s64 	%p2630, %rd1685, %rd7392;
	and.pred  	%p2631, %p2630, %p2629;
	selp.u64 	%rd8474, 1, 0, %p2631;
$L__BB1_640:
	mul.hi.u64 	%rd7393, %rd1671, %rd1194;
	add.s64 	%rd1690, %rd8474, %rd7393;
	setp.eq.s64 	%p2632, %rd1690, 0;
	@%p2632 bra 	$L__BB1_643;
	add.s64 	%rd1691, %rd8470, %rd1690;
	setp.ge.u64 	%p2633, %rd1691, %rd8470;
	mov.u64 	%rd8470, %rd1691;
	@%p2633 bra 	$L__BB1_643;
	add.s64 	%rd8476, %rd8476, 1;
	setp.eq.s64 	%p2634, %rd8476, 0;
	selp.u64 	%rd7394, 1, 0, %p2634;
	add.s64 	%rd8475, %rd8475, %rd7394;
$L__BB1_643:
	mul.lo.s64 	%rd1697, %rd1310, %rd1675;
	mul.lo.s64 	%rd7396, %rd1248, %rd1697;
	mul.hi.u64 	%rd7397, %rd1697, %rd1248;
	not.b64 	%rd7398, %rd1675;
	setp.gt.u64 	%p2635, %rd7396, %rd7398;
	selp.u64 	%rd7399, 1, 0, %p2635;
	add.s64 	%rd1698, %rd7397, %rd7399;
	mul.lo.s64 	%rd1699, %rd1163, %rd1697;
	add.s64 	%rd1700, %rd1699, %rd1698;
	add.s64 	%rd1701, %rd1700, %rd1681;
	setp.lt.u64 	%p2636, %rd1701, %rd1700;
	mov.b64 	%rd8478, 1;
	@%p2636 bra 	$L__BB1_645;
	setp.eq.s64 	%p2637, %rd1700, 0;
	neg.s64 	%rd7400, %rd1698;
	setp.ne.s64 	%p2638, %rd1699, %rd7400;
	and.pred  	%p2639, %p2638, %p2637;
	selp.u64 	%rd8478, 1, 0, %p2639;
$L__BB1_645:
	mul.hi.u64 	%rd7402, %rd1697, %rd1163;
	add.s64 	%rd1704, %rd8478, %rd7402;
	mul.lo.s64 	%rd1705, %rd1188, %rd1697;
	add.s64 	%rd1706, %rd1705, %rd1704;
	add.s64 	%rd1707, %rd1706, %rd1687;
	setp.lt.u64 	%p2640, %rd1707, %rd1706;
	mov.b64 	%rd8479, 1;
	@%p2640 bra 	$L__BB1_647;
	setp.eq.s64 	%p2641, %rd1706, 0;
	neg.s64 	%rd7403, %rd1704;
	setp.ne.s64 	%p2642, %rd1705, %rd7403;
	and.pred  	%p2643, %p2642, %p2641;
	selp.u64 	%rd8479, 1, 0, %p2643;
$L__BB1_647:
	mul.hi.u64 	%rd7405, %rd1697, %rd1188;
	add.s64 	%rd1710, %rd8479, %rd7405;
	mul.lo.s64 	%rd1711, %rd1194, %rd1697;
	add.s64 	%rd1712, %rd1711, %rd1710;
	add.s64 	%rd1713, %rd1712, %rd8470;
	setp.lt.u64 	%p2644, %rd1713, %rd1712;
	mov.b64 	%rd8480, 1;
	@%p2644 bra 	$L__BB1_649;
	setp.eq.s64 	%p2645, %rd1712, 0;
	neg.s64 	%rd7406, %rd1710;
	setp.ne.s64 	%p2646, %rd1711, %rd7406;
	and.pred  	%p2647, %p2646, %p2645;
	selp.u64 	%rd8480, 1, 0, %p2647;
$L__BB1_649:
	mul.hi.u64 	%rd7407, %rd1697, %rd1194;
	add.s64 	%rd1716, %rd8480, %rd7407;
	setp.eq.s64 	%p2648, %rd1716, 0;
	@%p2648 bra 	$L__BB1_651;
	add.s64 	%rd1717, %rd8476, %rd1716;
	setp.lt.u64 	%p2649, %rd1717, %rd8476;
	selp.u64 	%rd7408, 1, 0, %p2649;
	add.s64 	%rd8475, %rd8475, %rd7408;
	mov.u64 	%rd8476, %rd1717;
$L__BB1_651:
	mul.lo.s64 	%rd1721, %rd1310, %rd1701;
	mul.lo.s64 	%rd7410, %rd1248, %rd1721;
	mul.hi.u64 	%rd7411, %rd1721, %rd1248;
	not.b64 	%rd7412, %rd1701;
	setp.gt.u64 	%p2650, %rd7410, %rd7412;
	selp.u64 	%rd7413, 1, 0, %p2650;
	add.s64 	%rd1722, %rd7411, %rd7413;
	mul.lo.s64 	%rd1723, %rd1163, %rd1721;
	add.s64 	%rd1724, %rd1723, %rd1722;
	add.s64 	%rd1725, %rd1724, %rd1707;
	setp.lt.u64 	%p2651, %rd1725, %rd1724;
	mov.b64 	%rd8483, 1;
	@%p2651 bra 	$L__BB1_653;
	setp.eq.s64 	%p2652, %rd1724, 0;
	neg.s64 	%rd7414, %rd1722;
	setp.ne.s64 	%p2653, %rd1723, %rd7414;
	and.pred  	%p2654, %p2653, %p2652;
	selp.u64 	%rd8483, 1, 0, %p2654;
$L__BB1_653:
	mul.hi.u64 	%rd7416, %rd1721, %rd1163;
	add.s64 	%rd1728, %rd8483, %rd7416;
	mul.lo.s64 	%rd1729, %rd1188, %rd1721;
	add.s64 	%rd1730, %rd1729, %rd1728;
	add.s64 	%rd1731, %rd1730, %rd1713;
	setp.lt.u64 	%p2655, %rd1731, %rd1730;
	mov.b64 	%rd8484, 1;
	@%p2655 bra 	$L__BB1_655;
	setp.eq.s64 	%p2656, %rd1730, 0;
	neg.s64 	%rd7417, %rd1728;
	setp.ne.s64 	%p2657, %rd1729, %rd7417;
	and.pred  	%p2658, %p2657, %p2656;
	selp.u64 	%rd8484, 1, 0, %p2658;
$L__BB1_655:
	mul.hi.u64 	%rd7419, %rd1721, %rd1188;
	add.s64 	%rd1734, %rd8484, %rd7419;
	mul.lo.s64 	%rd1735, %rd1194, %rd1721;
	add.s64 	%rd1736, %rd1735, %rd1734;
	add.s64 	%rd1737, %rd1736, %rd8476;
	setp.lt.u64 	%p2659, %rd1737, %rd1736;
	mov.b64 	%rd8485, 1;
	@%p2659 bra 	$L__BB1_657;
	setp.eq.s64 	%p2660, %rd1736, 0;
	neg.s64 	%rd7420, %rd1734;
	setp.ne.s64 	%p2661, %rd1735, %rd7420;
	and.pred  	%p2662, %p2661, %p2660;
	selp.u64 	%rd8485, 1, 0, %p2662;
$L__BB1_657:
	mul.hi.u64 	%rd7421, %rd1721, %rd1194;
	add.s64 	%rd7422, %rd8485, %rd7421;
	add.s64 	%rd8486, %rd8475, %rd7422;
	setp.gt.u64 	%p2663, %rd8486, %rd1194;
	@%p2663 bra 	$L__BB1_663;
	setp.lt.u64 	%p2664, %rd8486, %rd1194;
	mov.u64 	%rd8487, %rd1737;
	mov.u64 	%rd8488, %rd1731;
	mov.u64 	%rd8489, %rd1725;
	@%p2664 bra 	$L__BB1_664;
	setp.gt.u64 	%p2665, %rd1737, %rd1188;
	@%p2665 bra 	$L__BB1_663;
	setp.lt.u64 	%p2666, %rd1737, %rd1188;
	mov.u64 	%rd8487, %rd1737;
	mov.u64 	%rd8488, %rd1731;
	mov.u64 	%rd8489, %rd1725;
	@%p2666 bra 	$L__BB1_664;
	setp.gt.u64 	%p2667, %rd1731, %rd1163;
	@%p2667 bra 	$L__BB1_663;
	setp.lt.u64 	%p2668, %rd1731, %rd1163;
	setp.lt.u64 	%p2669, %rd1725, %rd1248;
	or.pred  	%p2670, %p2668, %p2669;
	mov.u64 	%rd8487, %rd1737;
	mov.u64 	%rd8488, %rd1731;
	mov.u64 	%rd8489, %rd1725;
	@%p2670 bra 	$L__BB1_664;
$L__BB1_663:
	sub.s64 	%rd8489, %rd1725, %rd1248;
	setp.lt.u64 	%p2671, %rd1725, %rd1248;
	selp.u64 	%rd7423, 1, 0, %p2671;
	add.s64 	%rd7424, %rd1163, %rd7423;
	sub.s64 	%rd8488, %rd1731, %rd7424;
	setp.lt.u64 	%p2672, %rd1731, %rd1163;
	setp.eq.s64 	%p2673, %rd1731, %rd1163;
	and.pred  	%p2674, %p2673, %p2671;
	or.pred  	%p2675, %p2672, %p2674;
	selp.u64 	%rd7425, 1, 0, %p2675;
	add.s64 	%rd7426, %rd1188, %rd7425;
	sub.s64 	%rd8487, %rd1737, %rd7426;
	setp.lt.u64 	%p2676, %rd1737, %rd1188;
	setp.eq.s64 	%p2677, %rd1737, %rd1188;
	selp.b64 	%rd7427, %rd7425, 0, %p2677;
	selp.b64 	%rd7428, 1, %rd7427, %p2676;
	add.s64 	%rd7429, %rd7428, %rd1194;
	sub.s64 	%rd8486, %rd8486, %rd7429;
$L__BB1_664:
	add.s64 	%rd1749, %rd350, %rd8455;
	setp.lt.u64 	%p2678, %rd1749, %rd350;
	selp.u64 	%rd7430, 1, 0, %p2678;
	add.s64 	%rd7431, %rd351, %rd7430;
	add.s64 	%rd1750, %rd7431, %rd8454;
	setp.lt.u64 	%p2679, %rd1750, %rd7431;
	setp.lt.u64 	%p2680, %rd1750, %rd351;
	selp.b64 	%rd7432, %rd7430, 0, %p2679;
	selp.b64 	%rd7433, 1, %rd7432, %p2680;
	add.s64 	%rd7434, %rd1249, %rd7433;
	add.s64 	%rd1751, %rd7434, %rd8453;
	setp.lt.u64 	%p2681, %rd1751, %rd7434;
	setp.lt.u64 	%p2682, %rd1751, %rd1249;
	selp.b64 	%rd7435, %rd7433, 0, %p2681;
	selp.b64 	%rd7436, 1, %rd7435, %p2682;
	add.s64 	%rd7437, %rd1250, %rd7436;
	add.s64 	%rd8490, %rd7437, %rd8452;
	setp.gt.u64 	%p2683, %rd8490, %rd1194;
	@%p2683 bra 	$L__BB1_670;
	setp.lt.u64 	%p2684, %rd8490, %rd1194;
	mov.u64 	%rd8491, %rd1751;
	mov.u64 	%rd8492, %rd1750;
	mov.u64 	%rd8493, %rd1749;
	@%p2684 bra 	$L__BB1_671;
	setp.gt.u64 	%p2685, %rd1751, %rd1188;
	@%p2685 bra 	$L__BB1_670;
	setp.lt.u64 	%p2686, %rd1751, %rd1188;
	mov.u64 	%rd8491, %rd1751;
	mov.u64 	%rd8492, %rd1750;
	mov.u64 	%rd8493, %rd1749;
	@%p2686 bra 	$L__BB1_671;
	setp.gt.u64 	%p2687, %rd1750, %rd1163;
	@%p2687 bra 	$L__BB1_670;
	setp.lt.u64 	%p2688, %rd1750, %rd1163;
	setp.lt.u64 	%p2689, %rd1749, %rd1248;
	or.pred  	%p2690, %p2688, %p2689;
	mov.u64 	%rd8491, %rd1751;
	mov.u64 	%rd8492, %rd1750;
	mov.u64 	%rd8493, %rd1749;
	@%p2690 bra 	$L__BB1_671;
$L__BB1_670:
	sub.s64 	%rd8493, %rd1749, %rd1248;
	setp.lt.u64 	%p2691, %rd1749, %rd1248;
	selp.u64 	%rd7438, 1, 0, %p2691;
	add.s64 	%rd7439, %rd1163, %rd7438;
	sub.s64 	%rd8492, %rd1750, %rd7439;
	setp.lt.u64 	%p2692, %rd1750, %rd1163;
	setp.eq.s64 	%p2693, %rd1750, %rd1163;
	and.pred  	%p2694, %p2693, %p2691;
	or.pred  	%p2695, %p2692, %p2694;
	selp.u64 	%rd7440, 1, 0, %p2695;
	add.s64 	%rd7441, %rd1188, %rd7440;
	sub.s64 	%rd8491, %rd1751, %rd7441;
	setp.lt.u64 	%p2696, %rd1751, %rd1188;
	setp.eq.s64 	%p2697, %rd1751, %rd1188;
	selp.b64 	%rd7442, %rd7440, 0, %p2697;
	selp.b64 	%rd7443, 1, %rd7442, %p2696;
	add.s64 	%rd7444, %rd7443, %rd1194;
	sub.s64 	%rd8490, %rd8490, %rd7444;
$L__BB1_671:
	mul.hi.u64 	%rd7446, %rd8493, %rd8493;
	mul.lo.s64 	%rd7447, %rd8492, %rd8493;
	mul.hi.u64 	%rd7448, %rd8493, %rd8492;
	add.s64 	%rd7449, %rd7447, %rd7446;
	setp.eq.s64 	%p2698, %rd7449, 0;
	neg.s64 	%rd7450, %rd7446;
	setp.ne.s64 	%p2699, %rd7447, %rd7450;
	and.pred  	%p2700, %p2699, %p2698;
	selp.u64 	%rd7451, 1, 0, %p2700;
	add.s64 	%rd7452, %rd7448, %rd7451;
	mul.lo.s64 	%rd1761, %rd8491, %rd8493;
	mul.hi.u64 	%rd7453, %rd8493, %rd8491;
	add.s64 	%rd7454, %rd1761, %rd7452;
	setp.eq.s64 	%p2701, %rd7454, 0;
	neg.s64 	%rd7455, %rd7452;
	setp.ne.s64 	%p2702, %rd1761, %rd7455;
	and.pred  	%p2703, %p2702, %p2701;
	selp.u64 	%rd7456, 1, 0, %p2703;
	add.s64 	%rd1762, %rd7453, %rd7456;
	mul.lo.s64 	%rd1763, %rd8490, %rd8493;
	add.s64 	%rd1764, %rd1763, %rd1762;
	mul.hi.u64 	%rd7457, %rd8492, %rd8493;
	add.s64 	%rd1765, %rd7449, %rd7447;
	setp.lt.u64 	%p2704, %rd1765, %rd7449;
	selp.u64 	%rd7458, 1, 0, %p2704;
	add.s64 	%rd1766, %rd7457, %rd7458;
	mul.lo.s64 	%rd1767, %rd8492, %rd8492;
	add.s64 	%rd1768, %rd1767, %rd1766;
	add.s64 	%rd1769, %rd1768, %rd7454;
	setp.lt.u64 	%p2705, %rd1769, %rd1768;
	mov.b64 	%rd8494, 1;
	@%p2705 bra 	$L__BB1_673;
	setp.eq.s64 	%p2706, %rd1768, 0;
	neg.s64 	%rd7459, %rd1766;
	setp.ne.s64 	%p2707, %rd1767, %rd7459;
	and.pred  	%p2708, %p2707, %p2706;
	selp.u64 	%rd8494, 1, 0, %p2708;
$L__BB1_673:
	mul.hi.u64 	%rd7461, %rd8492, %rd8492;
	add.s64 	%rd1772, %rd8494, %rd7461;
	mul.lo.s64 	%rd1773, %rd8491, %rd8492;
	add.s64 	%rd1774, %rd1773, %rd1772;
	add.s64 	%rd1775, %rd1774, %rd1764;
	setp.lt.u64 	%p2709, %rd1775, %rd1774;
	mov.b64 	%rd8495, 1;
	@%p2709 bra 	$L__BB1_675;
	setp.eq.s64 	%p2710, %rd1774, 0;
	neg.s64 	%rd7462, %rd1772;
	setp.ne.s64 	%p2711, %rd1773, %rd7462;
	and.pred  	%p2712, %p2711, %p2710;
	selp.u64 	%rd8495, 1, 0, %p2712;
$L__BB1_675:
	mul.hi.u64 	%rd7464, %rd8492, %rd8491;
	add.s64 	%rd1778, %rd8495, %rd7464;
	mul.lo.s64 	%rd1779, %rd8490, %rd8492;
	add.s64 	%rd1780, %rd1779, %rd1778;
	neg.s64 	%rd7465, %rd1762;
	setp.ne.s64 	%p2713, %rd1763, %rd7465;
	setp.eq.s64 	%p2714, %rd1764, 0;
	and.pred  	%p2715, %p2713, %p2714;
	selp.u64 	%rd7466, 1, 0, %p2715;
	mul.hi.u64 	%rd7467, %rd8493, %rd8490;
	add.s64 	%rd7468, %rd7467, %rd7466;
	add.s64 	%rd1781, %rd1780, %rd7468;
	setp.lt.u64 	%p2716, %rd1781, %rd1780;
	mov.b64 	%rd8496, 1;
	@%p2716 bra 	$L__BB1_677;
	setp.eq.s64 	%p2717, %rd1780, 0;
	neg.s64 	%rd7469, %rd1778;
	setp.ne.s64 	%p2718, %rd1779, %rd7469;
	and.pred  	%p2719, %p2718, %p2717;
	selp.u64 	%rd8496, 1, 0, %p2719;
$L__BB1_677:
	mul.hi.u64 	%rd7471, %rd8491, %rd8493;
	add.s64 	%rd1784, %rd1761, %rd1769;
	setp.lt.u64 	%p2720, %rd1784, %rd1761;
	selp.u64 	%rd7472, 1, 0, %p2720;
	add.s64 	%rd1785, %rd7471, %rd7472;
	add.s64 	%rd1786, %rd1773, %rd1785;
	add.s64 	%rd1787, %rd1786, %rd1775;
	setp.lt.u64 	%p2721, %rd1787, %rd1786;
	mov.b64 	%rd8497, 1;
	@%p2721 bra 	$L__BB1_679;
	setp.eq.s64 	%p2722, %rd1786, 0;
	neg.s64 	%rd7473, %rd1785;
	setp.ne.s64 	%p2723, %rd1773, %rd7473;
	and.pred  	%p2724, %p2723, %p2722;
	selp.u64 	%rd8497, 1, 0, %p2724;
$L__BB1_679:
	mul.hi.u64 	%rd7475, %rd8491, %rd8492;
	add.s64 	%rd1790, %rd8497, %rd7475;
	mul.lo.s64 	%rd1791, %rd8491, %rd8491;
	add.s64 	%rd1792, %rd1791, %rd1790;
	add.s64 	%rd1793, %rd1792, %rd1781;
	setp.lt.u64 	%p2725, %rd1793, %rd1792;
	mov.b64 	%rd8498, 1;
	@%p2725 bra 	$L__BB1_681;
	setp.eq.s64 	%p2726, %rd1792, 0;
	neg.s64 	%rd7476, %rd1790;
	setp.ne.s64 	%p2727, %rd1791, %rd7476;
	and.pred  	%p2728, %p2727, %p2726;
	selp.u64 	%rd8498, 1, 0, %p2728;
$L__BB1_681:
	mul.hi.u64 	%rd7478, %rd8491, %rd8491;
	add.s64 	%rd1796, %rd8498, %rd7478;
	mul.lo.s64 	%rd1797, %rd8490, %rd8491;
	add.s64 	%rd1798, %rd1797, %rd1796;
	mul.hi.u64 	%rd7479, %rd8492, %rd8490;
	add.s64 	%rd7480, %rd8496, %rd7479;
	add.s64 	%rd1799, %rd1798, %rd7480;
	setp.lt.u64 	%p2729, %rd1799, %rd1798;
	mov.b64 	%rd8499, 1;
	@%p2729 bra 	$L__BB1_683;
	setp.eq.s64 	%p2730, %rd1798, 0;
	neg.s64 	%rd7481, %rd1796;
	setp.ne.s64 	%p2731, %rd1797, %rd7481;
	and.pred  	%p2732, %p2731, %p2730;
	selp.u64 	%rd8499, 1, 0, %p2732;
$L__BB1_683:
	mul.hi.u64 	%rd7483, %rd8490, %rd8493;
	add.s64 	%rd1802, %rd1763, %rd1787;
	setp.lt.u64 	%p2733, %rd1802, %rd1763;
	selp.u64 	%rd7484, 1, 0, %p2733;
	add.s64 	%rd1803, %rd7483, %rd7484;
	add.s64 	%rd1804, %rd1779, %rd1803;
	add.s64 	%rd8509, %rd1804, %rd1793;
	setp.lt.u64 	%p2734, %rd8509, %rd1804;
	mov.b64 	%rd8500, 1;
	@%p2734 bra 	$L__BB1_685;
	setp.eq.s64 	%p2735, %rd1804, 0;
	neg.s64 	%rd7485, %rd1803;
	setp.ne.s64 	%p2736, %rd1779, %rd7485;
	and.pred  	%p2737, %p2736, %p2735;
	selp.u64 	%rd8500, 1, 0, %p2737;
$L__BB1_685:
	mul.hi.u64 	%rd7487, %rd8490, %rd8492;
	add.s64 	%rd1808, %rd8500, %rd7487;
	add.s64 	%rd1809, %rd1797, %rd1808;
	add.s64 	%rd8508, %rd1809, %rd1799;
	setp.lt.u64 	%p2738, %rd8508, %rd1809;
	mov.b64 	%rd8501, 1;
	@%p2738 bra 	$L__BB1_687;
	setp.eq.s64 	%p2739, %rd1809, 0;
	neg.s64 	%rd7488, %rd1808;
	setp.ne.s64 	%p2740, %rd1797, %rd7488;
	and.pred  	%p2741, %p2740, %p2739;
	selp.u64 	%rd8501, 1, 0, %p2741;
$L__BB1_687:
	mul.hi.u64 	%rd7490, %rd8490, %rd8491;
	add.s64 	%rd1813, %rd8501, %rd7490;
	mul.lo.s64 	%rd1814, %rd8490, %rd8490;
	add.s64 	%rd1815, %rd1814, %rd1813;
	mul.hi.u64 	%rd7491, %rd8491, %rd8490;
	add.s64 	%rd7492, %rd8499, %rd7491;
	add.s64 	%rd8514, %rd1815, %rd7492;
	setp.lt.u64 	%p2742, %rd8514, %rd1815;
	mov.b64 	%rd8502, 1;
	@%p2742 bra 	$L__BB1_689;
	setp.eq.s64 	%p2743, %rd1815, 0;
	neg.s64 	%rd7493, %rd1813;
	setp.ne.s64 	%p2744, %rd1814, %rd7493;
	and.pred  	%p2745, %p2744, %p2743;
	selp.u64 	%rd8502, 1, 0, %p2745;
$L__BB1_689:
	mul.lo.s64 	%rd7495, %rd8493, %rd8493;
	mul.hi.u64 	%rd7496, %rd8490, %rd8490;
	add.s64 	%rd8513, %rd8502, %rd7496;
	mul.lo.s64 	%rd1820, %rd1310, %rd7495;
	mul.lo.s64 	%rd7497, %rd1248, %rd1820;
	mul.hi.u64 	%rd7498, %rd1820, %rd1248;
	not.b64 	%rd7499, %rd7495;
	setp.gt.u64 	%p2746, %rd7497, %rd7499;
	selp.u64 	%rd7500, 1, 0, %p2746;
	add.s64 	%rd1821, %rd7498, %rd7500;
	mul.lo.s64 	%rd1822, %rd1163, %rd1820;
	add.s64 	%rd1823, %rd1822, %rd1821;
	add.s64 	%rd1824, %rd1823, %rd1765;
	setp.lt.u64 	%p2747, %rd1824, %rd1823;
	mov.b64 	%rd8503, 1;
	@%p2747 bra 	$L__BB1_691;
	setp.eq.s64 	%p2748, %rd1823, 0;
	neg.s64 	%rd7501, %rd1821;
	setp.ne.s64 	%p2749, %rd1822, %rd7501;
	and.pred  	%p2750, %p2749, %p2748;
	selp.u64 	%rd8503, 1, 0, %p2750;
$L__BB1_691:
	mul.hi.u64 	%rd7503, %rd1820, %rd1163;
	add.s64 	%rd1827, %rd8503, %rd7503;
	mul.lo.s64 	%rd1828, %rd1188, %rd1820;
	add.s64 	%rd1829, %rd1828, %rd1827;
	add.s64 	%rd1830, %rd1829, %rd1784;
	setp.lt.u64 	%p2751, %rd1830, %rd1829;
	mov.b64 	%rd8504, 1;
	@%p2751 bra 	$L__BB1_693;
	setp.eq.s64 	%p2752, %rd1829, 0;
	neg.s64 	%rd7504, %rd1827;
	setp.ne.s64 	%p2753, %rd1828, %rd7504;
	and.pred  	%p2754, %p2753, %p2752;
	selp.u64 	%rd8504, 1, 0, %p2754;
$L__BB1_693:
	mul.hi.u64 	%rd7506, %rd1820, %rd1188;
	add.s64 	%rd1833, %rd8504, %rd7506;
	mul.lo.s64 	%rd1834, %rd1194, %rd1820;
	add.s64 	%rd1835, %rd1834, %rd1833;
	add.s64 	%rd1836, %rd1835, %rd1802;
	setp.lt.u64 	%p2755, %rd1836, %rd1835;
	mov.b64 	%rd8505, 1;
	@%p2755 bra 	$L__BB1_695;
	setp.eq.s64 	%p2756, %rd1835, 0;
	neg.s64 	%rd7507, %rd1833;
	setp.ne.s64 	%p2757, %rd1834, %rd7507;
	and.pred  	%p2758, %p2757, %p2756;
	selp.u64 	%rd8505, 1, 0, %p2758;
$L__BB1_695:
	mul.hi.u64 	%rd7508, %rd1820, %rd1194;
	add.s64 	%rd1839, %rd8505, %rd7508;
	setp.eq.s64 	%p2759, %rd1839, 0;
	@%p2759 bra 	$L__BB1_699;
	add.s64 	%rd1840, %rd8509, %rd1839;
	setp.ge.u64 	%p2760, %rd1840, %rd8509;
	mov.u64 	%rd8509, %rd1840;
	@%p2760 bra 	$L__BB1_699;
	add.s64 	%rd8508, %rd8508, 1;
	setp.ne.s64 	%p2761, %rd8508, 0;
	mov.u64 	%rd8509, %rd1840;
	@%p2761 bra 	$L__BB1_699;
	add.s64 	%rd8514, %rd8514, 1;
	setp.eq.s64 	%p2762, %rd8514, 0;
	selp.u64 	%rd7510, 1, 0, %p2762;
	add.s64 	%rd8513, %rd8513, %rd7510;
	mov.b64 	%rd8508, 0;
	mov.u64 	%rd8509, %rd1840;
$L__BB1_699:
	mul.lo.s64 	%rd1848, %rd1310, %rd1824;
	mul.lo.s64 	%rd7512, %rd1248, %rd1848;
	mul.hi.u64 	%rd7513, %rd1848, %rd1248;
	not.b64 	%rd7514, %rd1824;
	setp.gt.u64 	%p2763, %rd7512, %rd7514;
	selp.u64 	%rd7515, 1, 0, %p2763;
	add.s64 	%rd1849, %rd7513, %rd7515;
	mul.lo.s64 	%rd1850, %rd1163, %rd1848;
	add.s64 	%rd1851, %rd1850, %rd1849;
	add.s64 	%rd1852, %rd1851, %rd1830;
	setp.lt.u64 	%p2764, %rd1852, %rd1851;
	mov.b64 	%rd8510, 1;
	@%p2764 bra 	$L__BB1_701;
	setp.eq.s64 	%p2765, %rd1851, 0;
	neg.s64 	%rd7516, %rd1849;
	setp.ne.s64 	%p2766, %rd1850, %rd7516;
	and.pred  	%p2767, %p2766, %p2765;
	selp.u64 	%rd8510, 1, 0, %p2767;
$L__BB1_701:
	mul.hi.u64 	%rd7518, %rd1848, %rd1163;
	add.s64 	%rd1855, %rd8510, %rd7518;
	mul.lo.s64 	%rd1856, %rd1188, %rd1848;
	add.s64 	%rd1857, %rd1856, %rd1855;
	add.s64 	%rd1858, %rd1857, %rd1836;
	setp.lt.u64 	%p2768, %rd1858, %rd1857;
	mov.b64 	%rd8511, 1;
	@%p2768 bra 	$L__BB1_703;
	setp.eq.s64 	%p2769, %rd1857, 0;
	neg.s64 	%rd7519, %rd1855;
	setp.ne.s64 	%p2770, %rd1856, %rd7519;
	and.pred  	%p2771, %p2770, %p2769;
	selp.u64 	%rd8511, 1, 0, %p2771;
$L__BB1_703:
	mul.hi.u64 	%rd7521, %rd1848, %rd1188;
	add.s64 	%rd1861, %rd8511, %rd7521;
	mul.lo.s64 	%rd1862, %rd1194, %rd1848;
	add.s64 	%rd1863, %rd1862, %rd1861;
	add.s64 	%rd1864, %rd1863, %rd8509;
	setp.lt.u64 	%p2772, %rd1864, %rd1863;
	mov.b64 	%rd8512, 1;
	@%p2772 bra 	$L__BB1_705;
	setp.eq.s64 	%p2773, %rd1863, 0;
	neg.s64 	%rd7522, %rd1861;
	setp.ne.s64 	%p2774, %rd1862, %rd7522;
	and.pred  	%p2775, %p2774, %p2773;
	selp.u64 	%rd8512, 1, 0, %p2775;
$L__BB1_705:
	mul.hi.u64 	%rd7523, %rd1848, %rd1194;
	add.s64 	%rd1867, %rd8512, %rd7523;
	setp.eq.s64 	%p2776, %rd1867, 0;
	@%p2776 bra 	$L__BB1_708;
	add.s64 	%rd1868, %rd8508, %rd1867;
	setp.ge.u64 	%p2777, %rd1868, %rd8508;
	mov.u64 	%rd8508, %rd1868;
	@%p2777 bra 	$L__BB1_708;
	add.s64 	%rd8514, %rd8514, 1;
	setp.eq.s64 	%p2778, %rd8514, 0;
	selp.u64 	%rd7524, 1, 0, %p2778;
	add.s64 	%rd8513, %rd8513, %rd7524;
$L__BB1_708:
	mul.lo.s64 	%rd1874, %rd1310, %rd1852;
	mul.lo.s64 	%rd7526, %rd1248, %rd1874;
	mul.hi.u64 	%rd7527, %rd1874, %rd1248;
	not.b64 	%rd7528, %rd1852;
	setp.gt.u64 	%p2779, %rd7526, %rd7528;
	selp.u64 	%rd7529, 1, 0, %p2779;
	add.s64 	%rd1875, %rd7527, %rd7529;
	mul.lo.s64 	%rd1876, %rd1163, %rd1874;
	add.s64 	%rd1877, %rd1876, %rd1875;
	add.s64 	%rd1878, %rd1877, %rd1858;
	setp.lt.u64 	%p2780, %rd1878, %rd1877;
	mov.b64 	%rd8516, 1;
	@%p2780 bra 	$L__BB1_710;
	setp.eq.s64 	%p2781, %rd1877, 0;
	neg.s64 	%rd7530, %rd1875;
	setp.ne.s64 	%p2782, %rd1876, %rd7530;
	and.pred  	%p2783, %p2782, %p2781;
	selp.u64 	%rd8516, 1, 0, %p2783;
$L__BB1_710:
	mul.hi.u64 	%rd7532, %rd1874, %rd1163;
	add.s64 	%rd1881, %rd8516, %rd7532;
	mul.lo.s64 	%rd1882, %rd1188, %rd1874;
	add.s64 	%rd1883, %rd1882, %rd1881;
	add.s64 	%rd1884, %rd1883, %rd1864;
	setp.lt.u64 	%p2784, %rd1884, %rd1883;
	mov.b64 	%rd8517, 1;
	@%p2784 bra 	$L__BB1_712;
	setp.eq.s64 	%p2785, %rd1883, 0;
	neg.s64 	%rd7533, %rd1881;
	setp.ne.s64 	%p2786, %rd1882, %rd7533;
	and.pred  	%p2787, %p2786, %p2785;
	selp.u64 	%rd8517, 1, 0, %p2787;
$L__BB1_712:
	mul.hi.u64 	%rd7535, %rd1874, %rd1188;
	add.s64 	%rd1887, %rd8517, %rd7535;
	mul.lo.s64 	%rd1888, %rd1194, %rd1874;
	add.s64 	%rd1889, %rd1888, %rd1887;
	add.s64 	%rd1890, %rd1889, %rd8508;
	setp.lt.u64 	%p2788, %rd1890, %rd1889;
	mov.b64 	%rd8518, 1;
	@%p2788 bra 	$L__BB1_714;
	setp.eq.s64 	%p2789, %rd1889, 0;
	neg.s64 	%rd7536, %rd1887;
	setp.ne.s64 	%p2790, %rd1888, %rd7536;
	and.pred  	%p2791, %p2790, %p2789;
	selp.u64 	%rd8518, 1, 0, %p2791;
$L__BB1_714:
	mul.hi.u64 	%rd7537, %rd1874, %rd1194;
	add.s64 	%rd1893, %rd8518, %rd7537;
	setp.eq.s64 	%p2792, %rd1893, 0;
	@%p2792 bra 	$L__BB1_716;
	add.s64 	%rd1894, %rd8514, %rd1893;
	setp.lt.u64 	%p2793, %rd1894, %rd8514;
	selp.u64 	%rd7538, 1, 0, %p2793;
	add.s64 	%rd8513, %rd8513, %rd7538;
	mov.u64 	%rd8514, %rd1894;
$L__BB1_716:
	mul.lo.s64 	%rd1898, %rd1310, %rd1878;
	mul.lo.s64 	%rd7540, %rd1248, %rd1898;
	mul.hi.u64 	%rd7541, %rd1898, %rd1248;
	not.b64 	%rd7542, %rd1878;
	setp.gt.u64 	%p2794, %rd7540, %rd7542;
	selp.u64 	%rd7543, 1, 0, %p2794;
	add.s64 	%rd1899, %rd7541, %rd7543;
	mul.lo.s64 	%rd1900, %rd1163, %rd1898;
	add.s64 	%rd1901, %rd1900, %rd1899;
	add.s64 	%rd1902, %rd1901, %rd1884;
	setp.lt.u64 	%p2795, %rd1902, %rd1901;
	mov.b64 	%rd8521, 1;
	@%p2795 bra 	$L__BB1_718;
	setp.eq.s64 	%p2796, %rd1901, 0;
	neg.s64 	%rd7544, %rd1899;
	setp.ne.s64 	%p2797, %rd1900, %rd7544;
	and.pred  	%p2798, %p2797, %p2796;
	selp.u64 	%rd8521, 1, 0, %p2798;
$L__BB1_718:
	mul.hi.u64 	%rd7546, %rd1898, %rd1163;
	add.s64 	%rd1905, %rd8521, %rd7546;
	mul.lo.s64 	%rd1906, %rd1188, %rd1898;
	add.s64 	%rd1907, %rd1906, %rd1905;
	add.s64 	%rd1908, %rd1907, %rd1890;
	setp.lt.u64 	%p2799, %rd1908, %rd1907;
	mov.b64 	%rd8522, 1;
	@%p2799 bra 	$L__BB1_720;
	setp.eq.s64 	%p2800, %rd1907, 0;
	neg.s64 	%rd7547, %rd1905;
	setp.ne.s64 	%p2801, %rd1906, %rd7547;
	and.pred  	%p2802, %p2801, %p2800;
	selp.u64 	%rd8522, 1, 0, %p2802;
$L__BB1_720:
	mul.hi.u64 	%rd7549, %rd1898, %rd1188;
	add.s64 	%rd1911, %rd8522, %rd7549;
	mul.lo.s64 	%rd1912, %rd1194, %rd1898;
	add.s64 	%rd1913, %rd1912, %rd1911;
	add.s64 	%rd1914, %rd1913, %rd8514;
	setp.lt.u64 	%p2803, %rd1914, %rd1913;
	mov.b64 	%rd8523, 1;
	@%p2803 bra 	$L__BB1_722;
	setp.eq.s64 	%p2804, %rd1913, 0;
	neg.s64 	%rd7550, %rd1911;
	setp.ne.s64 	%p2805, %rd1912, %rd7550;
	and.pred  	%p2806, %p2805, %p2804;
	selp.u64 	%rd8523, 1, 0, %p2806;
$L__BB1_722:
	mul.hi.u64 	%rd7551, %rd1898, %rd1194;
	add.s64 	%rd7552, %rd8523, %rd7551;
	add.s64 	%rd8524, %rd8513, %rd7552;
	setp.gt.u64 	%p2807, %rd8524, %rd1194;
	@%p2807 bra 	$L__BB1_728;
	setp.lt.u64 	%p2808, %rd8524, %rd1194;
	mov.u64 	%rd8525, %rd1914;
	mov.u64 	%rd8526, %rd1908;
	mov.u64 	%rd8527, %rd1902;
	@%p2808 bra 	$L__BB1_729;
	setp.gt.u64 	%p2809, %rd1914, %rd1188;
	@%p2809 bra 	$L__BB1_728;
	setp.lt.u64 	%p2810, %rd1914, %rd1188;
	mov.u64 	%rd8525, %rd1914;
	mov.u64 	%rd8526, %rd1908;
	mov.u64 	%rd8527, %rd1902;
	@%p2810 bra 	$L__BB1_729;
	setp.gt.u64 	%p2811, %rd1908, %rd1163;
	@%p2811 bra 	$L__BB1_728;
	setp.lt.u64 	%p2812, %rd1908, %rd1163;
	setp.lt.u64 	%p2813, %rd1902, %rd1248;
	or.pred  	%p2814, %p2812, %p2813;
	mov.u64 	%rd8525, %rd1914;
	mov.u64 	%rd8526, %rd1908;
	mov.u64 	%rd8527, %rd1902;
	@%p2814 bra 	$L__BB1_729;
$L__BB1_728:
	sub.s64 	%rd8527, %rd1902, %rd1248;
	setp.lt.u64 	%p2815, %rd1902, %rd1248;
	selp.u64 	%rd7553, 1, 0, %p2815;
	add.s64 	%rd7554, %rd1163, %rd7553;
	sub.s64 	%rd8526, %rd1908, %rd7554;
	setp.lt.u64 	%p2816, %rd1908, %rd1163;
	setp.eq.s64 	%p2817, %rd1908, %rd1163;
	and.pred  	%p2818, %p2817, %p2815;
	or.pred  	%p2819, %p2816, %p2818;
	selp.u64 	%rd7555, 1, 0, %p2819;
	add.s64 	%rd7556, %rd1188, %rd7555;
	sub.s64 	%rd8525, %rd1914, %rd7556;
	setp.lt.u64 	%p2820, %rd1914, %rd1188;
	setp.eq.s64 	%p2821, %rd1914, %rd1188;
	selp.b64 	%rd7557, %rd7555, 0, %p2821;
	selp.b64 	%rd7558, 1, %rd7557, %p2820;
	add.s64 	%rd7559, %rd7558, %rd1194;
	sub.s64 	%rd8524, %rd8524, %rd7559;
$L__BB1_729:
	sub.s64 	%rd8531, %rd8527, %rd8421;
	setp.lt.u64 	%p2822, %rd8527, %rd8421;
	selp.u64 	%rd7560, 1, 0, %p2822;
	add.s64 	%rd7561, %rd8420, %rd7560;
	sub.s64 	%rd8530, %rd8526, %rd7561;
	setp.lt.u64 	%p2823, %rd8526, %rd8420;
	setp.eq.s64 	%p2824, %rd8526, %rd8420;
	and.pred  	%p2825, %p2824, %p2822;
	or.pred  	%p2826, %p2823, %p2825;
	selp.u64 	%rd7562, 1, 0, %p2826;
	add.s64 	%rd7563, %rd8419, %rd7562;
	sub.s64 	%rd8529, %rd8525, %rd7563;
	setp.lt.u64 	%p2827, %rd8525, %rd8419;
	setp.eq.s64 	%p2828, %rd8525, %rd8419;
	selp.b64 	%rd7564, %rd7562, 0, %p2828;
	selp.b64 	%rd1929, 1, %rd7564, %p2827;
	add.s64 	%rd7565, %rd1929, %rd8418;
	sub.s64 	%rd8528, %rd8524, %rd7565;
	setp.lt.u64 	%p2829, %rd8524, %rd8418;
	@%p2829 bra 	$L__BB1_731;
	setp.ne.s64 	%p2830, %rd8524, %rd8418;
	setp.eq.s64 	%p2831, %rd1929, 0;
	or.pred  	%p2832, %p2830, %p2831;
	@%p2832 bra 	$L__BB1_732;
$L__BB1_731:
	add.s64 	%rd1931, %rd8531, %rd1248;
	setp.lt.u64 	%p2833, %rd1931, %rd8531;
	selp.u64 	%rd7567, 1, 0, %p2833;
	add.s64 	%rd7568, %rd8530, %rd7567;
	add.s64 	%rd1932, %rd7568, %rd1163;
	setp.lt.u64 	%p2834, %rd1932, %rd7568;
	setp.lt.u64 	%p2835, %rd1932, %rd8530;
	selp.b64 	%rd7569, %rd7567, 0, %p2834;
	selp.b64 	%rd7570, 1, %rd7569, %p2835;
	add.s64 	%rd7571, %rd8529, %rd7570;
	add.s64 	%rd1933, %rd7571, %rd1188;
	setp.lt.u64 	%p2836, %rd1933, %rd7571;
	setp.lt.u64 	%p2837, %rd1933, %rd8529;
	selp.b64 	%rd7572, %rd7570, 0, %p2836;
	selp.b64 	%rd7573, 1, %rd7572, %p2837;
	add.s64 	%rd7574, %rd8528, %rd7573;
	add.s64 	%rd8528, %rd7574, %rd1194;
	mov.u64 	%rd8529, %rd1933;
	mov.u64 	%rd8530, %rd1932;
	mov.u64 	%rd8531, %rd1931;
$L__BB1_732:
	sub.s64 	%rd8535, %rd8531, %rd8489;
	setp.lt.u64 	%p2838, %rd8531, %rd8489;
	selp.u64 	%rd7575, 1, 0, %p2838;
	add.s64 	%rd7576, %rd8488, %rd7575;
	sub.s64 	%rd8534, %rd8530, %rd7576;
	setp.lt.u64 	%p2839, %rd8530, %rd8488;
	setp.eq.s64 	%p2840, %rd8530, %rd8488;
	and.pred  	%p2841, %p2840, %p2838;
	or.pred  	%p2842, %p2839, %p2841;
	selp.u64 	%rd7577, 1, 0, %p2842;
	add.s64 	%rd7578, %rd8487, %rd7577;
	sub.s64 	%rd8533, %rd8529, %rd7578;
	setp.lt.u64 	%p2843, %rd8529, %rd8487;
	setp.eq.s64 	%p2844, %rd8529, %rd8487;
	selp.b64 	%rd7579, %rd7577, 0, %p2844;
	selp.b64 	%rd1942, 1, %rd7579, %p2843;
	add.s64 	%rd7580, %rd1942, %rd8486;
	sub.s64 	%rd8532, %rd8528, %rd7580;
	setp.lt.u64 	%p2845, %rd8528, %rd8486;
	@%p2845 bra 	$L__BB1_734;
	setp.ne.s64 	%p2846, %rd8528, %rd8486;
	setp.eq.s64 	%p2847, %rd1942, 0;
	or.pred  	%p2848, %p2846, %p2847;
	@%p2848 bra 	$L__BB1_735;
$L__BB1_734:
	add.s64 	%rd1944, %rd8535, %rd1248;
	setp.lt.u64 	%p2849, %rd1944, %rd8535;
	selp.u64 	%rd7582, 1, 0, %p2849;
	add.s64 	%rd7583, %rd8534, %rd7582;
	add.s64 	%rd1945, %rd7583, %rd1163;
	setp.lt.u64 	%p2850, %rd1945, %rd7583;
	setp.lt.u64 	%p2851, %rd1945, %rd8534;
	selp.b64 	%rd7584, %rd7582, 0, %p2850;
	selp.b64 	%rd7585, 1, %rd7584, %p2851;
	add.s64 	%rd7586, %rd8533, %rd7585;
	add.s64 	%rd1946, %rd7586, %rd1188;
	setp.lt.u64 	%p2852, %rd1946, %rd7586;
	setp.lt.u64 	%p2853, %rd1946, %rd8533;
	selp.b64 	%rd7587, %rd7585, 0, %p2852;
	selp.b64 	%rd7588, 1, %rd7587, %p2853;
	add.s64 	%rd7589, %rd8532, %rd7588;
	add.s64 	%rd8532, %rd7589, %rd1194;
	mov.u64 	%rd8533, %rd1946;
	mov.u64 	%rd8534, %rd1945;
	mov.u64 	%rd8535, %rd1944;
$L__BB1_735:
	shl.b64 	%rd1952, %rd8535, 1;
	mov.b64 	{%r138, %r139}, %rd8534;
	mov.b64 	{%r140, %r141}, %rd8535;
	shf.l.wrap.b32 	%r142, %r141, %r138, 1;
	shf.l.wrap.b32 	%r143, %r138, %r139, 1;
	mov.b64 	%rd1953, {%r142, %r143};
	setp.lt.u64 	%p2854, %rd1953, %rd8534;
	selp.u64 	%rd7590, 1, 0, %p2854;
	shl.b64 	%rd7591, %rd8533, 1;
	or.b64  	%rd1954, %rd7591, %rd7590;
	setp.lt.u64 	%p2855, %rd1954, %rd8533;
	selp.u64 	%rd7592, 1, 0, %p2855;
	shl.b64 	%rd7593, %rd8532, 1;
	or.b64  	%rd8536, %rd7593, %rd7592;
	setp.gt.u64 	%p2856, %rd8536, %rd1194;
	@%p2856 bra 	$L__BB1_741;
	setp.lt.u64 	%p2857, %rd8536, %rd1194;
	mov.u64 	%rd8537, %rd1954;
	mov.u64 	%rd8538, %rd1953;
	mov.u64 	%rd8539, %rd1952;
	@%p2857 bra 	$L__BB1_742;
	setp.gt.u64 	%p2858, %rd1954, %rd1188;
	@%p2858 bra 	$L__BB1_741;
	setp.lt.u64 	%p2859, %rd1954, %rd1188;
	mov.u64 	%rd8537, %rd1954;
	mov.u64 	%rd8538, %rd1953;
	mov.u64 	%rd8539, %rd1952;
	@%p2859 bra 	$L__BB1_742;
	setp.gt.u64 	%p2860, %rd1953, %rd1163;
	@%p2860 bra 	$L__BB1_741;
	setp.lt.u64 	%p2861, %rd1953, %rd1163;
	setp.lt.u64 	%p2862, %rd1952, %rd1248;
	or.pred  	%p2863, %p2861, %p2862;
	mov.u64 	%rd8537, %rd1954;
	mov.u64 	%rd8538, %rd1953;
	mov.u64 	%rd8539, %rd1952;
	@%p2863 bra 	$L__BB1_742;
$L__BB1_741:
	sub.s64 	%rd8539, %rd1952, %rd1248;
	setp.lt.u64 	%p2864, %rd1952, %rd1248;
	selp.u64 	%rd7594, 1, 0, %p2864;
	add.s64 	%rd7595, %rd1163, %rd7594;
	sub.s64 	%rd8538, %rd1953, %rd7595;
	setp.lt.u64 	%p2865, %rd1953, %rd1163;
	setp.eq.s64 	%p2866, %rd1953, %rd1163;
	and.pred  	%p2867, %p2866, %p2864;
	or.pred  	%p2868, %p2865, %p2867;
	selp.u64 	%rd7596, 1, 0, %p2868;
	add.s64 	%rd7597, %rd1188, %rd7596;
	sub.s64 	%rd8537, %rd1954, %rd7597;
	setp.lt.u64 	%p2869, %rd1954, %rd1188;
	setp.eq.s64 	%p2870, %rd1954, %rd1188;
	selp.b64 	%rd7598, %rd7596, 0, %p2870;
	selp.b64 	%rd7599, 1, %rd7598, %p2869;
	add.s64 	%rd7600, %rd7599, %rd1194;
	sub.s64 	%rd8536, %rd8536, %rd7600;
$L__BB1_742:
	shl.b64 	%rd1964, %rd8421, 1;
	mov.b64 	{%r144, %r145}, %rd8420;
	mov.b64 	{%r146, %r147}, %rd8421;
	shf.l.wrap.b32 	%r148, %r147, %r144, 1;
	shf.l.wrap.b32 	%r149, %r144, %r145, 1;
	mov.b64 	%rd1965, {%r148, %r149};
	setp.lt.u64 	%p2871, %rd1965, %rd8420;
	selp.u64 	%rd7601, 1, 0, %p2871;
	shl.b64 	%rd7602, %rd8419, 1;
	or.b64  	%rd1966, %rd7602, %rd7601;
	setp.lt.u64 	%p2872, %rd1966, %rd8419;
	selp.u64 	%rd7603, 1, 0, %p2872;
	shl.b64 	%rd7604, %rd8418, 1;
	or.b64  	%rd8540, %rd7604, %rd7603;
	setp.gt.u64 	%p2873, %rd8540, %rd1194;
	@%p2873 bra 	$L__BB1_748;
	setp.lt.u64 	%p2874, %rd8540, %rd1194;
	mov.u64 	%rd8541, %rd1966;
	mov.u64 	%rd8542, %rd1965;
	mov.u64 	%rd8543, %rd1964;
	@%p2874 bra 	$L__BB1_749;
	setp.gt.u64 	%p2875, %rd1966, %rd1188;
	@%p2875 bra 	$L__BB1_748;
	setp.lt.u64 	%p2876, %rd1966, %rd1188;
	mov.u64 	%rd8541, %rd1966;
	mov.u64 	%rd8542, %rd1965;
	mov.u64 	%rd8543, %rd1964;
	@%p2876 bra 	$L__BB1_749;
	setp.gt.u64 	%p2877, %rd1965, %rd1163;
	@%p2877 bra 	$L__BB1_748;
	setp.lt.u64 	%p2878, %rd1965, %rd1163;
	setp.lt.u64 	%p2879, %rd1964, %rd1248;
	or.pred  	%p2880, %p2878, %p2879;
	mov.u64 	%rd8541, %rd1966;
	mov.u64 	%rd8542, %rd1965;
	mov.u64 	%rd8543, %rd1964;
	@%p2880 bra 	$L__BB1_749;
$L__BB1_748:
	sub.s64 	%rd8543, %rd1964, %rd1248;
	setp.lt.u64 	%p2881, %rd1964, %rd1248;
	selp.u64 	%rd7605, 1, 0, %p2881;
	add.s64 	%rd7606, %rd1163, %rd7605;
	sub.s64 	%rd8542, %rd1965, %rd7606;
	setp.lt.u64 	%p2882, %rd1965, %rd1163;
	setp.eq.s64 	%p2883, %rd1965, %rd1163;
	and.pred  	%p2884, %p2883, %p2881;
	or.pred  	%p2885, %p2882, %p2884;
	selp.u64 	%rd7607, 1, 0, %p2885;
	add.s64 	%rd7608, %rd1188, %rd7607;
	sub.s64 	%rd8541, %rd1966, %rd7608;
	setp.lt.u64 	%p2886, %rd1966, %rd1188;
	setp.eq.s64 	%p2887, %rd1966, %rd1188;
	selp.b64 	%rd7609, %rd7607, 0, %p2887;
	selp.b64 	%rd7610, 1, %rd7609, %p2886;
	add.s64 	%rd7611, %rd7610, %rd1194;
	sub.s64 	%rd8540, %rd8540, %rd7611;
$L__BB1_749:
	add.s64 	%rd1976, %rd8543, %rd8421;
	setp.lt.u64 	%p2888, %rd1976, %rd8543;
	selp.u64 	%rd7612, 1, 0, %p2888;
	add.s64 	%rd7613, %rd8542, %rd7612;
	add.s64 	%rd1977, %rd7613, %rd8420;
	setp.lt.u64 	%p2889, %rd1977, %rd7613;
	setp.lt.u64 	%p2890, %rd1977, %rd8542;
	selp.b64 	%rd7614, %rd7612, 0, %p2889;
	selp.b64 	%rd7615, 1, %rd7614, %p2890;
	add.s64 	%rd7616, %rd8541, %rd7615;
	add.s64 	%rd1978, %rd7616, %rd8419;
	setp.lt.u64 	%p2891, %rd1978, %rd7616;
	setp.lt.u64 	%p2892, %rd1978, %rd8541;
	selp.b64 	%rd7617, %rd7615, 0, %p2891;
	selp.b64 	%rd7618, 1, %rd7617, %p2892;
	add.s64 	%rd7619, %rd8540, %rd7618;
	add.s64 	%rd8544, %rd7619, %rd8418;
	setp.gt.u64 	%p2893, %rd8544, %rd1194;
	@%p2893 bra 	$L__BB1_755;
	setp.lt.u64 	%p2894, %rd8544, %rd1194;
	mov.u64 	%rd8545, %rd1978;
	mov.u64 	%rd8546, %rd1977;
	mov.u64 	%rd8547, %rd1976;
	@%p2894 bra 	$L__BB1_756;
	setp.gt.u64 	%p2895, %rd1978, %rd1188;
	@%p2895 bra 	$L__BB1_755;
	setp.lt.u64 	%p2896, %rd1978, %rd1188;
	mov.u64 	%rd8545, %rd1978;
	mov.u64 	%rd8546, %rd1977;
	mov.u64 	%rd8547, %rd1976;
	@%p2896 bra 	$L__BB1_756;
	setp.gt.u64 	%p2897, %rd1977, %rd1163;
	@%p2897 bra 	$L__BB1_755;
	setp.lt.u64 	%p2898, %rd1977, %rd1163;
	setp.lt.u64 	%p2899, %rd1976, %rd1248;
	or.pred  	%p2900, %p2898, %p2899;
	mov.u64 	%rd8545, %rd1978;
	mov.u64 	%rd8546, %rd1977;
	mov.u64 	%rd8547, %rd1976;
	@%p2900 bra 	$L__BB1_756;
$L__BB1_755:
	sub.s64 	%rd8547, %rd1976, %rd1248;
	setp.lt.u64 	%p2901, %rd1976, %rd1248;
	selp.u64 	%rd7620, 1, 0, %p2901;
	add.s64 	%rd7621, %rd1163, %rd7620;
	sub.s64 	%rd8546, %rd1977, %rd7621;
	setp.lt.u64 	%p2902, %rd1977, %rd1163;
	setp.eq.s64 	%p2903, %rd1977, %rd1163;
	and.pred  	%p2904, %p2903, %p2901;
	or.pred  	%p2905, %p2902, %p2904;
	selp.u64 	%rd7622, 1, 0, %p2905;
	add.s64 	%rd7623, %rd1188, %rd7622;
	sub.s64 	%rd8545, %rd1978, %rd7623;
	setp.lt.u64 	%p2906, %rd1978, %rd1188;
	setp.eq.s64 	%p2907, %rd1978, %rd1188;
	selp.b64 	%rd7624, %rd7622, 0, %p2907;
	selp.b64 	%rd7625, 1, %rd7624, %p2906;
	add.s64 	%rd7626, %rd7625, %rd1194;
	sub.s64 	%rd8544, %rd8544, %rd7626;
$L__BB1_756:
	mul.hi.u64 	%rd7628, %rd8547, %rd8547;
	mul.lo.s64 	%rd7629, %rd8546, %rd8547;
	mul.hi.u64 	%rd7630, %rd8547, %rd8546;
	add.s64 	%rd7631, %rd7629, %rd7628;
	setp.eq.s64 	%p2908, %rd7631, 0;
	neg.s64 	%rd7632, %rd7628;
	setp.ne.s64 	%p2909, %rd7629, %rd7632;
	and.pred  	%p2910, %p2909, %p2908;
	selp.u64 	%rd7633, 1, 0, %p2910;
	add.s64 	%rd7634, %rd7630, %rd7633;
	mul.lo.s64 	%rd1988, %rd8545, %rd8547;
	mul.hi.u64 	%rd7635, %rd8547, %rd8545;
	add.s64 	%rd7636, %rd1988, %rd7634;
	setp.eq.s64 	%p2911, %rd7636, 0;
	neg.s64 	%rd7637, %rd7634;
	setp.ne.s64 	%p2912, %rd1988, %rd7637;
	and.pred  	%p2913, %p2912, %p2911;
	selp.u64 	%rd7638, 1, 0, %p2913;
	add.s64 	%rd1989, %rd7635, %rd7638;
	mul.lo.s64 	%rd1990, %rd8544, %rd8547;
	add.s64 	%rd1991, %rd1990, %rd1989;
	mul.hi.u64 	%rd7639, %rd8546, %rd8547;
	add.s64 	%rd1992, %rd7631, %rd7629;
	setp.lt.u64 	%p2914, %rd1992, %rd7631;
	selp.u64 	%rd7640, 1, 0, %p2914;
	add.s64 	%rd1993, %rd7639, %rd7640;
	mul.lo.s64 	%rd1994, %rd8546, %rd8546;
	add.s64 	%rd1995, %rd1994, %rd1993;
	add.s64 	%rd1996, %rd1995, %rd7636;
	setp.lt.u64 	%p2915, %rd1996, %rd1995;
	mov.b64 	%rd8548, 1;
	@%p2915 bra 	$L__BB1_758;
	setp.eq.s64 	%p2916, %rd1995, 0;
	neg.s64 	%rd7641, %rd1993;
	setp.ne.s64 	%p2917, %rd1994, %rd7641;
	and.pred  	%p2918, %p2917, %p2916;
	selp.u64 	%rd8548, 1, 0, %p2918;
$L__BB1_758:
	mul.hi.u64 	%rd7643, %rd8546, %rd8546;
	add.s64 	%rd1999, %rd8548, %rd7643;
	mul.lo.s64 	%rd2000, %rd8545, %rd8546;
	add.s64 	%rd2001, %rd2000, %rd1999;
	add.s64 	%rd2002, %rd2001, %rd1991;
	setp.lt.u64 	%p2919, %rd2002, %rd2001;
	mov.b64 	%rd8549, 1;
	@%p2919 bra 	$L__BB1_760;
	setp.eq.s64 	%p2920, %rd2001, 0;
	neg.s64 	%rd7644, %rd1999;
	setp.ne.s64 	%p2921, %rd2000, %rd7644;
	and.pred  	%p2922, %p2921, %p2920;
	selp.u64 	%rd8549, 1, 0, %p2922;
$L__BB1_760:
	mul.hi.u64 	%rd7646, %rd8546, %rd8545;
	add.s64 	%rd2005, %rd8549, %rd7646;
	mul.lo.s64 	%rd2006, %rd8544, %rd8546;
	add.s64 	%rd2007, %rd2006, %rd2005;
	neg.s64 	%rd7647, %rd1989;
	setp.ne.s64 	%p2923, %rd1990, %rd7647;
	setp.eq.s64 	%p2924, %rd1991, 0;
	and.pred  	%p2925, %p2923, %p2924;
	selp.u64 	%rd7648, 1, 0, %p2925;
	mul.hi.u64 	%rd7649, %rd8547, %rd8544;
	add.s64 	%rd7650, %rd7649, %rd7648;
	add.s64 	%rd2008, %rd2007, %rd7650;
	setp.lt.u64 	%p2926, %rd2008, %rd2007;
	mov.b64 	%rd8550, 1;
	@%p2926 bra 	$L__BB1_762;
	setp.eq.s64 	%p2927, %rd2007, 0;
	neg.s64 	%rd7651, %rd2005;
	setp.ne.s64 	%p2928, %rd2006, %rd7651;
	and.pred  	%p2929, %p2928, %p2927;
	selp.u64 	%rd8550, 1, 0, %p2929;
$L__BB1_762:
	mul.hi.u64 	%rd7653, %rd8545, %rd8547;
	add.s64 	%rd2011, %rd1988, %rd1996;
	setp.lt.u64 	%p2930, %rd2011, %rd1988;
	selp.u64 	%rd7654, 1, 0, %p2930;
	add.s64 	%rd2012, %rd7653, %rd7654;
	add.s64 	%rd2013, %rd2000, %rd2012;
	add.s64 	%rd2014, %rd2013, %rd2002;
	setp.lt.u64 	%p2931, %rd2014, %rd2013;
	mov.b64 	%rd8551, 1;
	@%p2931 bra 	$L__BB1_764;
	setp.eq.s64 	%p2932, %rd2013, 0;
	neg.s64 	%rd7655, %rd2012;
	setp.ne.s64 	%p2933, %rd2000, %rd7655;
	and.pred  	%p2934, %p2933, %p2932;
	selp.u64 	%rd8551, 1, 0, %p2934;
$L__BB1_764:
	mul.hi.u64 	%rd7657, %rd8545, %rd8546;
	add.s64 	%rd2017, %rd8551, %rd7657;
	mul.lo.s64 	%rd2018, %rd8545, %rd8545;
	add.s64 	%rd2019, %rd2018, %rd2017;
	add.s64 	%rd2020, %rd2019, %rd2008;
	setp.lt.u64 	%p2935, %rd2020, %rd2019;
	mov.b64 	%rd8552, 1;
	@%p2935 bra 	$L__BB1_766;
	setp.eq.s64 	%p2936, %rd2019, 0;
	neg.s64 	%rd7658, %rd2017;
	setp.ne.s64 	%p2937, %rd2018, %rd7658;
	and.pred  	%p2938, %p2937, %p2936;
	selp.u64 	%rd8552, 1, 0, %p2938;
$L__BB1_766:
	mul.hi.u64 	%rd7660, %rd8545, %rd8545;
	add.s64 	%rd2023, %rd8552, %rd7660;
	mul.lo.s64 	%rd2024, %rd8544, %rd8545;
	add.s64 	%rd2025, %rd2024, %rd2023;
	mul.hi.u64 	%rd7661, %rd8546, %rd8544;
	add.s64 	%rd7662, %rd8550, %rd7661;
	add.s64 	%rd2026, %rd2025, %rd7662;
	setp.lt.u64 	%p2939, %rd2026, %rd2025;
	mov.b64 	%rd8553, 1;
	@%p2939 bra 	$L__BB1_768;
	setp.eq.s64 	%p2940, %rd2025, 0;
	neg.s64 	%rd7663, %rd2023;
	setp.ne.s64 	%p2941, %rd2024, %rd7663;
	and.pred  	%p2942, %p2941, %p2940;
	selp.u64 	%rd8553, 1, 0, %p2942;
$L__BB1_768:
	mul.hi.u64 	%rd7665, %rd8544, %rd8547;
	add.s64 	%rd2029, %rd1990, %rd2014;
	setp.lt.u64 	%p2943, %rd2029, %rd1990;
	selp.u64 	%rd7666, 1, 0, %p2943;
	add.s64 	%rd2030, %rd7665, %rd7666;
	add.s64 	%rd2031, %rd2006, %rd2030;
	add.s64 	%rd8563, %rd2031, %rd2020;
	setp.lt.u64 	%p2944, %rd8563, %rd2031;
	mov.b64 	%rd8554, 1;
	@%p2944 bra 	$L__BB1_770;
	setp.eq.s64 	%p2945, %rd2031, 0;
	neg.s64 	%rd7667, %rd2030;
	setp.ne.s64 	%p2946, %rd2006, %rd7667;
	and.pred  	%p2947, %p2946, %p2945;
	selp.u64 	%rd8554, 1, 0, %p2947;
$L__BB1_770:
	mul.hi.u64 	%rd7669, %rd8544, %rd8546;
	add.s64 	%rd2035, %rd8554, %rd7669;
	add.s64 	%rd2036, %rd2024, %rd2035;
	add.s64 	%rd8562, %rd2036, %rd2026;
	setp.lt.u64 	%p2948, %rd8562, %rd2036;
	mov.b64 	%rd8555, 1;
	@%p2948 bra 	$L__BB1_772;
	setp.eq.s64 	%p2949, %rd2036, 0;
	neg.s64 	%rd7670, %rd2035;
	setp.ne.s64 	%p2950, %rd2024, %rd7670;
	and.pred  	%p2951, %p2950, %p2949;
	selp.u64 	%rd8555, 1, 0, %p2951;
$L__BB1_772:
	mul.hi.u64 	%rd7672, %rd8544, %rd8545;
	add.s64 	%rd2040, %rd8555, %rd7672;
	mul.lo.s64 	%rd2041, %rd8544, %rd8544;
	add.s64 	%rd2042, %rd2041, %rd2040;
	mul.hi.u64 	%rd7673, %rd8545, %rd8544;
	add.s64 	%rd7674, %rd8553, %rd7673;
	add.s64 	%rd8568, %rd2042, %rd7674;
	setp.lt.u64 	%p2952, %rd8568, %rd2042;
	mov.b64 	%rd8556, 1;
	@%p2952 bra 	$L__BB1_774;
	setp.eq.s64 	%p2953, %rd2042, 0;
	neg.s64 	%rd7675, %rd2040;
	setp.ne.s64 	%p2954, %rd2041, %rd7675;
	and.pred  	%p2955, %p2954, %p2953;
	selp.u64 	%rd8556, 1, 0, %p2955;
$L__BB1_774:
	mul.lo.s64 	%rd7677, %rd8547, %rd8547;
	mul.hi.u64 	%rd7678, %rd8544, %rd8544;
	add.s64 	%rd8567, %rd8556, %rd7678;
	mul.lo.s64 	%rd2047, %rd1310, %rd7677;
	mul.lo.s64 	%rd7679, %rd1248, %rd2047;
	mul.hi.u64 	%rd7680, %rd2047, %rd1248;
	not.b64 	%rd7681, %rd7677;
	setp.gt.u64 	%p2956, %rd7679, %rd7681;
	selp.u64 	%rd7682, 1, 0, %p2956;
	add.s64 	%rd2048, %rd7680, %rd7682;
	mul.lo.s64 	%rd2049, %rd1163, %rd2047;
	add.s64 	%rd2050, %rd2049, %rd2048;
	add.s64 	%rd2051, %rd2050, %rd1992;
	setp.lt.u64 	%p2957, %rd2051, %rd2050;
	mov.b64 	%rd8557, 1;
	@%p2957 bra 	$L__BB1_776;
	setp.eq.s64 	%p2958, %rd2050, 0;
	neg.s64 	%rd7683, %rd2048;
	setp.ne.s64 	%p2959, %rd2049, %rd7683;
	and.pred  	%p2960, %p2959, %p2958;
	selp.u64 	%rd8557, 1, 0, %p2960;
$L__BB1_776:
	mul.hi.u64 	%rd7685, %rd2047, %rd1163;
	add.s64 	%rd2054, %rd8557, %rd7685;
	mul.lo.s64 	%rd2055, %rd1188, %rd2047;
	add.s64 	%rd2056, %rd2055, %rd2054;
	add.s64 	%rd2057, %rd2056, %rd2011;
	setp.lt.u64 	%p2961, %rd2057, %rd2056;
	mov.b64 	%rd8558, 1;
	@%p2961 bra 	$L__BB1_778;
	setp.eq.s64 	%p2962, %rd2056, 0;
	neg.s64 	%rd7686, %rd2054;
	setp.ne.s64 	%p2963, %rd2055, %rd7686;
	and.pred  	%p2964, %p2963, %p2962;
	selp.u64 	%rd8558, 1, 0, %p2964;
$L__BB1_778:
	mul.hi.u64 	%rd7688, %rd2047, %rd1188;
	add.s64 	%rd2060, %rd8558, %rd7688;
	mul.lo.s64 	%rd2061, %rd1194, %rd2047;
	add.s64 	%rd2062, %rd2061, %rd2060;
	add.s64 	%rd2063, %rd2062, %rd2029;
	setp.lt.u64 	%p2965, %rd2063, %rd2062;
	mov.b64 	%rd8559, 1;
	@%p2965 bra 	$L__BB1_780;
	setp.eq.s64 	%p2966, %rd2062, 0;
	neg.s64 	%rd7689, %rd2060;
	setp.ne.s64 	%p2967, %rd2061, %rd7689;
	and.pred  	%p2968, %p2967, %p2966;
	selp.u64 	%rd8559, 1, 0, %p2968;
$L__BB1_780:
	mul.hi.u64 	%rd7690, %rd2047, %rd1194;
	add.s64 	%rd2066, %rd8559, %rd7690;
	setp.eq.s64 	%p2969, %rd2066, 0;
	@%p2969 bra 	$L__BB1_784;
	add.s64 	%rd2067, %rd8563, %rd2066;
	setp.ge.u64 	%p2970, %rd2067, %rd8563;
	mov.u64 	%rd8563, %rd2067;
	@%p2970 bra 	$L__BB1_784;
	add.s64 	%rd8562, %rd8562, 1;
	setp.ne.s64 	%p2971, %rd8562, 0;
	mov.u64 	%rd8563, %rd2067;
	@%p2971 bra 	$L__BB1_784;
	add.s64 	%rd8568, %rd8568, 1;
	setp.eq.s64 	%p2972, %rd8568, 0;
	selp.u64 	%rd7692, 1, 0, %p2972;
	add.s64 	%rd8567, %rd8567, %rd7692;
	mov.b64 	%rd8562, 0;
	mov.u64 	%rd8563, %rd2067;
$L__BB1_784:
	mul.lo.s64 	%rd2075, %rd1310, %rd2051;
	mul.lo.s64 	%rd7694, %rd1248, %rd2075;
	mul.hi.u64 	%rd7695, %rd2075, %rd1248;
	not.b64 	%rd7696, %rd2051;
	setp.gt.u64 	%p2973, %rd7694, %rd7696;
	selp.u64 	%rd7697, 1, 0, %p2973;
	add.s64 	%rd2076, %rd7695, %rd7697;
	mul.lo.s64 	%rd2077, %rd1163, %rd2075;
	add.s64 	%rd2078, %rd2077, %rd2076;
	add.s64 	%rd2079, %rd2078, %rd2057;
	setp.lt.u64 	%p2974, %rd2079, %rd2078;
	mov.b64 	%rd8564, 1;
	@%p2974 bra 	$L__BB1_786;
	setp.eq.s64 	%p2975, %rd2078, 0;
	neg.s64 	%rd7698, %rd2076;
	setp.ne.s64 	%p2976, %rd2077, %rd7698;
	and.pred  	%p2977, %p2976, %p2975;
	selp.u64 	%rd8564, 1, 0, %p2977;
$L__BB1_786:
	mul.hi.u64 	%rd7700, %rd2075, %rd1163;
	add.s64 	%rd2082, %rd8564, %rd7700;
	mul.lo.s64 	%rd2083, %rd1188, %rd2075;
	add.s64 	%rd2084, %rd2083, %rd2082;
	add.s64 	%rd2085, %rd2084, %rd2063;
	setp.lt.u64 	%p2978, %rd2085, %rd2084;
	mov.b64 	%rd8565, 1;
	@%p2978 bra 	$L__BB1_788;
	setp.eq.s64 	%p2979, %rd2084, 0;
	neg.s64 	%rd7701, %rd2082;
	setp.ne.s64 	%p2980, %rd2083, %rd7701;
	and.pred  	%p2981, %p2980, %p2979;
	selp.u64 	%rd8565, 1, 0, %p2981;
$L__BB1_788:
	mul.hi.u64 	%rd7703, %rd2075, %rd1188;
	add.s64 	%rd2088, %rd8565, %rd7703;
	mul.lo.s64 	%rd2089, %rd1194, %rd2075;
	add.s64 	%rd2090, %rd2089, %rd2088;
	add.s64 	%rd2091, %rd2090, %rd8563;
	setp.lt.u64 	%p2982, %rd2091, %rd2090;
	mov.b64 	%rd8566, 1;
	@%p2982 bra 	$L__BB1_790;
	setp.eq.s64 	%p2983, %rd2090, 0;
	neg.s64 	%rd7704, %rd2088;
	setp.ne.s64 	%p2984, %rd2089, %rd7704;
	and.pred  	%p2985, %p2984, %p2983;
	selp.u64 	%rd8566, 1, 0, %p2985;
$L__BB1_790:
	mul.hi.u64 	%rd7705, %rd2075, %rd1194;
	add.s64 	%rd2094, %rd8566, %rd7705;
	setp.eq.s64 	%p2986, %rd2094, 0;
	@%p2986 bra 	$L__BB1_793;
	add.s64 	%rd2095, %rd8562, %rd2094;
	setp.ge.u64 	%p2987, %rd2095, %rd8562;
	mov.u64 	%rd8562, %rd2095;
	@%p2987 bra 	$L__BB1_793;
	add.s64 	%rd8568, %rd8568, 1;
	setp.eq.s64 	%p2988, %rd8568, 0;
	selp.u64 	%rd7706, 1, 0, %p2988;
	add.s64 	%rd8567, %rd8567, %rd7706;
$L__BB1_793:
	mul.lo.s64 	%rd2101, %rd1310, %rd2079;
	mul.lo.s64 	%rd7708, %rd1248, %rd2101;
	mul.hi.u64 	%rd7709, %rd2101, %rd1248;
	not.b64 	%rd7710, %rd2079;
	setp.gt.u64 	%p2989, %rd7708, %rd7710;
	selp.u64 	%rd7711, 1, 0, %p2989;
	add.s64 	%rd2102, %rd7709, %rd7711;
	mul.lo.s64 	%rd2103, %rd1163, %rd2101;
	add.s64 	%rd2104, %rd2103, %rd2102;
	add.s64 	%rd2105, %rd2104, %rd2085;
	setp.lt.u64 	%p2990, %rd2105, %rd2104;
	mov.b64 	%rd8570, 1;
	@%p2990 bra 	$L__BB1_795;
	setp.eq.s64 	%p2991, %rd2104, 0;
	neg.s64 	%rd7712, %rd2102;
	setp.ne.s64 	%p2992, %rd2103, %rd7712;
	and.pred  	%p2993, %p2992, %p2991;
	selp.u64 	%rd8570, 1, 0, %p2993;
$L__BB1_795:
	mul.hi.u64 	%rd7714, %rd2101, %rd1163;
	add.s64 	%rd2108, %rd8570, %rd7714;
	mul.lo.s64 	%rd2109, %rd1188, %rd2101;
	add.s64 	%rd2110, %rd2109, %rd2108;
	add.s64 	%rd2111, %rd2110, %rd2091;
	setp.lt.u64 	%p2994, %rd2111, %rd2110;
	mov.b64 	%rd8571, 1;
	@%p2994 bra 	$L__BB1_797;
	setp.eq.s64 	%p2995, %rd2110, 0;
	neg.s64 	%rd7715, %rd2108;
	setp.ne.s64 	%p2996, %rd2109, %rd7715;
	and.pred  	%p2997, %p2996, %p2995;
	selp.u64 	%rd8571, 1, 0, %p2997;
$L__BB1_797:
	mul.hi.u64 	%rd7717, %rd2101, %rd1188;
	add.s64 	%rd2114, %rd8571, %rd7717;
	mul.lo.s64 	%rd2115, %rd1194, %rd2101;
	add.s64 	%rd2116, %rd2115, %rd2114;
	add.s64 	%rd2117, %rd2116, %rd8562;
	setp.lt.u64 	%p2998, %rd2117, %rd2116;
	mov.b64 	%rd8572, 1;
	@%p2998 bra 	$L__BB1_799;
	setp.eq.s64 	%p2999, %rd2116, 0;
	neg.s64 	%rd7718, %rd2114;
	setp.ne.s64 	%p3000, %rd2115, %rd7718;
	and.pred  	%p3001, %p3000, %p2999;
	selp.u64 	%rd8572, 1, 0, %p3001;
$L__BB1_799:
	mul.hi.u64 	%rd7719, %rd2101, %rd1194;
	add.s64 	%rd2120, %rd8572, %rd7719;
	setp.eq.s64 	%p3002, %rd2120, 0;
	@%p3002 bra 	$L__BB1_801;
	add.s64 	%rd2121, %rd8568, %rd2120;
	setp.lt.u64 	%p3003, %rd2121, %rd8568;
	selp.u64 	%rd7720, 1, 0, %p3003;
	add.s64 	%rd8567, %rd8567, %rd7720;
	mov.u64 	%rd8568, %rd2121;
$L__BB1_801:
	mul.lo.s64 	%rd2125, %rd1310, %rd2105;
	mul.lo.s64 	%rd7722, %rd1248, %rd2125;
	mul.hi.u64 	%rd7723, %rd2125, %rd1248;
	not.b64 	%rd7724, %rd2105;
	setp.gt.u64 	%p3004, %rd7722, %rd7724;
	selp.u64 	%rd7725, 1, 0, %p3004;
	add.s64 	%rd2126, %rd7723, %rd7725;
	mul.lo.s64 	%rd2127, %rd1163, %rd2125;
	add.s64 	%rd2128, %rd2127, %rd2126;
	add.s64 	%rd2129, %rd2128, %rd2111;
	setp.lt.u64 	%p3005, %rd2129, %rd2128;
	mov.b64 	%rd8575, 1;
	@%p3005 bra 	$L__BB1_803;
	setp.eq.s64 	%p3006, %rd2128, 0;
	neg.s64 	%rd7726, %rd2126;
	setp.ne.s64 	%p3007, %rd2127, %rd7726;
	and.pred  	%p3008, %p3007, %p3006;
	selp.u64 	%rd8575, 1, 0, %p3008;
$L__BB1_803:
	mul.hi.u64 	%rd7728, %rd2125, %rd1163;
	add.s64 	%rd2132, %rd8575, %rd7728;
	mul.lo.s64 	%rd2133, %rd1188, %rd2125;
	add.s64 	%rd2134, %rd2133, %rd2132;
	add.s64 	%rd2135, %rd2134, %rd2117;
	setp.lt.u64 	%p3009, %rd2135, %rd2134;
	mov.b64 	%rd8576, 1;
	@%p3009 bra 	$L__BB1_805;
	setp.eq.s64 	%p3010, %rd2134, 0;
	neg.s64 	%rd7729, %rd2132;
	setp.ne.s64 	%p3011, %rd2133, %rd7729;
	and.pred  	%p3012, %p3011, %p3010;
	selp.u64 	%rd8576, 1, 0, %p3012;
$L__BB1_805:
	mul.hi.u64 	%rd7731, %rd2125, %rd1188;
	add.s64 	%rd2138, %rd8576, %rd7731;
	mul.lo.s64 	%rd2139, %rd1194, %rd2125;
	add.s64 	%rd2140, %rd2139, %rd2138;
	add.s64 	%rd2141, %rd2140, %rd8568;
	setp.lt.u64 	%p3013, %rd2141, %rd2140;
	mov.b64 	%rd8577, 1;
	@%p3013 bra 	$L__BB1_807;
	setp.eq.s64 	%p3014, %rd2140, 0;
	neg.s64 	%rd7732, %rd2138;
	setp.ne.s64 	%p3015, %rd2139, %rd7732;
	and.pred  	%p3016, %p3015, %p3014;
	selp.u64 	%rd8577, 1, 0, %p3016;
$L__BB1_807:
	mul.hi.u64 	%rd7733, %rd2125, %rd1194;
	add.s64 	%rd7734, %rd8577, %rd7733;
	add.s64 	%rd8578, %rd8567, %rd7734;
	setp.gt.u64 	%p3017, %rd8578, %rd1194;
	@%p3017 bra 	$L__BB1_813;
	setp.lt.u64 	%p3018, %rd8578, %rd1194;
	mov.u64 	%rd8579, %rd2141;
	mov.u64 	%rd8580, %rd2135;
	mov.u64 	%rd8581, %rd2129;
	@%p3018 bra 	$L__BB1_814;
	setp.gt.u64 	%p3019, %rd2141, %rd1188;
	@%p3019 bra 	$L__BB1_813;
	setp.lt.u64 	%p3020, %rd2141, %rd1188;
	mov.u64 	%rd8579, %rd2141;
	mov.u64 	%rd8580, %rd2135;
	mov.u64 	%rd8581, %rd2129;
	@%p3020 bra 	$L__BB1_814;
	setp.gt.u64 	%p3021, %rd2135, %rd1163;
	@%p3021 bra 	$L__BB1_813;
	setp.lt.u64 	%p3022, %rd2135, %rd1163;
	setp.lt.u64 	%p3023, %rd2129, %rd1248;
	or.pred  	%p3024, %p3022, %p3023;
	mov.u64 	%rd8579, %rd2141;
	mov.u64 	%rd8580, %rd2135;
	mov.u64 	%rd8581, %rd2129;
	@%p3024 bra 	$L__BB1_814;
$L__BB1_813:
	sub.s64 	%rd8581, %rd2129, %rd1248;
	setp.lt.u64 	%p3025, %rd2129, %rd1248;
	selp.u64 	%rd7735, 1, 0, %p3025;
	add.s64 	%rd7736, %rd1163, %rd7735;
	sub.s64 	%rd8580, %rd2135, %rd7736;
	setp.lt.u64 	%p3026, %rd2135, %rd1163;
	setp.eq.s64 	%p3027, %rd2135, %rd1163;
	and.pred  	%p3028, %p3027, %p3025;
	or.pred  	%p3029, %p3026, %p3028;
	selp.u64 	%rd7737, 1, 0, %p3029;
	add.s64 	%rd7738, %rd1188, %rd7737;
	sub.s64 	%rd8579, %rd2141, %rd7738;
	setp.lt.u64 	%p3030, %rd2141, %rd1188;
	setp.eq.s64 	%p3031, %rd2141, %rd1188;
	selp.b64 	%rd7739, %rd7737, 0, %p3031;
	selp.b64 	%rd7740, 1, %rd7739, %p3030;
	add.s64 	%rd7741, %rd7740, %rd1194;
	sub.s64 	%rd8578, %rd8578, %rd7741;
$L__BB1_814:
	shl.b64 	%rd2153, %rd8539, 1;
	mov.b64 	{%r150, %r151}, %rd8538;
	mov.b64 	{%r152, %r153}, %rd8539;
	shf.l.wrap.b32 	%r154, %r153, %r150, 1;
	shf.l.wrap.b32 	%r155, %r150, %r151, 1;
	mov.b64 	%rd2154, {%r154, %r155};
	setp.lt.u64 	%p3032, %rd2154, %rd8538;
	selp.u64 	%rd7742, 1, 0, %p3032;
	shl.b64 	%rd7743, %rd8537, 1;
	or.b64  	%rd2155, %rd7743, %rd7742;
	setp.lt.u64 	%p3033, %rd2155, %rd8537;
	selp.u64 	%rd7744, 1, 0, %p3033;
	shl.b64 	%rd7745, %rd8536, 1;
	or.b64  	%rd8582, %rd7745, %rd7744;
	setp.gt.u64 	%p3034, %rd8582, %rd1194;
	@%p3034 bra 	$L__BB1_820;
	setp.lt.u64 	%p3035, %rd8582, %rd1194;
	mov.u64 	%rd8583, %rd2155;
	mov.u64 	%rd8584, %rd2154;
	mov.u64 	%rd8585, %rd2153;
	@%p3035 bra 	$L__BB1_821;
	setp.gt.u64 	%p3036, %rd2155, %rd1188;
	@%p3036 bra 	$L__BB1_820;
	setp.lt.u64 	%p3037, %rd2155, %rd1188;
	mov.u64 	%rd8583, %rd2155;
	mov.u64 	%rd8584, %rd2154;
	mov.u64 	%rd8585, %rd2153;
	@%p3037 bra 	$L__BB1_821;
	setp.gt.u64 	%p3038, %rd2154, %rd1163;
	@%p3038 bra 	$L__BB1_820;
	setp.lt.u64 	%p3039, %rd2154, %rd1163;
	setp.lt.u64 	%p3040, %rd2153, %rd1248;
	or.pred  	%p3041, %p3039, %p3040;
	mov.u64 	%rd8583, %rd2155;
	mov.u64 	%rd8584, %rd2154;
	mov.u64 	%rd8585, %rd2153;
	@%p3041 bra 	$L__BB1_821;
$L__BB1_820:
	sub.s64 	%rd8585, %rd2153, %rd1248;
	setp.lt.u64 	%p3042, %rd2153, %rd1248;
	selp.u64 	%rd7746, 1, 0, %p3042;
	add.s64 	%rd7747, %rd1163, %rd7746;
	sub.s64 	%rd8584, %rd2154, %rd7747;
	setp.lt.u64 	%p3043, %rd2154, %rd1163;
	setp.eq.s64 	%p3044, %rd2154, %rd1163;
	and.pred  	%p3045, %p3044, %p3042;
	or.pred  	%p3046, %p3043, %p3045;
	selp.u64 	%rd7748, 1, 0, %p3046;
	add.s64 	%rd7749, %rd1188, %rd7748;
	sub.s64 	%rd8583, %rd2155, %rd7749;
	setp.lt.u64 	%p3047, %rd2155, %rd1188;
	setp.eq.s64 	%p3048, %rd2155, %rd1188;
	selp.b64 	%rd7750, %rd7748, 0, %p3048;
	selp.b64 	%rd7751, 1, %rd7750, %p3047;
	add.s64 	%rd7752, %rd7751, %rd1194;
	sub.s64 	%rd8582, %rd8582, %rd7752;
$L__BB1_821:
	sub.s64 	%rd8589, %rd8581, %rd8585;
	setp.lt.u64 	%p3050, %rd8581, %rd8585;
	selp.u64 	%rd7753, 1, 0, %p3050;
	add.s64 	%rd7754, %rd8584, %rd7753;
	sub.s64 	%rd8588, %rd8580, %rd7754;
	setp.lt.u64 	%p3051, %rd8580, %rd8584;
	setp.eq.s64 	%p3052, %rd8580, %rd8584;
	and.pred  	%p3053, %p3052, %p3050;
	or.pred  	%p3054, %p3051, %p3053;
	selp.u64 	%rd7755, 1, 0, %p3054;
	st.shared.v2.u64 	[%r7], {%rd8589, %rd8588};
	add.s64 	%rd7756, %rd8583, %rd7755;
	sub.s64 	%rd8587, %rd8579, %rd7756;
	setp.lt.u64 	%p3055, %rd8579, %rd8583;
	setp.eq.s64 	%p3056, %rd8579, %rd8583;
	selp.b64 	%rd7757, %rd7755, 0, %p3056;
	selp.b64 	%rd2168, 1, %rd7757, %p3055;
	st.shared.u64 	[%r7+16], %rd8587;
	add.s64 	%rd7758, %rd2168, %rd8582;
	sub.s64 	%rd8586, %rd8578, %rd7758;
	setp.lt.u64 	%p3057, %rd8578, %rd8582;
	mov.pred 	%p3415, 0;
	@%p3057 bra 	$L__BB1_823;
	setp.ne.s64 	%p3058, %rd8578, %rd8582;
	setp.eq.s64 	%p3059, %rd2168, 0;
	or.pred  	%p3415, %p3058, %p3059;
$L__BB1_823:
	st.shared.u64 	[%r7+24], %rd8586;
	@%p3415 bra 	$L__BB1_825;
	add.s64 	%rd2170, %rd8589, %rd1248;
	setp.lt.u64 	%p3060, %rd2170, %rd8589;
	selp.u64 	%rd7760, 1, 0, %p3060;
	add.s64 	%rd7761, %rd8588, %rd7760;
	add.s64 	%rd2171, %rd7761, %rd1163;
	setp.lt.u64 	%p3061, %rd2171, %rd7761;
	setp.lt.u64 	%p3062, %rd2171, %rd8588;
	selp.b64 	%rd7762, %rd7760, 0, %p3061;
	selp.b64 	%rd7763, 1, %rd7762, %p3062;
	st.shared.v2.u64 	[%r7], {%rd2170, %rd2171};
	add.s64 	%rd7764, %rd8587, %rd7763;
	add.s64 	%rd2172, %rd7764, %rd1188;
	setp.lt.u64 	%p3063, %rd2172, %rd7764;
	setp.lt.u64 	%p3064, %rd2172, %rd8587;
	selp.b64 	%rd7765, %rd7763, 0, %p3063;
	selp.b64 	%rd7766, 1, %rd7765, %p3064;
	add.s64 	%rd7767, %rd8586, %rd7766;
	add.s64 	%rd8586, %rd7767, %rd1194;
	st.shared.v2.u64 	[%r7+16], {%rd2172, %rd8586};
	mov.u64 	%rd8587, %rd2172;
	mov.u64 	%rd8588, %rd2171;
	mov.u64 	%rd8589, %rd2170;
$L__BB1_825:
	sub.s64 	%rd8593, %rd8539, %rd8589;
	setp.lt.u64 	%p3065, %rd8539, %rd8589;
	selp.u64 	%rd7768, 1, 0, %p3065;
	add.s64 	%rd7769, %rd8588, %rd7768;
	sub.s64 	%rd8592, %rd8538, %rd7769;
	setp.lt.u64 	%p3066, %rd8538, %rd8588;
	setp.eq.s64 	%p3067, %rd8538, %rd8588;
	and.pred  	%p3068, %p3067, %p3065;
	or.pred  	%p3069, %p3066, %p3068;
	selp.u64 	%rd7770, 1, 0, %p3069;
	add.s64 	%rd7771, %rd8587, %rd7770;
	sub.s64 	%rd8591, %rd8537, %rd7771;
	setp.lt.u64 	%p3070, %rd8537, %rd8587;
	setp.eq.s64 	%p3071, %rd8537, %rd8587;
	selp.b64 	%rd7772, %rd7770, 0, %p3071;
	selp.b64 	%rd2181, 1, %rd7772, %p3070;
	add.s64 	%rd7773, %rd2181, %rd8586;
	sub.s64 	%rd8590, %rd8536, %rd7773;
	setp.lt.u64 	%p3072, %rd8536, %rd8586;
	@%p3072 bra 	$L__BB1_827;
	setp.ne.s64 	%p3073, %rd8536, %rd8586;
	setp.eq.s64 	%p3074, %rd2181, 0;
	or.pred  	%p3075, %p3073, %p3074;
	@%p3075 bra 	$L__BB1_828;
$L__BB1_827:
	add.s64 	%rd2183, %rd8593, %rd1248;
	setp.lt.u64 	%p3076, %rd2183, %rd8593;
	selp.u64 	%rd7775, 1, 0, %p3076;
	add.s64 	%rd7776, %rd8592, %rd7775;
	add.s64 	%rd2184, %rd7776, %rd1163;
	setp.lt.u64 	%p3077, %rd2184, %rd7776;
	setp.lt.u64 	%p3078, %rd2184, %rd8592;
	selp.b64 	%rd7777, %rd7775, 0, %p3077;
	selp.b64 	%rd7778, 1, %rd7777, %p3078;
	add.s64 	%rd7779, %rd8591, %rd7778;
	add.s64 	%rd2185, %rd7779, %rd1188;
	setp.lt.u64 	%p3079, %rd2185, %rd7779;
	setp.lt.u64 	%p3080, %rd2185, %rd8591;
	selp.b64 	%rd7780, %rd7778, 0, %p3079;
	selp.b64 	%rd7781, 1, %rd7780, %p3080;
	add.s64 	%rd7782, %rd8590, %rd7781;
	add.s64 	%rd8590, %rd7782, %rd1194;
	mov.u64 	%rd8591, %rd2185;
	mov.u64 	%rd8592, %rd2184;
	mov.u64 	%rd8593, %rd2183;
$L__BB1_828:
	mul.lo.s64 	%rd2191, %rd8593, %rd8547;
	mul.hi.u64 	%rd7784, %rd8547, %rd8593;
	mul.lo.s64 	%rd7785, %rd8592, %rd8547;
	mul.hi.u64 	%rd7786, %rd8547, %rd8592;
	add.s64 	%rd7787, %rd7785, %rd7784;
	setp.eq.s64 	%p3081, %rd7787, 0;
	neg.s64 	%rd7788, %rd7784;
	setp.ne.s64 	%p3082, %rd7785, %rd7788;
	and.pred  	%p3083, %p3082, %p3081;
	selp.u64 	%rd7789, 1, 0, %p3083;
	add.s64 	%rd7790, %rd7786, %rd7789;
	mul.lo.s64 	%rd7791, %rd8591, %rd8547;
	mul.hi.u64 	%rd7792, %rd8547, %rd8591;
	add.s64 	%rd7793, %rd7791, %rd7790;
	setp.eq.s64 	%p3084, %rd7793, 0;
	neg.s64 	%rd7794, %rd7790;
	setp.ne.s64 	%p3085, %rd7791, %rd7794;
	and.pred  	%p3086, %p3085, %p3084;
	selp.u64 	%rd7795, 1, 0, %p3086;
	add.s64 	%rd7796, %rd7792, %rd7795;
	mul.lo.s64 	%rd7797, %rd8590, %rd8547;
	mul.hi.u64 	%rd7798, %rd8547, %rd8590;
	add.s64 	%rd2192, %rd7797, %rd7796;
	setp.eq.s64 	%p3087, %rd2192, 0;
	neg.s64 	%rd7799, %rd7796;
	setp.ne.s64 	%p3088, %rd7797, %rd7799;
	and.pred  	%p3089, %p3088, %p3087;
	selp.u64 	%rd7800, 1, 0, %p3089;
	add.s64 	%rd2193, %rd7798, %rd7800;
	mul.lo.s64 	%rd7801, %rd8593, %rd8546;
	mul.hi.u64 	%rd7802, %rd8546, %rd8593;
	add.s64 	%rd2194, %rd7801, %rd7787;
	setp.lt.u64 	%p3090, %rd2194, %rd7801;
	selp.u64 	%rd7803, 1, 0, %p3090;
	add.s64 	%rd2195, %rd7802, %rd7803;
	mul.lo.s64 	%rd2196, %rd8592, %rd8546;
	add.s64 	%rd2197, %rd2196, %rd2195;
	add.s64 	%rd2198, %rd2197, %rd7793;
	setp.lt.u64 	%p3091, %rd2198, %rd2197;
	mov.b64 	%rd8594, 1;
	@%p3091 bra 	$L__BB1_830;
	setp.eq.s64 	%p3092, %rd2197, 0;
	neg.s64 	%rd7804, %rd2195;
	setp.ne.s64 	%p3093, %rd2196, %rd7804;
	and.pred  	%p3094, %p3093, %p3092;
	selp.u64 	%rd8594, 1, 0, %p3094;
$L__BB1_830:
	mul.hi.u64 	%rd7806, %rd8546, %rd8592;
	add.s64 	%rd2201, %rd8594, %rd7806;
	mul.lo.s64 	%rd2202, %rd8591, %rd8546;
	add.s64 	%rd2203, %rd2202, %rd2201;
	add.s64 	%rd2204, %rd2203, %rd2192;
	setp.lt.u64 	%p3095, %rd2204, %rd2203;
	mov.b64 	%rd8595, 1;
	@%p3095 bra 	$L__BB1_832;
	setp.eq.s64 	%p3096, %rd2203, 0;
	neg.s64 	%rd7807, %rd2201;
	setp.ne.s64 	%p3097, %rd2202, %rd7807;
	and.pred  	%p3098, %p3097, %p3096;
	selp.u64 	%rd8595, 1, 0, %p3098;
$L__BB1_832:
	mul.hi.u64 	%rd7809, %rd8546, %rd8591;
	add.s64 	%rd2207, %rd8595, %rd7809;
	mul.lo.s64 	%rd2208, %rd8590, %rd8546;
	add.s64 	%rd2209, %rd2208, %rd2207;
	add.s64 	%rd2210, %rd2209, %rd2193;
	setp.lt.u64 	%p3099, %rd2210, %rd2209;
	mov.b64 	%rd8596, 1;
	@%p3099 bra 	$L__BB1_834;
	setp.eq.s64 	%p3100, %rd2209, 0;
	neg.s64 	%rd7810, %rd2207;
	setp.ne.s64 	%p3101, %rd2208, %rd7810;
	and.pred  	%p3102, %p3101, %p3100;
	selp.u64 	%rd8596, 1, 0, %p3102;
$L__BB1_834:
	mul.hi.u64 	%rd7812, %rd8546, %rd8590;
	add.s64 	%rd2213, %rd8596, %rd7812;
	mul.lo.s64 	%rd7813, %rd8593, %rd8545;
	mul.hi.u64 	%rd7814, %rd8545, %rd8593;
	add.s64 	%rd2214, %rd7813, %rd2198;
	setp.lt.u64 	%p3103, %rd2214, %rd7813;
	selp.u64 	%rd7815, 1, 0, %p3103;
	add.s64 	%rd2215, %rd7814, %rd7815;
	mul.lo.s64 	%rd2216, %rd8592, %rd8545;
	add.s64 	%rd2217, %rd2216, %rd2215;
	add.s64 	%rd2218, %rd2217, %rd2204;
	setp.lt.u64 	%p3104, %rd2218, %rd2217;
	mov.b64 	%rd8597, 1;
	@%p3104 bra 	$L__BB1_836;
	setp.eq.s64 	%p3105, %rd2217, 0;
	neg.s64 	%rd7816, %rd2215;
	setp.ne.s64 	%p3106, %rd2216, %rd7816;
	and.pred  	%p3107, %p3106, %p3105;
	selp.u64 	%rd8597, 1, 0, %p3107;
$L__BB1_836:
	mul.hi.u64 	%rd7818, %rd8545, %rd8592;
	add.s64 	%rd2221, %rd8597, %rd7818;
	mul.lo.s64 	%rd2222, %rd8591, %rd8545;
	add.s64 	%rd2223, %rd2222, %rd2221;
	add.s64 	%rd2224, %rd2223, %rd2210;
	setp.lt.u64 	%p3108, %rd2224, %rd2223;
	mov.b64 	%rd8598, 1;
	@%p3108 bra 	$L__BB1_838;
	setp.eq.s64 	%p3109, %rd2223, 0;
	neg.s64 	%rd7819, %rd2221;
	setp.ne.s64 	%p3110, %rd2222, %rd7819;
	and.pred  	%p3111, %p3110, %p3109;
	selp.u64 	%rd8598, 1, 0, %p3111;
$L__BB1_838:
	mul.hi.u64 	%rd7821, %rd8545, %rd8591;
	add.s64 	%rd2227, %rd8598, %rd7821;
	mul.lo.s64 	%rd2228, %rd8590, %rd8545;
	add.s64 	%rd2229, %rd2228, %rd2227;
	add.s64 	%rd2230, %rd2229, %rd2213;
	setp.lt.u64 	%p3112, %rd2230, %rd2229;
	mov.b64 	%rd8599, 1;
	@%p3112 bra 	$L__BB1_840;
	setp.eq.s64 	%p3113, %rd2229, 0;
	neg.s64 	%rd7822, %rd2227;
	setp.ne.s64 	%p3114, %rd2228, %rd7822;
	and.pred  	%p3115, %p3114, %p3113;
	selp.u64 	%rd8599, 1, 0, %p3115;
$L__BB1_840:
	mul.hi.u64 	%rd7824, %rd8545, %rd8590;
	add.s64 	%rd2233, %rd8599, %rd7824;
	mul.lo.s64 	%rd7825, %rd8593, %rd8544;
	mul.hi.u64 	%rd7826, %rd8544, %rd8593;
	add.s64 	%rd2234, %rd7825, %rd2218;
	setp.lt.u64 	%p3116, %rd2234, %rd7825;
	selp.u64 	%rd7827, 1, 0, %p3116;
	add.s64 	%rd2235, %rd7826, %rd7827;
	mul.lo.s64 	%rd2236, %rd8592, %rd8544;
	add.s64 	%rd2237, %rd2236, %rd2235;
	add.s64 	%rd8609, %rd2237, %rd2224;
	setp.lt.u64 	%p3117, %rd8609, %rd2237;
	mov.b64 	%rd8600, 1;
	@%p3117 bra 	$L__BB1_842;
	setp.eq.s64 	%p3118, %rd2237, 0;
	neg.s64 	%rd7828, %rd2235;
	setp.ne.s64 	%p3119, %rd2236, %rd7828;
	and.pred  	%p3120, %p3119, %p3118;
	selp.u64 	%rd8600, 1, 0, %p3120;
$L__BB1_842:
	mul.hi.u64 	%rd7830, %rd8544, %rd8592;
	add.s64 	%rd2241, %rd8600, %rd7830;
	mul.lo.s64 	%rd2242, %rd8591, %rd8544;
	add.s64 	%rd2243, %rd2242, %rd2241;
	add.s64 	%rd8608, %rd2243, %rd2230;
	setp.lt.u64 	%p3121, %rd8608, %rd2243;
	mov.b64 	%rd8601, 1;
	@%p3121 bra 	$L__BB1_844;
	setp.eq.s64 	%p3122, %rd2243, 0;
	neg.s64 	%rd7831, %rd2241;
	setp.ne.s64 	%p3123, %rd2242, %rd7831;
	and.pred  	%p3124, %p3123, %p3122;
	selp.u64 	%rd8601, 1, 0, %p3124;
$L__BB1_844:
	mul.hi.u64 	%rd7833, %rd8544, %rd8591;
	add.s64 	%rd2247, %rd8601, %rd7833;
	mul.lo.s64 	%rd2248, %rd8590, %rd8544;
	mul.hi.u64 	%rd2249, %rd8544, %rd8590;
	add.s64 	%rd2250, %rd2248, %rd2247;
	add.s64 	%rd8614, %rd2250, %rd2233;
	setp.lt.u64 	%p3125, %rd8614, %rd2250;
	mov.b64 	%rd8602, 1;
	@%p3125 bra 	$L__BB1_846;
	setp.eq.s64 	%p3126, %rd2250, 0;
	neg.s64 	%rd7834, %rd2247;
	setp.ne.s64 	%p3127, %rd2248, %rd7834;
	and.pred  	%p3128, %p3127, %p3126;
	selp.u64 	%rd8602, 1, 0, %p3128;
$L__BB1_846:
	add.s64 	%rd8613, %rd8602, %rd2249;
	mul.lo.s64 	%rd2255, %rd1310, %rd2191;
	mul.lo.s64 	%rd7836, %rd1248, %rd2255;
	mul.hi.u64 	%rd7837, %rd2255, %rd1248;
	not.b64 	%rd7838, %rd2191;
	setp.gt.u64 	%p3129, %rd7836, %rd7838;
	selp.u64 	%rd7839, 1, 0, %p3129;
	add.s64 	%rd2256, %rd7837, %rd7839;
	mul.lo.s64 	%rd2257, %rd1163, %rd2255;
	add.s64 	%rd2258, %rd2257, %rd2256;
	add.s64 	%rd2259, %rd2258, %rd2194;
	setp.lt.u64 	%p3130, %rd2259, %rd2258;
	mov.b64 	%rd8603, 1;
	@%p3130 bra 	$L__BB1_848;
	setp.eq.s64 	%p3131, %rd2258, 0;
	neg.s64 	%rd7840, %rd2256;
	setp.ne.s64 	%p3132, %rd2257, %rd7840;
	and.pred  	%p3133, %p3132, %p3131;
	selp.u64 	%rd8603, 1, 0, %p3133;
$L__BB1_848:
	mul.hi.u64 	%rd7842, %rd2255, %rd1163;
	add.s64 	%rd2262, %rd8603, %rd7842;
	mul.lo.s64 	%rd2263, %rd1188, %rd2255;
	add.s64 	%rd2264, %rd2263, %rd2262;
	add.s64 	%rd2265, %rd2264, %rd2214;
	setp.lt.u64 	%p3134, %rd2265, %rd2264;
	mov.b64 	%rd8604, 1;
	@%p3134 bra 	$L__BB1_850;
	setp.eq.s64 	%p3135, %rd2264, 0;
	neg.s64 	%rd7843, %rd2262;
	setp.ne.s64 	%p3136, %rd2263, %rd7843;
	and.pred  	%p3137, %p3136, %p3135;
	selp.u64 	%rd8604, 1, 0, %p3137;
$L__BB1_850:
	mul.hi.u64 	%rd7845, %rd2255, %rd1188;
	add.s64 	%rd2268, %rd8604, %rd7845;
	mul.lo.s64 	%rd2269, %rd1194, %rd2255;
	add.s64 	%rd2270, %rd2269, %rd2268;
	add.s64 	%rd2271, %rd2270, %rd2234;
	setp.lt.u64 	%p3138, %rd2271, %rd2270;
	mov.b64 	%rd8605, 1;
	@%p3138 bra 	$L__BB1_852;
	setp.eq.s64 	%p3139, %rd2270, 0;
	neg.s64 	%rd7846, %rd2268;
	setp.ne.s64 	%p3140, %rd2269, %rd7846;
	and.pred  	%p3141, %p3140, %p3139;
	selp.u64 	%rd8605, 1, 0, %p3141;
$L__BB1_852:
	mul.hi.u64 	%rd7847, %rd2255, %rd1194;
	add.s64 	%rd2274, %rd8605, %rd7847;
	setp.eq.s64 	%p3142, %rd2274, 0;
	@%p3142 bra 	$L__BB1_856;
	add.s64 	%rd2275, %rd8609, %rd2274;
	setp.ge.u64 	%p3143, %rd2275, %rd8609;
	mov.u64 	%rd8609, %rd2275;
	@%p3143 bra 	$L__BB1_856;
	add.s64 	%rd8608, %rd8608, 1;
	setp.ne.s64 	%p3144, %rd8608, 0;
	mov.u64 	%rd8609, %rd2275;
	@%p3144 bra 	$L__BB1_856;
	add.s64 	%rd8614, %rd8614, 1;
	setp.eq.s64 	%p3145, %rd8614, 0;
	selp.u64 	%rd7849, 1, 0, %p3145;
	add.s64 	%rd8613, %rd8613, %rd7849;
	mov.b64 	%rd8608, 0;
	mov.u64 	%rd8609, %rd2275;
$L__BB1_856:
	mul.lo.s64 	%rd2283, %rd1310, %rd2259;
	mul.lo.s64 	%rd7851, %rd1248, %rd2283;
	mul.hi.u64 	%rd7852, %rd2283, %rd1248;
	not.b64 	%rd7853, %rd2259;
	setp.gt.u64 	%p3146, %rd7851, %rd7853;
	selp.u64 	%rd7854, 1, 0, %p3146;
	add.s64 	%rd2284, %rd7852, %rd7854;
	mul.lo.s64 	%rd2285, %rd1163, %rd2283;
	add.s64 	%rd2286, %rd2285, %rd2284;
	add.s64 	%rd2287, %rd2286, %rd2265;
	setp.lt.u64 	%p3147, %rd2287, %rd2286;
	mov.b64 	%rd8610, 1;
	@%p3147 bra 	$L__BB1_858;
	setp.eq.s64 	%p3148, %rd2286, 0;
	neg.s64 	%rd7855, %rd2284;
	setp.ne.s64 	%p3149, %rd2285, %rd7855;
	and.pred  	%p3150, %p3149, %p3148;
	selp.u64 	%rd8610, 1, 0, %p3150;
$L__BB1_858:
	mul.hi.u64 	%rd7857, %rd2283, %rd1163;
	add.s64 	%rd2290, %rd8610, %rd7857;
	mul.lo.s64 	%rd2291, %rd1188, %rd2283;
	add.s64 	%rd2292, %rd2291, %rd2290;
	add.s64 	%rd2293, %rd2292, %rd2271;
	setp.lt.u64 	%p3151, %rd2293, %rd2292;
	mov.b64 	%rd8611, 1;
	@%p3151 bra 	$L__BB1_860;
	setp.eq.s64 	%p3152, %rd2292, 0;
	neg.s64 	%rd7858, %rd2290;
	setp.ne.s64 	%p3153, %rd2291, %rd7858;
	and.pred  	%p3154, %p3153, %p3152;
	selp.u64 	%rd8611, 1, 0, %p3154;
$L__BB1_860:
	mul.hi.u64 	%rd7860, %rd2283, %rd1188;
	add.s64 	%rd2296, %rd8611, %rd7860;
	mul.lo.s64 	%rd2297, %rd1194, %rd2283;
	add.s64 	%rd2298, %rd2297, %rd2296;
	add.s64 	%rd2299, %rd2298, %rd8609;
	setp.lt.u64 	%p3155, %rd2299, %rd2298;
	mov.b64 	%rd8612, 1;
	@%p3155 bra 	$L__BB1_862;
	setp.eq.s64 	%p3156, %rd2298, 0;
	neg.s64 	%rd7861, %rd2296;
	setp.ne.s64 	%p3157, %rd2297, %rd7861;
	and.pred  	%p3158, %p3157, %p3156;
	selp.u64 	%rd8612, 1, 0, %p3158;
$L__BB1_862:
	mul.hi.u64 	%rd7862, %rd2283, %rd1194;
	add.s64 	%rd2302, %rd8612, %rd7862;
	setp.eq.s64 	%p3159, %rd2302, 0;
	@%p3159 bra 	$L__BB1_865;
	add.s64 	%rd2303, %rd8608, %rd2302;
	setp.ge.u64 	%p3160, %rd2303, %rd8608;
	mov.u64 	%rd8608, %rd2303;
	@%p3160 bra 	$L__BB1_865;
	add.s64 	%rd8614, %rd8614, 1;
	setp.eq.s64 	%p3161, %rd8614, 0;
	selp.u64 	%rd7863, 1, 0, %p3161;
	add.s64 	%rd8613, %rd8613, %rd7863;
$L__BB1_865:
	mul.lo.s64 	%rd2309, %rd1310, %rd2287;
	mul.lo.s64 	%rd7865, %rd1248, %rd2309;
	mul.hi.u64 	%rd7866, %rd2309, %rd1248;
	not.b64 	%rd7867, %rd2287;
	setp.gt.u64 	%p3162, %rd7865, %rd7867;
	selp.u64 	%rd7868, 1, 0, %p3162;
	add.s64 	%rd2310, %rd7866, %rd7868;
	mul.lo.s64 	%rd2311, %rd1163, %rd2309;
	add.s64 	%rd2312, %rd2311, %rd2310;
	add.s64 	%rd2313, %rd2312, %rd2293;
	setp.lt.u64 	%p3163, %rd2313, %rd2312;
	mov.b64 	%rd8616, 1;
	@%p3163 bra 	$L__BB1_867;
	setp.eq.s64 	%p3164, %rd2312, 0;
	neg.s64 	%rd7869, %rd2310;
	setp.ne.s64 	%p3165, %rd2311, %rd7869;
	and.pred  	%p3166, %p3165, %p3164;
	selp.u64 	%rd8616, 1, 0, %p3166;
$L__BB1_867:
	mul.hi.u64 	%rd7871, %rd2309, %rd1163;
	add.s64 	%rd2316, %rd8616, %rd7871;
	mul.lo.s64 	%rd2317, %rd1188, %rd2309;
	add.s64 	%rd2318, %rd2317, %rd2316;
	add.s64 	%rd2319, %rd2318, %rd2299;
	setp.lt.u64 	%p3167, %rd2319, %rd2318;
	mov.b64 	%rd8617, 1;
	@%p3167 bra 	$L__BB1_869;
	setp.eq.s64 	%p3168, %rd2318, 0;
	neg.s64 	%rd7872, %rd2316;
	setp.ne.s64 	%p3169, %rd2317, %rd7872;
	and.pred  	%p3170, %p3169, %p3168;
	selp.u64 	%rd8617, 1, 0, %p3170;
$L__BB1_869:
	mul.hi.u64 	%rd7874, %rd2309, %rd1188;
	add.s64 	%rd2322, %rd8617, %rd7874;
	mul.lo.s64 	%rd2323, %rd1194, %rd2309;
	add.s64 	%rd2324, %rd2323, %rd2322;
	add.s64 	%rd2325, %rd2324, %rd8608;
	setp.lt.u64 	%p3171, %rd2325, %rd2324;
	mov.b64 	%rd8618, 1;
	@%p3171 bra 	$L__BB1_871;
	setp.eq.s64 	%p3172, %rd2324, 0;
	neg.s64 	%rd7875, %rd2322;
	setp.ne.s64 	%p3173, %rd2323, %rd7875;
	and.pred  	%p3174, %p3173, %p3172;
	selp.u64 	%rd8618, 1, 0, %p3174;
$L__BB1_871:
	mul.hi.u64 	%rd7876, %rd2309, %rd1194;
	add.s64 	%rd2328, %rd8618, %rd7876;
	setp.eq.s64 	%p3175, %rd2328, 0;
	@%p3175 bra 	$L__BB1_873;
	add.s64 	%rd2329, %rd8614, %rd2328;
	setp.lt.u64 	%p3176, %rd2329, %rd8614;
	selp.u64 	%rd7877, 1, 0, %p3176;
	add.s64 	%rd8613, %rd8613, %rd7877;
	mov.u64 	%rd8614, %rd2329;
$L__BB1_873:
	mul.lo.s64 	%rd2333, %rd1310, %rd2313;
	mul.lo.s64 	%rd7879, %rd1248, %rd2333;
	mul.hi.u64 	%rd7880, %rd2333, %rd1248;
	not.b64 	%rd7881, %rd2313;
	setp.gt.u64 	%p3177, %rd7879, %rd7881;
	selp.u64 	%rd7882, 1, 0, %p3177;
	add.s64 	%rd2334, %rd7880, %rd7882;
	mul.lo.s64 	%rd2335, %rd1163, %rd2333;
	add.s64 	%rd2336, %rd2335, %rd2334;
	add.s64 	%rd2337, %rd2336, %rd2319;
	setp.lt.u64 	%p3178, %rd2337, %rd2336;
	mov.b64 	%rd8621, 1;
	@%p3178 bra 	$L__BB1_875;
	setp.eq.s64 	%p3179, %rd2336, 0;
	neg.s64 	%rd7883, %rd2334;
	setp.ne.s64 	%p3180, %rd2335, %rd7883;
	and.pred  	%p3181, %p3180, %p3179;
	selp.u64 	%rd8621, 1, 0, %p3181;
$L__BB1_875:
	mul.hi.u64 	%rd7885, %rd2333, %rd1163;
	add.s64 	%rd2340, %rd8621, %rd7885;
	mul.lo.s64 	%rd2341, %rd1188, %rd2333;
	add.s64 	%rd2342, %rd2341, %rd2340;
	add.s64 	%rd2343, %rd2342, %rd2325;
	setp.lt.u64 	%p3182, %rd2343, %rd2342;
	mov.b64 	%rd8622, 1;
	@%p3182 bra 	$L__BB1_877;
	setp.eq.s64 	%p3183, %rd2342, 0;
	neg.s64 	%rd7886, %rd2340;
	setp.ne.s64 	%p3184, %rd2341, %rd7886;
	and.pred  	%p3185, %p3184, %p3183;
	selp.u64 	%rd8622, 1, 0, %p3185;
$L__BB1_877:
	mul.hi.u64 	%rd7888, %rd2333, %rd1188;
	add.s64 	%rd2346, %rd8622, %rd7888;
	mul.lo.s64 	%rd2347, %rd1194, %rd2333;
	add.s64 	%rd2348, %rd2347, %rd2346;
	add.s64 	%rd2349, %rd2348, %rd8614;
	setp.lt.u64 	%p3186, %rd2349, %rd2348;
	mov.b64 	%rd8623, 1;
	@%p3186 bra 	$L__BB1_879;
	setp.eq.s64 	%p3187, %rd2348, 0;
	neg.s64 	%rd7889, %rd2346;
	setp.ne.s64 	%p3188, %rd2347, %rd7889;
	and.pred  	%p3189, %p3188, %p3187;
	selp.u64 	%rd8623, 1, 0, %p3189;
$L__BB1_879:
	mul.hi.u64 	%rd7890, %rd2333, %rd1194;
	add.s64 	%rd7891, %rd8623, %rd7890;
	add.s64 	%rd8624, %rd8613, %rd7891;
	setp.gt.u64 	%p3190, %rd8624, %rd1194;
	@%p3190 bra 	$L__BB1_885;
	setp.lt.u64 	%p3191, %rd8624, %rd1194;
	mov.u64 	%rd8625, %rd2349;
	mov.u64 	%rd8626, %rd2343;
	mov.u64 	%rd8627, %rd2337;
	@%p3191 bra 	$L__BB1_886;
	setp.gt.u64 	%p3192, %rd2349, %rd1188;
	@%p3192 bra 	$L__BB1_885;
	setp.lt.u64 	%p3193, %rd2349, %rd1188;
	mov.u64 	%rd8625, %rd2349;
	mov.u64 	%rd8626, %rd2343;
	mov.u64 	%rd8627, %rd2337;
	@%p3193 bra 	$L__BB1_886;
	setp.gt.u64 	%p3194, %rd2343, %rd1163;
	@%p3194 bra 	$L__BB1_885;
	setp.lt.u64 	%p3195, %rd2343, %rd1163;
	setp.lt.u64 	%p3196, %rd2337, %rd1248;
	or.pred  	%p3197, %p3195, %p3196;
	mov.u64 	%rd8625, %rd2349;
	mov.u64 	%rd8626, %rd2343;
	mov.u64 	%rd8627, %rd2337;
	@%p3197 bra 	$L__BB1_886;
$L__BB1_885:
	sub.s64 	%rd8627, %rd2337, %rd1248;
	setp.lt.u64 	%p3198, %rd2337, %rd1248;
	selp.u64 	%rd7892, 1, 0, %p3198;
	add.s64 	%rd7893, %rd1163, %rd7892;
	sub.s64 	%rd8626, %rd2343, %rd7893;
	setp.lt.u64 	%p3199, %rd2343, %rd1163;
	setp.eq.s64 	%p3200, %rd2343, %rd1163;
	and.pred  	%p3201, %p3200, %p3198;
	or.pred  	%p3202, %p3199, %p3201;
	selp.u64 	%rd7894, 1, 0, %p3202;
	add.s64 	%rd7895, %rd1188, %rd7894;
	sub.s64 	%rd8625, %rd2349, %rd7895;
	setp.lt.u64 	%p3203, %rd2349, %rd1188;
	setp.eq.s64 	%p3204, %rd2349, %rd1188;
	selp.b64 	%rd7896, %rd7894, 0, %p3204;
	selp.b64 	%rd7897, 1, %rd7896, %p3203;
	add.s64 	%rd7898, %rd7897, %rd1194;
	sub.s64 	%rd8624, %rd8624, %rd7898;
$L__BB1_886:
	shl.b64 	%rd2361, %rd8489, 1;
	mov.b64 	{%r156, %r157}, %rd8488;
	mov.b64 	{%r158, %r159}, %rd8489;
	shf.l.wrap.b32 	%r160, %r159, %r156, 1;
	shf.l.wrap.b32 	%r161, %r156, %r157, 1;
	mov.b64 	%rd2362, {%r160, %r161};
	setp.lt.u64 	%p3205, %rd2362, %rd8488;
	selp.u64 	%rd7899, 1, 0, %p3205;
	shl.b64 	%rd7900, %rd8487, 1;
	or.b64  	%rd2363, %rd7900, %rd7899;
	setp.lt.u64 	%p3206, %rd2363, %rd8487;
	selp.u64 	%rd7901, 1, 0, %p3206;
	shl.b64 	%rd7902, %rd8486, 1;
	or.b64  	%rd8628, %rd7902, %rd7901;
	setp.gt.u64 	%p3207, %rd8628, %rd1194;
	@%p3207 bra 	$L__BB1_892;
	setp.lt.u64 	%p3208, %rd8628, %rd1194;
	mov.u64 	%rd8629, %rd2363;
	mov.u64 	%rd8630, %rd2362;
	mov.u64 	%rd8631, %rd2361;
	@%p3208 bra 	$L__BB1_893;
	setp.gt.u64 	%p3209, %rd2363, %rd1188;
	@%p3209 bra 	$L__BB1_892;
	setp.lt.u64 	%p3210, %rd2363, %rd1188;
	mov.u64 	%rd8629, %rd2363;
	mov.u64 	%rd8630, %rd2362;
	mov.u64 	%rd8631, %rd2361;
	@%p3210 bra 	$L__BB1_893;
	setp.gt.u64 	%p3211, %rd2362, %rd1163;
	@%p3211 bra 	$L__BB1_892;
	setp.lt.u64 	%p3212, %rd2362, %rd1163;
	setp.lt.u64 	%p3213, %rd2361, %rd1248;
	or.pred  	%p3214, %p3212, %p3213;
	mov.u64 	%rd8629, %rd2363;
	mov.u64 	%rd8630, %rd2362;
	mov.u64 	%rd8631, %rd2361;
	@%p3214 bra 	$L__BB1_893;
$L__BB1_892:
	sub.s64 	%rd8631, %rd2361, %rd1248;
	setp.lt.u64 	%p3215, %rd2361, %rd1248;
	selp.u64 	%rd7903, 1, 0, %p3215;
	add.s64 	%rd7904, %rd1163, %rd7903;
	sub.s64 	%rd8630, %rd2362, %rd7904;
	setp.lt.u64 	%p3216, %rd2362, %rd1163;
	setp.eq.s64 	%p3217, %rd2362, %rd1163;
	and.pred  	%p3218, %p3217, %p3215;
	or.pred  	%p3219, %p3216, %p3218;
	selp.u64 	%rd7905, 1, 0, %p3219;
	add.s64 	%rd7906, %rd1188, %rd7905;
	sub.s64 	%rd8629, %rd2363, %rd7906;
	setp.lt.u64 	%p3220, %rd2363, %rd1188;
	setp.eq.s64 	%p3221, %rd2363, %rd1188;
	selp.b64 	%rd7907, %rd7905, 0, %p3221;
	selp.b64 	%rd7908, 1, %rd7907, %p3220;
	add.s64 	%rd7909, %rd7908, %rd1194;
	sub.s64 	%rd8628, %rd8628, %rd7909;
$L__BB1_893:
	shl.b64 	%rd2373, %rd8631, 1;
	mov.b64 	{%r162, %r163}, %rd8630;
	mov.b64 	{%r164, %r165}, %rd8631;
	shf.l.wrap.b32 	%r166, %r165, %r162, 1;
	shf.l.wrap.b32 	%r167, %r162, %r163, 1;
	mov.b64 	%rd2374, {%r166, %r167};
	setp.lt.u64 	%p3222, %rd2374, %rd8630;
	selp.u64 	%rd7910, 1, 0, %p3222;
	shl.b64 	%rd7911, %rd8629, 1;
	or.b64  	%rd2375, %rd7911, %rd7910;
	setp.lt.u64 	%p3223, %rd2375, %rd8629;
	selp.u64 	%rd7912, 1, 0, %p3223;
	shl.b64 	%rd7913, %rd8628, 1;
	or.b64  	%rd8632, %rd7913, %rd7912;
	setp.gt.u64 	%p3224, %rd8632, %rd1194;
	@%p3224 bra 	$L__BB1_899;
	setp.lt.u64 	%p3225, %rd8632, %rd1194;
	mov.u64 	%rd8633, %rd2375;
	mov.u64 	%rd8634, %rd2374;
	mov.u64 	%rd8635, %rd2373;
	@%p3225 bra 	$L__BB1_900;
	setp.gt.u64 	%p3226, %rd2375, %rd1188;
	@%p3226 bra 	$L__BB1_899;
	setp.lt.u64 	%p3227, %rd2375, %rd1188;
	mov.u64 	%rd8633, %rd2375;
	mov.u64 	%rd8634, %rd2374;
	mov.u64 	%rd8635, %rd2373;
	@%p3227 bra 	$L__BB1_900;
	setp.gt.u64 	%p3228, %rd2374, %rd1163;
	@%p3228 bra 	$L__BB1_899;
	setp.lt.u64 	%p3229, %rd2374, %rd1163;
	setp.lt.u64 	%p3230, %rd2373, %rd1248;
	or.pred  	%p3231, %p3229, %p3230;
	mov.u64 	%rd8633, %rd2375;
	mov.u64 	%rd8634, %rd2374;
	mov.u64 	%rd8635, %rd2373;
	@%p3231 bra 	$L__BB1_900;
$L__BB1_899:
	sub.s64 	%rd8635, %rd2373, %rd1248;
	setp.lt.u64 	%p3232, %rd2373, %rd1248;
	selp.u64 	%rd7914, 1, 0, %p3232;
	add.s64 	%rd7915, %rd1163, %rd7914;
	sub.s64 	%rd8634, %rd2374, %rd7915;
	setp.lt.u64 	%p3233, %rd2374, %rd1163;
	setp.eq.s64 	%p3234, %rd2374, %rd1163;
	and.pred  	%p3235, %p3234, %p3232;
	or.pred  	%p3236, %p3233, %p3235;
	selp.u64 	%rd7916, 1, 0, %p3236;
	add.s64 	%rd7917, %rd1188, %rd7916;
	sub.s64 	%rd8633, %rd2375, %rd7917;
	setp.lt.u64 	%p3237, %rd2375, %rd1188;
	setp.eq.s64 	%p3238, %rd2375, %rd1188;
	selp.b64 	%rd7918, %rd7916, 0, %p3238;
	selp.b64 	%rd7919, 1, %rd7918, %p3237;
	add.s64 	%rd7920, %rd7919, %rd1194;
	sub.s64 	%rd8632, %rd8632, %rd7920;
$L__BB1_900:
	shl.b64 	%rd2385, %rd8635, 1;
	mov.b64 	{%r168, %r169}, %rd8634;
	mov.b64 	{%r170, %r171}, %rd8635;
	shf.l.wrap.b32 	%r172, %r171, %r168, 1;
	shf.l.wrap.b32 	%r173, %r168, %r169, 1;
	mov.b64 	%rd2386, {%r172, %r173};
	setp.lt.u64 	%p3239, %rd2386, %rd8634;
	selp.u64 	%rd7921, 1, 0, %p3239;
	shl.b64 	%rd7922, %rd8633, 1;
	or.b64  	%rd2387, %rd7922, %rd7921;
	setp.lt.u64 	%p3240, %rd2387, %rd8633;
	selp.u64 	%rd7923, 1, 0, %p3240;
	shl.b64 	%rd7924, %rd8632, 1;
	or.b64  	%rd8636, %rd7924, %rd7923;
	setp.gt.u64 	%p3241, %rd8636, %rd1194;
	@%p3241 bra 	$L__BB1_906;
	setp.lt.u64 	%p3242, %rd8636, %rd1194;
	mov.u64 	%rd8637, %rd2387;
	mov.u64 	%rd8638, %rd2386;
	mov.u64 	%rd8639, %rd2385;
	@%p3242 bra 	$L__BB1_907;
	setp.gt.u64 	%p3243, %rd2387, %rd1188;
	@%p3243 bra 	$L__BB1_906;
	setp.lt.u64 	%p3244, %rd2387, %rd1188;
	mov.u64 	%rd8637, %rd2387;
	mov.u64 	%rd8638, %rd2386;
	mov.u64 	%rd8639, %rd2385;
	@%p3244 bra 	$L__BB1_907;
	setp.gt.u64 	%p3245, %rd2386, %rd1163;
	@%p3245 bra 	$L__BB1_906;
	setp.lt.u64 	%p3246, %rd2386, %rd1163;
	setp.lt.u64 	%p3247, %rd2385, %rd1248;
	or.pred  	%p3248, %p3246, %p3247;
	mov.u64 	%rd8637, %rd2387;
	mov.u64 	%rd8638, %rd2386;
	mov.u64 	%rd8639, %rd2385;
	@%p3248 bra 	$L__BB1_907;
$L__BB1_906:
	sub.s64 	%rd8639, %rd2385, %rd1248;
	setp.lt.u64 	%p3249, %rd2385, %rd1248;
	selp.u64 	%rd7925, 1, 0, %p3249;
	add.s64 	%rd7926, %rd1163, %rd7925;
	sub.s64 	%rd8638, %rd2386, %rd7926;
	setp.lt.u64 	%p3250, %rd2386, %rd1163;
	setp.eq.s64 	%p3251, %rd2386, %rd1163;
	and.pred  	%p3252, %p3251, %p3249;
	or.pred  	%p3253, %p3250, %p3252;
	selp.u64 	%rd7927, 1, 0, %p3253;
	add.s64 	%rd7928, %rd1188, %rd7927;
	sub.s64 	%rd8637, %rd2387, %rd7928;
	setp.lt.u64 	%p3254, %rd2387, %rd1188;
	setp.eq.s64 	%p3255, %rd2387, %rd1188;
	selp.b64 	%rd7929, %rd7927, 0, %p3255;
	selp.b64 	%rd7930, 1, %rd7929, %p3254;
	add.s64 	%rd7931, %rd7930, %rd1194;
	sub.s64 	%rd8636, %rd8636, %rd7931;
$L__BB1_907:
	sub.s64 	%rd8643, %rd8627, %rd8639;
	setp.lt.u64 	%p3257, %rd8627, %rd8639;
	selp.u64 	%rd7932, 1, 0, %p3257;
	add.s64 	%rd7933, %rd8638, %rd7932;
	sub.s64 	%rd8642, %rd8626, %rd7933;
	setp.lt.u64 	%p3258, %rd8626, %rd8638;
	setp.eq.s64 	%p3259, %rd8626, %rd8638;
	and.pred  	%p3260, %p3259, %p3257;
	or.pred  	%p3261, %p3258, %p3260;
	selp.u64 	%rd7934, 1, 0, %p3261;
	st.shared.v2.u64 	[%r7+32], {%rd8643, %rd8642};
	add.s64 	%rd7935, %rd8637, %rd7934;
	sub.s64 	%rd8641, %rd8625, %rd7935;
	setp.lt.u64 	%p3262, %rd8625, %rd8637;
	setp.eq.s64 	%p3263, %rd8625, %rd8637;
	selp.b64 	%rd7936, %rd7934, 0, %p3263;
	selp.b64 	%rd2400, 1, %rd7936, %p3262;
	st.shared.u64 	[%r7+48], %rd8641;
	add.s64 	%rd7937, %rd2400, %rd8636;
	sub.s64 	%rd8640, %rd8624, %rd7937;
	setp.lt.u64 	%p3264, %rd8624, %rd8636;
	mov.pred 	%p3416, 0;
	@%p3264 bra 	$L__BB1_909;
	setp.ne.s64 	%p3265, %rd8624, %rd8636;
	setp.eq.s64 	%p3266, %rd2400, 0;
	or.pred  	%p3416, %p3265, %p3266;
$L__BB1_909:
	st.shared.u64 	[%r7+56], %rd8640;
	@%p3416 bra 	$L__BB1_911;
	add.s64 	%rd2402, %rd8643, %rd1248;
	setp.lt.u64 	%p3267, %rd2402, %rd8643;
	selp.u64 	%rd7939, 1, 0, %p3267;
	add.s64 	%rd7940, %rd8642, %rd7939;
	add.s64 	%rd2403, %rd7940, %rd1163;
	setp.lt.u64 	%p3268, %rd2403, %rd7940;
	setp.lt.u64 	%p3269, %rd2403, %rd8642;
	selp.b64 	%rd7941, %rd7939, 0, %p3268;
	selp.b64 	%rd7942, 1, %rd7941, %p3269;
	st.shared.v2.u64 	[%r7+32], {%rd2402, %rd2403};
	add.s64 	%rd7943, %rd8641, %rd7942;
	add.s64 	%rd2404, %rd7943, %rd1188;
	setp.lt.u64 	%p3270, %rd2404, %rd7943;
	setp.lt.u64 	%p3271, %rd2404, %rd8641;
	selp.b64 	%rd7944, %rd7942, 0, %p3270;
	selp.b64 	%rd7945, 1, %rd7944, %p3271;
	add.s64 	%rd7946, %rd8640, %rd7945;
	add.s64 	%rd8640, %rd7946, %rd1194;
	st.shared.v2.u64 	[%r7+48], {%rd2404, %rd8640};
	mov.u64 	%rd8641, %rd2404;
	mov.u64 	%rd8642, %rd2403;
	mov.u64 	%rd8643, %rd2402;
$L__BB1_911:
	ld.shared.v2.u64 	{%rd2410, %rd2411}, [%r7+64];
	mul.lo.s64 	%rd2412, %rd2410, %rd8643;
	mul.hi.u64 	%rd7948, %rd8643, %rd2410;
	mul.lo.s64 	%rd7949, %rd2411, %rd8643;
	mul.hi.u64 	%rd7950, %rd8643, %rd2411;
	add.s64 	%rd7951, %rd7949, %rd7948;
	setp.eq.s64 	%p3272, %rd7951, 0;
	neg.s64 	%rd7952, %rd7948;
	setp.ne.s64 	%p3273, %rd7949, %rd7952;
	and.pred  	%p3274, %p3273, %p3272;
	selp.u64 	%rd7953, 1, 0, %p3274;
	add.s64 	%rd7954, %rd7950, %rd7953;
	ld.shared.v2.u64 	{%rd2413, %rd2414}, [%r7+80];
	mul.lo.s64 	%rd7955, %rd2413, %rd8643;
	mul.hi.u64 	%rd7956, %rd8643, %rd2413;
	add.s64 	%rd7957, %rd7955, %rd7954;
	setp.eq.s64 	%p3275, %rd7957, 0;
	neg.s64 	%rd7958, %rd7954;
	setp.ne.s64 	%p3276, %rd7955, %rd7958;
	and.pred  	%p3277, %p3276, %p3275;
	selp.u64 	%rd7959, 1, 0, %p3277;
	add.s64 	%rd7960, %rd7956, %rd7959;
	mul.lo.s64 	%rd7961, %rd2414, %rd8643;
	mul.hi.u64 	%rd7962, %rd8643, %rd2414;
	add.s64 	%rd2415, %rd7961, %rd7960;
	setp.eq.s64 	%p3278, %rd2415, 0;
	neg.s64 	%rd7963, %rd7960;
	setp.ne.s64 	%p3279, %rd7961, %rd7963;
	and.pred  	%p3280, %p3279, %p3278;
	selp.u64 	%rd7964, 1, 0, %p3280;
	add.s64 	%rd2416, %rd7962, %rd7964;
	mul.lo.s64 	%rd7965, %rd2410, %rd8642;
	mul.hi.u64 	%rd7966, %rd8642, %rd2410;
	add.s64 	%rd2417, %rd7965, %rd7951;
	setp.lt.u64 	%p3281, %rd2417, %rd7965;
	selp.u64 	%rd7967, 1, 0, %p3281;
	add.s64 	%rd2418, %rd7966, %rd7967;
	mul.lo.s64 	%rd2419, %rd2411, %rd8642;
	add.s64 	%rd2420, %rd2419, %rd2418;
	add.s64 	%rd2421, %rd2420, %rd7957;
	setp.lt.u64 	%p3282, %rd2421, %rd2420;
	mov.b64 	%rd8644, 1;
	@%p3282 bra 	$L__BB1_913;
	setp.eq.s64 	%p3283, %rd2420, 0;
	neg.s64 	%rd7968, %rd2418;
	setp.ne.s64 	%p3284, %rd2419, %rd7968;
	and.pred  	%p3285, %p3284, %p3283;
	selp.u64 	%rd8644, 1, 0, %p3285;
$L__BB1_913:
	mul.hi.u64 	%rd7970, %rd8642, %rd2411;
	add.s64 	%rd2424, %rd8644, %rd7970;
	mul.lo.s64 	%rd2425, %rd2413, %rd8642;
	add.s64 	%rd2426, %rd2425, %rd2424;
	add.s64 	%rd2427, %rd2426, %rd2415;
	setp.lt.u64 	%p3286, %rd2427, %rd2426;
	mov.b64 	%rd8645, 1;
	@%p3286 bra 	$L__BB1_915;
	setp.eq.s64 	%p3287, %rd2426, 0;
	neg.s64 	%rd7971, %rd2424;
	setp.ne.s64 	%p3288, %rd2425, %rd7971;
	and.pred  	%p3289, %p3288, %p3287;
	selp.u64 	%rd8645, 1, 0, %p3289;
$L__BB1_915:
	mul.hi.u64 	%rd7973, %rd8642, %rd2413;
	add.s64 	%rd2430, %rd8645, %rd7973;
	mul.lo.s64 	%rd2431, %rd2414, %rd8642;
	add.s64 	%rd2432, %rd2431, %rd2430;
	add.s64 	%rd2433, %rd2432, %rd2416;
	setp.lt.u64 	%p3290, %rd2433, %rd2432;
	mov.b64 	%rd8646, 1;
	@%p3290 bra 	$L__BB1_917;
	setp.eq.s64 	%p3291, %rd2432, 0;
	neg.s64 	%rd7974, %rd2430;
	setp.ne.s64 	%p3292, %rd2431, %rd7974;
	and.pred  	%p3293, %p3292, %p3291;
	selp.u64 	%rd8646, 1, 0, %p3293;
$L__BB1_917:
	mul.hi.u64 	%rd7976, %rd8642, %rd2414;
	add.s64 	%rd2436, %rd8646, %rd7976;
	mul.lo.s64 	%rd7977, %rd2410, %rd8641;
	mul.hi.u64 	%rd7978, %rd8641, %rd2410;
	add.s64 	%rd2437, %rd7977, %rd2421;
	setp.lt.u64 	%p3294, %rd2437, %rd7977;
	selp.u64 	%rd7979, 1, 0, %p3294;
	add.s64 	%rd2438, %rd7978, %rd7979;
	mul.lo.s64 	%rd2439, %rd2411, %rd8641;
	add.s64 	%rd2440, %rd2439, %rd2438;
	add.s64 	%rd2441, %rd2440, %rd2427;
	setp.lt.u64 	%p3295, %rd2441, %rd2440;
	mov.b64 	%rd8647, 1;
	@%p3295 bra 	$L__BB1_919;
	setp.eq.s64 	%p3296, %rd2440, 0;
	neg.s64 	%rd7980, %rd2438;
	setp.ne.s64 	%p3297, %rd2439, %rd7980;
	and.pred  	%p3298, %p3297, %p3296;
	selp.u64 	%rd8647, 1, 0, %p3298;
$L__BB1_919:
	mul.hi.u64 	%rd7982, %rd8641, %rd2411;
	add.s64 	%rd2444, %rd8647, %rd7982;
	mul.lo.s64 	%rd2445, %rd2413, %rd8641;
	add.s64 	%rd2446, %rd2445, %rd2444;
	add.s64 	%rd2447, %rd2446, %rd2433;
	setp.lt.u64 	%p3299, %rd2447, %rd2446;
	mov.b64 	%rd8648, 1;
	@%p3299 bra 	$L__BB1_921;
	setp.eq.s64 	%p3300, %rd2446, 0;
	neg.s64 	%rd7983, %rd2444;
	setp.ne.s64 	%p3301, %rd2445, %rd7983;
	and.pred  	%p3302, %p3301, %p3300;
	selp.u64 	%rd8648, 1, 0, %p3302;
$L__BB1_921:
	mul.hi.u64 	%rd7985, %rd8641, %rd2413;
	add.s64 	%rd2450, %rd8648, %rd7985;
	mul.lo.s64 	%rd2451, %rd2414, %rd8641;
	add.s64 	%rd2452, %rd2451, %rd2450;
	add.s64 	%rd2453, %rd2452, %rd2436;
	setp.lt.u64 	%p3303, %rd2453, %rd2452;
	mov.b64 	%rd8649, 1;
	@%p3303 bra 	$L__BB1_923;
	setp.eq.s64 	%p3304, %rd2452, 0;
	neg.s64 	%rd7986, %rd2450;
	setp.ne.s64 	%p3305, %rd2451, %rd7986;
	and.pred  	%p3306, %p3305, %p3304;
	selp.u64 	%rd8649, 1, 0, %p3306;
$L__BB1_923:
	mul.hi.u64 	%rd7988, %rd8641, %rd2414;
	add.s64 	%rd2456, %rd8649, %rd7988;
	mul.lo.s64 	%rd7989, %rd2410, %rd8640;
	mul.hi.u64 	%rd7990, %rd8640, %rd2410;
	add.s64 	%rd2457, %rd7989, %rd2441;
	setp.lt.u64 	%p3307, %rd2457, %rd7989;
	selp.u64 	%rd7991, 1, 0, %p3307;
	add.s64 	%rd2458, %rd7990, %rd7991;
	mul.lo.s64 	%rd2459, %rd2411, %rd8640;
	add.s64 	%rd2460, %rd2459, %rd2458;
	add.s64 	%rd8659, %rd2460, %rd2447;
	setp.lt.u64 	%p3308, %rd8659, %rd2460;
	mov.b64 	%rd8650, 1;
	@%p3308 bra 	$L__BB1_925;
	setp.eq.s64 	%p3309, %rd2460, 0;
	neg.s64 	%rd7992, %rd2458;
	setp.ne.s64 	%p3310, %rd2459, %rd7992;
	and.pred  	%p3311, %p3310, %p3309;
	selp.u64 	%rd8650, 1, 0, %p3311;
$L__BB1_925:
	mul.hi.u64 	%rd7994, %rd8640, %rd2411;
	add.s64 	%rd2464, %rd8650, %rd7994;
	mul.lo.s64 	%rd2465, %rd2413, %rd8640;
	add.s64 	%rd2466, %rd2465, %rd2464;
	add.s64 	%rd8658, %rd2466, %rd2453;
	setp.lt.u64 	%p3312, %rd8658, %rd2466;
	mov.b64 	%rd8651, 1;
	@%p3312 bra 	$L__BB1_927;
	setp.eq.s64 	%p3313, %rd2466, 0;
	neg.s64 	%rd7995, %rd2464;
	setp.ne.s64 	%p3314, %rd2465, %rd7995;
	and.pred  	%p3315, %p3314, %p3313;
	selp.u64 	%rd8651, 1, 0, %p3315;
$L__BB1_927:
	mul.hi.u64 	%rd7997, %rd8640, %rd2413;
	add.s64 	%rd2470, %rd8651, %rd7997;
	mul.lo.s64 	%rd2471, %rd2414, %rd8640;
	mul.hi.u64 	%rd2472, %rd8640, %rd2414;
	add.s64 	%rd2473, %rd2471, %rd2470;
	add.s64 	%rd8664, %rd2473, %rd2456;
	setp.lt.u64 	%p3316, %rd8664, %rd2473;
	mov.b64 	%rd8652, 1;
	@%p3316 bra 	$L__BB1_929;
	setp.eq.s64 	%p3317, %rd2473, 0;
	neg.s64 	%rd7998, %rd2470;
	setp.ne.s64 	%p3318, %rd2471, %rd7998;
	and.pred  	%p3319, %p3318, %p3317;
	selp.u64 	%rd8652, 1, 0, %p3319;
$L__BB1_929:
	add.s64 	%rd8663, %rd8652, %rd2472;
	mul.lo.s64 	%rd2478, %rd1310, %rd2412;
	mul.lo.s64 	%rd8000, %rd1248, %rd2478;
	mul.hi.u64 	%rd8001, %rd2478, %rd1248;
	not.b64 	%rd8002, %rd2412;
	setp.gt.u64 	%p3320, %rd8000, %rd8002;
	selp.u64 	%rd8003, 1, 0, %p3320;
	add.s64 	%rd2479, %rd8001, %rd8003;
	mul.lo.s64 	%rd2480, %rd1163, %rd2478;
	add.s64 	%rd2481, %rd2480, %rd2479;
	add.s64 	%rd2482, %rd2481, %rd2417;
	setp.lt.u64 	%p3321, %rd2482, %rd2481;
	mov.b64 	%rd8653, 1;
	@%p3321 bra 	$L__BB1_931;
	setp.eq.s64 	%p3322, %rd2481, 0;
	neg.s64 	%rd8004, %rd2479;
	setp.ne.s64 	%p3323, %rd2480, %rd8004;
	and.pred  	%p3324, %p3323, %p3322;
	selp.u64 	%rd8653, 1, 0, %p3324;
$L__BB1_931:
	mul.hi.u64 	%rd8006, %rd2478, %rd1163;
	add.s64 	%rd2485, %rd8653, %rd8006;
	mul.lo.s64 	%rd2486, %rd1188, %rd2478;
	add.s64 	%rd2487, %rd2486, %rd2485;
	add.s64 	%rd2488, %rd2487, %rd2437;
	setp.lt.u64 	%p3325, %rd2488, %rd2487;
	mov.b64 	%rd8654, 1;
	@%p3325 bra 	$L__BB1_933;
	setp.eq.s64 	%p3326, %rd2487, 0;
	neg.s64 	%rd8007, %rd2485;
	setp.ne.s64 	%p3327, %rd2486, %rd8007;
	and.pred  	%p3328, %p3327, %p3326;
	selp.u64 	%rd8654, 1, 0, %p3328;
$L__BB1_933:
	mul.hi.u64 	%rd8009, %rd2478, %rd1188;
	add.s64 	%rd2491, %rd8654, %rd8009;
	mul.lo.s64 	%rd2492, %rd1194, %rd2478;
	add.s64 	%rd2493, %rd2492, %rd2491;
	add.s64 	%rd2494, %rd2493, %rd2457;
	setp.lt.u64 	%p3329, %rd2494, %rd2493;
	mov.b64 	%rd8655, 1;
	@%p3329 bra 	$L__BB1_935;
	setp.eq.s64 	%p3330, %rd2493, 0;
	neg.s64 	%rd8010, %rd2491;
	setp.ne.s64 	%p3331, %rd2492, %rd8010;
	and.pred  	%p3332, %p3331, %p3330;
	selp.u64 	%rd8655, 1, 0, %p3332;
$L__BB1_935:
	mul.hi.u64 	%rd8011, %rd2478, %rd1194;
	add.s64 	%rd2497, %rd8655, %rd8011;
	setp.eq.s64 	%p3333, %rd2497, 0;
	@%p3333 bra 	$L__BB1_939;
	add.s64 	%rd2498, %rd8659, %rd2497;
	setp.ge.u64 	%p3334, %rd2498, %rd8659;
	mov.u64 	%rd8659, %rd2498;
	@%p3334 bra 	$L__BB1_939;
	add.s64 	%rd8658, %rd8658, 1;
	setp.ne.s64 	%p3335, %rd8658, 0;
	mov.u64 	%rd8659, %rd2498;
	@%p3335 bra 	$L__BB1_939;
	add.s64 	%rd8664, %rd8664, 1;
	setp.eq.s64 	%p3336, %rd8664, 0;
	selp.u64 	%rd8013, 1, 0, %p3336;
	add.s64 	%rd8663, %rd8663, %rd8013;
	mov.b64 	%rd8658, 0;
	mov.u64 	%rd8659, %rd2498;
$L__BB1_939:
	mul.lo.s64 	%rd2506, %rd1310, %rd2482;
	mul.lo.s64 	%rd8015, %rd1248, %rd2506;
	mul.hi.u64 	%rd8016, %rd2506, %rd1248;
	not.b64 	%rd8017, %rd2482;
	setp.gt.u64 	%p3337, %rd8015, %rd8017;
	selp.u64 	%rd8018, 1, 0, %p3337;
	add.s64 	%rd2507, %rd8016, %rd8018;
	mul.lo.s64 	%rd2508, %rd1163, %rd2506;
	add.s64 	%rd2509, %rd2508, %rd2507;
	add.s64 	%rd2510, %rd2509, %rd2488;
	setp.lt.u64 	%p3338, %rd2510, %rd2509;
	mov.b64 	%rd8660, 1;
	@%p3338 bra 	$L__BB1_941;
	setp.eq.s64 	%p3339, %rd2509, 0;
	neg.s64 	%rd8019, %rd2507;
	setp.ne.s64 	%p3340, %rd2508, %rd8019;
	and.pred  	%p3341, %p3340, %p3339;
	selp.u64 	%rd8660, 1, 0, %p3341;
$L__BB1_941:
	mul.hi.u64 	%rd8021, %rd2506, %rd1163;
	add.s64 	%rd2513, %rd8660, %rd8021;
	mul.lo.s64 	%rd2514, %rd1188, %rd2506;
	add.s64 	%rd2515, %rd2514, %rd2513;
	add.s64 	%rd2516, %rd2515, %rd2494;
	setp.lt.u64 	%p3342, %rd2516, %rd2515;
	mov.b64 	%rd8661, 1;
	@%p3342 bra 	$L__BB1_943;
	setp.eq.s64 	%p3343, %rd2515, 0;
	neg.s64 	%rd8022, %rd2513;
	setp.ne.s64 	%p3344, %rd2514, %rd8022;
	and.pred  	%p3345, %p3344, %p3343;
	selp.u64 	%rd8661, 1, 0, %p3345;
$L__BB1_943:
	mul.hi.u64 	%rd8024, %rd2506, %rd1188;
	add.s64 	%rd2519, %rd8661, %rd8024;
	mul.lo.s64 	%rd2520, %rd1194, %rd2506;
	add.s64 	%rd2521, %rd2520, %rd2519;
	add.s64 	%rd2522, %rd2521, %rd8659;
	setp.lt.u64 	%p3346, %rd2522, %rd2521;
	mov.b64 	%rd8662, 1;
	@%p3346 bra 	$L__BB1_945;
	setp.eq.s64 	%p3347, %rd2521, 0;
	neg.s64 	%rd8025, %rd2519;
	setp.ne.s64 	%p3348, %rd2520, %rd8025;
	and.pred  	%p3349, %p3348, %p3347;
	selp.u64 	%rd8662, 1, 0, %p3349;
$L__BB1_945:
	mul.hi.u64 	%rd8026, %rd2506, %rd1194;
	add.s64 	%rd2525, %rd8662, %rd8026;
	setp.eq.s64 	%p3350, %rd2525, 0;
	@%p3350 bra 	$L__BB1_948;
	add.s64 	%rd2526, %rd8658, %rd2525;
	setp.ge.u64 	%p3351, %rd2526, %rd8658;
	mov.u64 	%rd8658, %rd2526;
	@%p3351 bra 	$L__BB1_948;
	add.s64 	%rd8664, %rd8664, 1;
	setp.eq.s64 	%p3352, %rd8664, 0;
	selp.u64 	%rd8027, 1, 0, %p3352;
	add.s64 	%rd8663, %rd8663, %rd8027;
$L__BB1_948:
	mul.lo.s64 	%rd2532, %rd1310, %rd2510;
	mul.lo.s64 	%rd8029, %rd1248, %rd2532;
	mul.hi.u64 	%rd8030, %rd2532, %rd1248;
	not.b64 	%rd8031, %rd2510;
	setp.gt.u64 	%p3353, %rd8029, %rd8031;
	selp.u64 	%rd8032, 1, 0, %p3353;
	add.s64 	%rd2533, %rd8030, %rd8032;
	mul.lo.s64 	%rd2534, %rd1163, %rd2532;
	add.s64 	%rd2535, %rd2534, %rd2533;
	add.s64 	%rd2536, %rd2535, %rd2516;
	setp.lt.u64 	%p3354, %rd2536, %rd2535;
	mov.b64 	%rd8666, 1;
	@%p3354 bra 	$L__BB1_950;
	setp.eq.s64 	%p3355, %rd2535, 0;
	neg.s64 	%rd8033, %rd2533;
	setp.ne.s64 	%p3356, %rd2534, %rd8033;
	and.pred  	%p3357, %p3356, %p3355;
	selp.u64 	%rd8666, 1, 0, %p3357;
$L__BB1_950:
	mul.hi.u64 	%rd8035, %rd2532, %rd1163;
	add.s64 	%rd2539, %rd8666, %rd8035;
	mul.lo.s64 	%rd2540, %rd1188, %rd2532;
	add.s64 	%rd2541, %rd2540, %rd2539;
	add.s64 	%rd2542, %rd2541, %rd2522;
	setp.lt.u64 	%p3358, %rd2542, %rd2541;
	mov.b64 	%rd8667, 1;
	@%p3358 bra 	$L__BB1_952;
	setp.eq.s64 	%p3359, %rd2541, 0;
	neg.s64 	%rd8036, %rd2539;
	setp.ne.s64 	%p3360, %rd2540, %rd8036;
	and.pred  	%p3361, %p3360, %p3359;
	selp.u64 	%rd8667, 1, 0, %p3361;
$L__BB1_952:
	mul.hi.u64 	%rd8038, %rd2532, %rd1188;
	add.s64 	%rd2545, %rd8667, %rd8038;
	mul.lo.s64 	%rd2546, %rd1194, %rd2532;
	add.s64 	%rd2547, %rd2546, %rd2545;
	add.s64 	%rd2548, %rd2547, %rd8658;
	setp.lt.u64 	%p3362, %rd2548, %rd2547;
	mov.b64 	%rd8668, 1;
	@%p3362 bra 	$L__BB1_954;
	setp.eq.s64 	%p3363, %rd2547, 0;
	neg.s64 	%rd8039, %rd2545;
	setp.ne.s64 	%p3364, %rd2546, %rd8039;
	and.pred  	%p3365, %p3364, %p3363;
	selp.u64 	%rd8668, 1, 0, %p3365;
$L__BB1_954:
	mul.hi.u64 	%rd8040, %rd2532, %rd1194;
	add.s64 	%rd2551, %rd8668, %rd8040;
	setp.eq.s64 	%p3366, %rd2551, 0;
	@%p3366 bra 	$L__BB1_956;
	add.s64 	%rd2552, %rd8664, %rd2551;
	setp.lt.u64 	%p3367, %rd2552, %rd8664;
	selp.u64 	%rd8041, 1, 0, %p3367;
	add.s64 	%rd8663, %rd8663, %rd8041;
	mov.u64 	%rd8664, %rd2552;
$L__BB1_956:
	mul.lo.s64 	%rd2556, %rd1310, %rd2536;
	mul.lo.s64 	%rd8043, %rd1248, %rd2556;
	mul.hi.u64 	%rd8044, %rd2556, %rd1248;
	not.b64 	%rd8045, %rd2536;
	setp.gt.u64 	%p3368, %rd8043, %rd8045;
	selp.u64 	%rd8046, 1, 0, %p3368;
	add.s64 	%rd2557, %rd8044, %rd8046;
	mul.lo.s64 	%rd2558, %rd1163, %rd2556;
	add.s64 	%rd2559, %rd2558, %rd2557;
	add.s64 	%rd2560, %rd2559, %rd2542;
	setp.lt.u64 	%p3369, %rd2560, %rd2559;
	mov.b64 	%rd8671, 1;
	@%p3369 bra 	$L__BB1_958;
	setp.eq.s64 	%p3370, %rd2559, 0;
	neg.s64 	%rd8047, %rd2557;
	setp.ne.s64 	%p3371, %rd2558, %rd8047;
	and.pred  	%p3372, %p3371, %p3370;
	selp.u64 	%rd8671, 1, 0, %p3372;
$L__BB1_958:
	mul.hi.u64 	%rd8049, %rd2556, %rd1163;
	add.s64 	%rd2563, %rd8671, %rd8049;
	mul.lo.s64 	%rd2564, %rd1188, %rd2556;
	add.s64 	%rd2565, %rd2564, %rd2563;
	add.s64 	%rd2566, %rd2565, %rd2548;
	setp.lt.u64 	%p3373, %rd2566, %rd2565;
	mov.b64 	%rd8672, 1;
	@%p3373 bra 	$L__BB1_960;
	setp.eq.s64 	%p3374, %rd2565, 0;
	neg.s64 	%rd8050, %rd2563;
	setp.ne.s64 	%p3375, %rd2564, %rd8050;
	and.pred  	%p3376, %p3375, %p3374;
	selp.u64 	%rd8672, 1, 0, %p3376;
$L__BB1_960:
	mul.hi.u64 	%rd8052, %rd2556, %rd1188;
	add.s64 	%rd2569, %rd8672, %rd8052;
	mul.lo.s64 	%rd2570, %rd1194, %rd2556;
	add.s64 	%rd2571, %rd2570, %rd2569;
	add.s64 	%rd2572, %rd2571, %rd8664;
	setp.lt.u64 	%p3377, %rd2572, %rd2571;
	mov.b64 	%rd8673, 1;
	@%p3377 bra 	$L__BB1_962;
	setp.eq.s64 	%p3378, %rd2571, 0;
	neg.s64 	%rd8053, %rd2569;
	setp.ne.s64 	%p3379, %rd2570, %rd8053;
	and.pred  	%p3380, %p3379, %p3378;
	selp.u64 	%rd8673, 1, 0, %p3380;
$L__BB1_962:
	mul.hi.u64 	%rd8054, %rd2556, %rd1194;
	add.s64 	%rd8055, %rd8673, %rd8054;
	add.s64 	%rd8674, %rd8663, %rd8055;
	setp.gt.u64 	%p3381, %rd8674, %rd1194;
	@%p3381 bra 	$L__BB1_968;
	setp.lt.u64 	%p3382, %rd8674, %rd1194;
	mov.u64 	%rd8675, %rd2572;
	mov.u64 	%rd8676, %rd2566;
	mov.u64 	%rd8677, %rd2560;
	@%p3382 bra 	$L__BB1_969;
	setp.gt.u64 	%p3383, %rd2572, %rd1188;
	@%p3383 bra 	$L__BB1_968;
	setp.lt.u64 	%p3384, %rd2572, %rd1188;
	mov.u64 	%rd8675, %rd2572;
	mov.u64 	%rd8676, %rd2566;
	mov.u64 	%rd8677, %rd2560;
	@%p3384 bra 	$L__BB1_969;
	setp.gt.u64 	%p3385, %rd2566, %rd1163;
	@%p3385 bra 	$L__BB1_968;
	setp.lt.u64 	%p3386, %rd2566, %rd1163;
	setp.lt.u64 	%p3387, %rd2560, %rd1248;
	or.pred  	%p3388, %p3386, %p3387;
	mov.u64 	%rd8675, %rd2572;
	mov.u64 	%rd8676, %rd2566;
	mov.u64 	%rd8677, %rd2560;
	@%p3388 bra 	$L__BB1_969;
$L__BB1_968:
	sub.s64 	%rd8677, %rd2560, %rd1248;
	setp.lt.u64 	%p3389, %rd2560, %rd1248;
	selp.u64 	%rd8056, 1, 0, %p3389;
	add.s64 	%rd8057, %rd1163, %rd8056;
	sub.s64 	%rd8676, %rd2566, %rd8057;
	setp.lt.u64 	%p3390, %rd2566, %rd1163;
	setp.eq.s64 	%p3391, %rd2566, %rd1163;
	and.pred  	%p3392, %p3391, %p3389;
	or.pred  	%p3393, %p3390, %p3392;
	selp.u64 	%rd8058, 1, 0, %p3393;
	add.s64 	%rd8059, %rd1188, %rd8058;
	sub.s64 	%rd8675, %rd2572, %rd8059;
	setp.lt.u64 	%p3394, %rd2572, %rd1188;
	setp.eq.s64 	%p3395, %rd2572, %rd1188;
	selp.b64 	%rd8060, %rd8058, 0, %p3395;
	selp.b64 	%rd8061, 1, %rd8060, %p3394;
	add.s64 	%rd8062, %rd8061, %rd1194;
	sub.s64 	%rd8674, %rd8674, %rd8062;
$L__BB1_969:
	shl.b64 	%rd2584, %rd8677, 1;
	mov.b64 	{%r174, %r175}, %rd8676;
	mov.b64 	{%r176, %r177}, %rd8677;
	shf.l.wrap.b32 	%r178, %r177, %r174, 1;
	shf.l.wrap.b32 	%r179, %r174, %r175, 1;
	mov.b64 	%rd2585, {%r178, %r179};
	setp.lt.u64 	%p3396, %rd2585, %rd8676;
	selp.u64 	%rd8063, 1, 0, %p3396;
	st.shared.v2.u64 	[%r7+64], {%rd2584, %rd2585};
	shl.b64 	%rd8064, %rd8675, 1;
	or.b64  	%rd2586, %rd8064, %rd8063;
	setp.lt.u64 	%p3397, %rd2586, %rd8675;
	selp.u64 	%rd8065, 1, 0, %p3397;
	shl.b64 	%rd8066, %rd8674, 1;
	or.b64  	%rd2587, %rd8066, %rd8065;
	st.shared.v2.u64 	[%r7+80], {%rd2586, %rd2587};
	setp.gt.u64 	%p3398, %rd2587, %rd1194;
	@%p3398 bra 	$L__BB1_975;
	setp.lt.u64 	%p3399, %rd2587, %rd1194;
	@%p3399 bra 	$L__BB1_1489;
	setp.gt.u64 	%p3400, %rd2586, %rd1188;
	@%p3400 bra 	$L__BB1_975;
	setp.lt.u64 	%p3401, %rd2586, %rd1188;
	@%p3401 bra 	$L__BB1_1489;
	setp.gt.u64 	%p3402, %rd2585, %rd1163;
	@%p3402 bra 	$L__BB1_975;
	setp.lt.u64 	%p3403, %rd2585, %rd1163;
	setp.lt.u64 	%p3404, %rd2584, %rd1248;
	or.pred  	%p3405, %p3403, %p3404;
	@%p3405 bra 	$L__BB1_1489;
$L__BB1_975:
	sub.s64 	%rd8067, %rd2584, %rd1248;
	setp.lt.u64 	%p3406, %rd2584, %rd1248;
	selp.u64 	%rd8068, 1, 0, %p3406;
	add.s64 	%rd8069, %rd1163, %rd8068;
	sub.s64 	%rd8070, %rd2585, %rd8069;
	setp.lt.u64 	%p3407, %rd2585, %rd1163;
	setp.eq.s64 	%p3408, %rd2585, %rd1163;
	and.pred  	%p3409, %p3408, %p3406;
	or.pred  	%p3410, %p3407, %p3409;
	selp.u64 	%rd8071, 1, 0, %p3410;
	st.shared.v2.u64 	[%r7+64], {%rd8067, %rd8070};
	add.s64 	%rd8072, %rd1188, %rd8071;
	sub.s64 	%rd8073, %rd2586, %rd8072;
	setp.lt.u64 	%p3411, %rd2586, %rd1188;
	setp.eq.s64 	%p3412, %rd2586, %rd1188;
	selp.b64 	%rd8074, %rd8071, 0, %p3412;
	selp.b64 	%rd8075, 1, %rd8074, %p3411;
	add.s64 	%rd8076, %rd8075, %rd1194;
	sub.s64 	%rd8077, %rd2587, %rd8076;
	st.shared.v2.u64 	[%r7+80], {%rd8073, %rd8077};
	bra.uni 	$L__BB1_1489;
$L__BB1_976:
	mov.b64 	%rd7081, 0;
	st.shared.v2.u64 	[%r7], {%rd7081, %rd7081};
	st.shared.v2.u64 	[%r7+32], {%rd7081, %rd7081};
	st.shared.v2.u64 	[%r7+64], {%rd7081, %rd7081};
	st.shared.v2.u64 	[%r7+16], {%rd7081, %rd7081};
	st.shared.v2.u64 	[%r7+48], {%rd7081, %rd7081};
	st.shared.v2.u64 	[%r7+80], {%rd7081, %rd7081};
	bra.uni 	$L__BB1_1489;
$L__BB1_977:
	setp.gt.u64 	%p1093, %rd2590, %rd1188;
	@%p1093 bra 	$L__BB1_981;
	setp.lt.u64 	%p1094, %rd2590, %rd1188;
	mov.u64 	%rd8679, %rd2590;
	mov.u64 	%rd8680, %rd2589;
	@%p1094 bra 	$L__BB1_984;
	setp.gt.u64 	%p1095, %rd2589, %rd1163;
	@%p1095 bra 	$L__BB1_981;
	setp.lt.u64 	%p1096, %rd2589, %rd1163;
	setp.lt.u64 	%p1097, %rd8681, %rd1248;
	or.pred  	%p1098, %p1096, %p1097;
	mov.u64 	%rd8679, %rd2590;
	mov.u64 	%rd8680, %rd2589;
	@%p1098 bra 	$L__BB1_984;
$L__BB1_981:
	shl.b64 	%rd5361, %rd8379, 1;
	sub.s64 	%rd8681, %rd5361, %rd1248;
	setp.lt.u64 	%p1099, %rd5361, %rd1248;
	selp.u64 	%rd5362, 1, 0, %p1099;
	add.s64 	%rd5363, %rd1163, %rd5362;
	sub.s64 	%rd8680, %rd2589, %rd5363;
	setp.lt.u64 	%p1100, %rd2589, %rd1163;
	setp.eq.s64 	%p1101, %rd2589, %rd1163;
	and.pred  	%p1102, %p1101, %p1099;
	or.pred  	%p1103, %p1100, %p1102;
	selp.u64 	%rd5364, 1, 0, %p1103;
	add.s64 	%rd5365, %rd1188, %rd5364;
	sub.s64 	%rd8679, %rd2590, %rd5365;
	setp.lt.u64 	%p1104, %rd2590, %rd1188;
	setp.eq.s64 	%p1105, %rd2590, %rd1188;
	selp.b64 	%rd5366, %rd5364, 0, %p1105;
	selp.b64 	%rd5367, 1, %rd5366, %p1104;
	add.s64 	%rd5368, %rd5367, %rd1194;
	sub.s64 	%rd8678, %rd8678, %rd5368;
	bra.uni 	$L__BB1_984;
$L__BB1_982:
	shl.b64 	%rd8681, %rd8379, 1;
	mov.b64 	{%r68, %r69}, %rd8378;
	mov.b64 	{%r70, %r71}, %rd8379;
	shf.l.wrap.b32 	%r72, %r71, %r68, 1;
	shf.l.wrap.b32 	%r73, %r68, %r69, 1;
	mov.b64 	%rd2589, {%r72, %r73};
	setp.lt.u64 	%p1089, %rd2589, %rd8378;
	selp.u64 	%rd5357, 1, 0, %p1089;
	shl.b64 	%rd5358, %rd8377, 1;
	or.b64  	%rd2590, %rd5358, %rd5357;
	setp.lt.u64 	%p1090, %rd2590, %rd8377;
	selp.u64 	%rd5359, 1, 0, %p1090;
	shl.b64 	%rd5360, %rd8376, 1;
	or.b64  	%rd8678, %rd5360, %rd5359;
	setp.gt.u64 	%p1091, %rd8678, %rd1194;
	@%p1091 bra 	$L__BB1_981;
	setp.lt.u64 	%p1092, %rd8678, %rd1194;
	mov.u64 	%rd8679, %rd2590;
	mov.u64 	%rd8680, %rd2589;
	@%p1092 bra 	$L__BB1_984;
	bra.uni 	$L__BB1_977;
$L__BB1_984:
	mul.hi.u64 	%rd5370, %rd8681, %rd8681;
	mul.lo.s64 	%rd5371, %rd8680, %rd8681;
	mul.hi.u64 	%rd5372, %rd8681, %rd8680;
	add.s64 	%rd5373, %rd5371, %rd5370;
	setp.eq.s64 	%p1106, %rd5373, 0;
	neg.s64 	%rd5374, %rd5370;
	setp.ne.s64 	%p1107, %rd5371, %rd5374;
	and.pred  	%p1108, %p1107, %p1106;
	selp.u64 	%rd5375, 1, 0, %p1108;
	add.s64 	%rd5376, %rd5372, %rd5375;
	mad.lo.s64 	%rd5377, %rd8679, %rd8681, %rd5376;
	mul.hi.u64 	%rd5378, %rd8680, %rd8681;
	add.s64 	%rd2600, %rd5373, %rd5371;
	setp.lt.u64 	%p1109, %rd2600, %rd5373;
	selp.u64 	%rd5379, 1, 0, %p1109;
	add.s64 	%rd2601, %rd5378, %rd5379;
	mad.lo.s64 	%rd5380, %rd8680, %rd8680, %rd2601;
	add.s64 	%rd2602, %rd5380, %rd5377;
	setp.lt.u64 	%p1110, %rd2602, %rd5380;
	mov.b64 	%rd8682, 1;
	@%p1110 bra 	$L__BB1_986;
	mul.lo.s64 	%rd5381, %rd8680, %rd8680;
	add.s64 	%rd5382, %rd5381, %rd2601;
	setp.eq.s64 	%p1111, %rd5382, 0;
	neg.s64 	%rd5383, %rd2601;
	setp.ne.s64 	%p1112, %rd5381, %rd5383;
	and.pred  	%p1113, %p1112, %p1111;
	selp.u64 	%rd8682, 1, 0, %p1113;
$L__BB1_986:
	mul.hi.u64 	%rd5385, %rd8680, %rd8680;
	add.s64 	%rd2605, %rd8682, %rd5385;
	mad.lo.s64 	%rd5386, %rd8679, %rd8680, %rd2605;
	mul.hi.u64 	%rd5387, %rd8681, %rd8679;
	mul.lo.s64 	%rd5388, %rd8679, %rd8681;
	mul.hi.u64 	%rd5389, %rd8681, %rd8680;
	mul.lo.s64 	%rd5390, %rd8680, %rd8681;
	mul.hi.u64 	%rd5391, %rd8681, %rd8681;
	neg.s64 	%rd5392, %rd5391;
	setp.ne.s64 	%p1114, %rd5390, %rd5392;
	add.s64 	%rd5393, %rd5390, %rd5391;
	setp.eq.s64 	%p1115, %rd5393, 0;
	and.pred  	%p1116, %p1114, %p1115;
	selp.u64 	%rd5394, 1, 0, %p1116;
	add.s64 	%rd5395, %rd5389, %rd5394;
	neg.s64 	%rd5396, %rd5395;
	setp.ne.s64 	%p1117, %rd5388, %rd5396;
	add.s64 	%rd5397, %rd5388, %rd5395;
	setp.eq.s64 	%p1118, %rd5397, 0;
	and.pred  	%p1119, %p1117, %p1118;
	selp.u64 	%rd5398, 1, 0, %p1119;
	add.s64 	%rd5399, %rd5387, %rd5398;
	mad.lo.s64 	%rd5400, %rd8678, %rd8681, %rd5399;
	add.s64 	%rd2606, %rd5386, %rd5400;
	setp.lt.u64 	%p1120, %rd2606, %rd5386;
	mov.b64 	%rd8683, 1;
	@%p1120 bra 	$L__BB1_988;
	mul.lo.s64 	%rd5401, %rd8679, %rd8680;
	add.s64 	%rd5402, %rd5401, %rd2605;
	setp.eq.s64 	%p1121, %rd5402, 0;
	neg.s64 	%rd5403, %rd2605;
	setp.ne.s64 	%p1122, %rd5401, %rd5403;
	and.pred  	%p1123, %p1122, %p1121;
	selp.u64 	%rd8683, 1, 0, %p1123;
$L__BB1_988:
	mul.hi.u64 	%rd5405, %rd8680, %rd8679;
	add.s64 	%rd2609, %rd8683, %rd5405;
	mad.lo.s64 	%rd5406, %rd8678, %rd8680, %rd2609;
	mul.hi.u64 	%rd5407, %rd8681, %rd8679;
	mul.lo.s64 	%rd5408, %rd8679, %rd8681;
	mul.hi.u64 	%rd5409, %rd8681, %rd8680;
	mul.lo.s64 	%rd5410, %rd8680, %rd8681;
	mul.hi.u64 	%rd5411, %rd8681, %rd8681;
	neg.s64 	%rd5412, %rd5411;
	setp.ne.s64 	%p1124, %rd5410, %rd5412;
	add.s64 	%rd5413, %rd5410, %rd5411;
	setp.eq.s64 	%p1125, %rd5413, 0;
	and.pred  	%p1126, %p1124, %p1125;
	selp.u64 	%rd5414, 1, 0, %p1126;
	add.s64 	%rd5415, %rd5409, %rd5414;
	neg.s64 	%rd5416, %rd5415;
	setp.ne.s64 	%p1127, %rd5408, %rd5416;
	add.s64 	%rd5417, %rd5408, %rd5415;
	setp.eq.s64 	%p1128, %rd5417, 0;
	and.pred  	%p1129, %p1127, %p1128;
	selp.u64 	%rd5418, 1, 0, %p1129;
	add.s64 	%rd5419, %rd5407, %rd5418;
	neg.s64 	%rd5420, %rd5419;
	mul.lo.s64 	%rd5421, %rd8678, %rd8681;
	setp.ne.s64 	%p1130, %rd5421, %rd5420;
	add.s64 	%rd5422, %rd5421, %rd5419;
	setp.eq.s64 	%p1131, %rd5422, 0;
	and.pred  	%p1132, %p1130, %p1131;
	selp.u64 	%rd5423, 1, 0, %p1132;
	mul.hi.u64 	%rd5424, %rd8681, %rd8678;
	add.s64 	%rd5425, %rd5424, %rd5423;
	add.s64 	%rd2610, %rd5406, %rd5425;
	setp.lt.u64 	%p1133, %rd2610, %rd5406;
	mov.b64 	%rd8684, 1;
	@%p1133 bra 	$L__BB1_990;
	mul.lo.s64 	%rd5426, %rd8678, %rd8680;
	add.s64 	%rd5427, %rd5426, %rd2609;
	setp.eq.s64 	%p1134, %rd5427, 0;
	neg.s64 	%rd5428, %rd2609;
	setp.ne.s64 	%p1135, %rd5426, %rd5428;
	and.pred  	%p1136, %p1135, %p1134;
	selp.u64 	%rd8684, 1, 0, %p1136;
$L__BB1_990:
	mul.hi.u64 	%rd5430, %rd8679, %rd8681;
	add.s64 	%rd2613, %rd5408, %rd2602;
	setp.lt.u64 	%p1137, %rd2613, %rd5408;
	selp.u64 	%rd5432, 1, 0, %p1137;
	add.s64 	%rd2614, %rd5430, %rd5432;
	mad.lo.s64 	%rd5433, %rd8679, %rd8680, %rd2614;
	add.s64 	%rd2615, %rd5433, %rd2606;
	setp.lt.u64 	%p1138, %rd2615, %rd5433;
	mov.b64 	%rd8685, 1;
	@%p1138 bra 	$L__BB1_992;
	mul.lo.s64 	%rd5434, %rd8679, %rd8680;
	add.s64 	%rd5435, %rd5434, %rd2614;
	setp.eq.s64 	%p1139, %rd5435, 0;
	neg.s64 	%rd5436, %rd2614;
	setp.ne.s64 	%p1140, %rd5434, %rd5436;
	and.pred  	%p1141, %p1140, %p1139;
	selp.u64 	%rd8685, 1, 0, %p1141;
$L__BB1_992:
	mul.hi.u64 	%rd5438, %rd8679, %rd8680;
	add.s64 	%rd2618, %rd8685, %rd5438;
	mad.lo.s64 	%rd5439, %rd8679, %rd8679, %rd2618;
	add.s64 	%rd2619, %rd5439, %rd2610;
	setp.lt.u64 	%p1142, %rd2619, %rd5439;
	mov.b64 	%rd8686, 1;
	@%p1142 bra 	$L__BB1_994;
	mul.lo.s64 	%rd5440, %rd8679, %rd8679;
	add.s64 	%rd5441, %rd5440, %rd2618;
	setp.eq.s64 	%p1143, %rd5441, 0;
	neg.s64 	%rd5442, %rd2618;
	setp.ne.s64 	%p1144, %rd5440, %rd5442;
	and.pred  	%p1145, %p1144, %p1143;
	selp.u64 	%rd8686, 1, 0, %p1145;
$L__BB1_994:
	mul.hi.u64 	%rd5444, %rd8679, %rd8679;
	add.s64 	%rd2622, %rd8686, %rd5444;
	mad.lo.s64 	%rd5445, %rd8678, %rd8679, %rd2622;
	mul.hi.u64 	%rd5446, %rd8680, %rd8678;
	add.s64 	%rd5447, %rd8684, %rd5446;
	add.s64 	%rd2623, %rd5445, %rd5447;
	setp.lt.u64 	%p1146, %rd2623, %rd5445;
	mov.b64 	%rd8687, 1;
	@%p1146 bra 	$L__BB1_996;
	mul.lo.s64 	%rd5448, %rd8678, %rd8679;
	add.s64 	%rd5449, %rd5448, %rd2622;
	setp.eq.s64 	%p1147, %rd5449, 0;
	neg.s64 	%rd5450, %rd2622;
	setp.ne.s64 	%p1148, %rd5448, %rd5450;
	and.pred  	%p1149, %p1148, %p1147;
	selp.u64 	%rd8687, 1, 0, %p1149;
$L__BB1_996:
	mul.hi.u64 	%rd5452, %rd8678, %rd8681;
	add.s64 	%rd2626, %rd5421, %rd2615;
	setp.lt.u64 	%p1150, %rd2626, %rd5421;
	selp.u64 	%rd5454, 1, 0, %p1150;
	add.s64 	%rd2627, %rd5452, %rd5454;
	mad.lo.s64 	%rd5455, %rd8678, %rd8680, %rd2627;
	add.s64 	%rd8697, %rd5455, %rd2619;
	setp.lt.u64 	%p1151, %rd8697, %rd5455;
	mov.b64 	%rd8688, 1;
	@%p1151 bra 	$L__BB1_998;
	mul.lo.s64 	%rd5456, %rd8678, %rd8680;
	add.s64 	%rd5457, %rd5456, %rd2627;
	setp.eq.s64 	%p1152, %rd5457, 0;
	neg.s64 	%rd5458, %rd2627;
	setp.ne.s64 	%p1153, %rd5456, %rd5458;
	and.pred  	%p1154, %p1153, %p1152;
	selp.u64 	%rd8688, 1, 0, %p1154;
$L__BB1_998:
	mul.hi.u64 	%rd5460, %rd8678, %rd8680;
	add.s64 	%rd2631, %rd8688, %rd5460;
	mad.lo.s64 	%rd5461, %rd8678, %rd8679, %rd2631;
	add.s64 	%rd8696, %rd5461, %rd2623;
	setp.lt.u64 	%p1155, %rd8696, %rd5461;
	mov.b64 	%rd8689, 1;
	@%p1155 bra 	$L__BB1_1000;
	mul.lo.s64 	%rd5462, %rd8678, %rd8679;
	add.s64 	%rd5463, %rd5462, %rd2631;
	setp.eq.s64 	%p1156, %rd5463, 0;
	neg.s64 	%rd5464, %rd2631;
	setp.ne.s64 	%p1157, %rd5462, %rd5464;
	and.pred  	%p1158, %p1157, %p1156;
	selp.u64 	%rd8689, 1, 0, %p1158;
$L__BB1_1000:
	mul.hi.u64 	%rd5466, %rd8678, %rd8679;
	add.s64 	%rd2635, %rd8689, %rd5466;
	mad.lo.s64 	%rd5467, %rd8678, %rd8678, %rd2635;
	mul.hi.u64 	%rd5468, %rd8679, %rd8678;
	add.s64 	%rd5469, %rd8687, %rd5468;
	add.s64 	%rd8702, %rd5467, %rd5469;
	setp.lt.u64 	%p1159, %rd8702, %rd5467;
	mov.b64 	%rd8690, 1;
	@%p1159 bra 	$L__BB1_1002;
	mul.lo.s64 	%rd5470, %rd8678, %rd8678;
	add.s64 	%rd5471, %rd5470, %rd2635;
	setp.eq.s64 	%p1160, %rd5471, 0;
	neg.s64 	%rd5472, %rd2635;
	setp.ne.s64 	%p1161, %rd5470, %rd5472;
	and.pred  	%p1162, %p1161, %p1160;
	selp.u64 	%rd8690, 1, 0, %p1162;
$L__BB1_1002:
	mul.lo.s64 	%rd5474, %rd8681, %rd8681;
	mul.hi.u64 	%rd5475, %rd8678, %rd8678;
	add.s64 	%rd8701, %rd8690, %rd5475;
	ld.const.u64 	%rd5476, [BN254_FQ_NINV];
	mul.lo.s64 	%rd2640, %rd5476, %rd5474;
	ld.const.u64 	%rd5477, [BN254_FQ_MOD];
	mul.lo.s64 	%rd5478, %rd5477, %rd2640;
	mul.hi.u64 	%rd5479, %rd2640, %rd5477;
	not.b64 	%rd5480, %rd5474;
	setp.gt.u64 	%p1163, %rd5478, %rd5480;
	selp.u64 	%rd5481, 1, 0, %p1163;
	add.s64 	%rd2641, %rd5479, %rd5481;
	ld.const.u64 	%rd2642, [BN254_FQ_MOD+8];
	mad.lo.s64 	%rd5482, %rd2642, %rd2640, %rd2641;
	add.s64 	%rd2643, %rd5482, %rd2600;
	setp.lt.u64 	%p1164, %rd2643, %rd5482;
	mov.b64 	%rd8691, 1;
	@%p1164 bra 	$L__BB1_1004;
	mul.lo.s64 	%rd5483, %rd2642, %rd2640;
	add.s64 	%rd5484, %rd5483, %rd2641;
	setp.eq.s64 	%p1165, %rd5484, 0;
	neg.s64 	%rd5485, %rd2641;
	setp.ne.s64 	%p1166, %rd5483, %rd5485;
	and.pred  	%p1167, %p1166, %p1165;
	selp.u64 	%rd8691, 1, 0, %p1167;
$L__BB1_1004:
	mul.hi.u64 	%rd5488, %rd2640, %rd2642;
	add.s64 	%rd2646, %rd8691, %rd5488;
	ld.const.u64 	%rd2647, [BN254_FQ_MOD+16];
	mad.lo.s64 	%rd5489, %rd2647, %rd2640, %rd2646;
	add.s64 	%rd2648, %rd5489, %rd2613;
	setp.lt.u64 	%p1168, %rd2648, %rd5489;
	mov.b64 	%rd8692, 1;
	@%p1168 bra 	$L__BB1_1006;
	mul.lo.s64 	%rd5490, %rd2647, %rd2640;
	add.s64 	%rd5491, %rd5490, %rd2646;
	setp.eq.s64 	%p1169, %rd5491, 0;
	neg.s64 	%rd5492, %rd2646;
	setp.ne.s64 	%p1170, %rd5490, %rd5492;
	and.pred  	%p1171, %p1170, %p1169;
	selp.u64 	%rd8692, 1, 0, %p1171;
$L__BB1_1006:
	mul.hi.u64 	%rd5495, %rd2640, %rd2647;
	add.s64 	%rd2651, %rd8692, %rd5495;
	ld.const.u64 	%rd5496, [BN254_FQ_MOD+24];
	mad.lo.s64 	%rd5497, %rd5496, %rd2640, %rd2651;
	add.s64 	%rd2652, %rd5497, %rd2626;
	setp.lt.u64 	%p1172, %rd2652, %rd5497;
	mov.b64 	%rd8693, 1;
	@%p1172 bra 	$L__BB1_1008;
	mul.lo.s64 	%rd5499, %rd5496, %rd2640;
	add.s64 	%rd5500, %rd5499, %rd2651;
	setp.eq.s64 	%p1173, %rd5500, 0;
	neg.s64 	%rd5501, %rd2651;
	setp.ne.s64 	%p1174, %rd5499, %rd5501;
	and.pred  	%p1175, %p1174, %p1173;
	selp.u64 	%rd8693, 1, 0, %p1175;
$L__BB1_1008:
	mul.hi.u64 	%rd5503, %rd2640, %rd5496;
	add.s64 	%rd2655, %rd8693, %rd5503;
	setp.eq.s64 	%p1176, %rd2655, 0;
	@%p1176 bra 	$L__BB1_1012;
	add.s64 	%rd2656, %rd8697, %rd2655;
	setp.ge.u64 	%p1177, %rd2656, %rd8697;
	mov.u64 	%rd8697, %rd2656;
	@%p1177 bra 	$L__BB1_1012;
	add.s64 	%rd8696, %rd8696, 1;
	setp.ne.s64 	%p1178, %rd8696, 0;
	mov.u64 	%rd8697, %rd2656;
	@%p1178 bra 	$L__BB1_1012;
	add.s64 	%rd8702, %rd8702, 1;
	setp.eq.s64 	%p1179, %rd8702, 0;
	selp.u64 	%rd5505, 1, 0, %p1179;
	add.s64 	%rd8701, %rd8701, %rd5505;
	mov.b64 	%rd8696, 0;
	mov.u64 	%rd8697, %rd2656;
$L__BB1_1012:
	mul.lo.s64 	%rd2664, %rd5476, %rd2643;
	ld.const.u64 	%rd5508, [BN254_FQ_MOD];
	mul.lo.s64 	%rd5509, %rd5508, %rd2664;
	mul.hi.u64 	%rd5510, %rd2664, %rd5508;
	not.b64 	%rd5511, %rd2643;
	setp.gt.u64 	%p1180, %rd5509, %rd5511;
	selp.u64 	%rd5512, 1, 0, %p1180;
	add.s64 	%rd2665, %rd5510, %rd5512;
	mad.lo.s64 	%rd5513, %rd2642, %rd2664, %rd2665;
	add.s64 	%rd2667, %rd5513, %rd2648;
	setp.lt.u64 	%p1181, %rd2667, %rd5513;
	mov.b64 	%rd8698, 1;
	@%p1181 bra 	$L__BB1_1014;
	mul.lo.s64 	%rd5514, %rd2642, %rd2664;
	add.s64 	%rd5515, %rd5514, %rd2665;
	setp.eq.s64 	%p1182, %rd5515, 0;
	neg.s64 	%rd5516, %rd2665;
	setp.ne.s64 	%p1183, %rd5514, %rd5516;
	and.pred  	%p1184, %p1183, %p1182;
	selp.u64 	%rd8698, 1, 0, %p1184;
$L__BB1_1014:
	mul.hi.u64 	%rd5518, %rd2664, %rd2642;
	add.s64 	%rd2670, %rd8698, %rd5518;
	ld.const.u64 	%rd2671, [BN254_FQ_MOD+16];
	mad.lo.s64 	%rd5519, %rd2671, %rd2664, %rd2670;
	add.s64 	%rd2672, %rd5519, %rd2652;
	setp.lt.u64 	%p1185, %rd2672, %rd5519;
	mov.b64 	%rd8699, 1;
	@%p1185 bra 	$L__BB1_1016;
	mul.lo.s64 	%rd5520, %rd2671, %rd2664;
	add.s64 	%rd5521, %rd5520, %rd2670;
	setp.eq.s64 	%p1186, %rd5521, 0;
	neg.s64 	%rd5522, %rd2670;
	setp.ne.s64 	%p1187, %rd5520, %rd5522;
	and.pred  	%p1188, %p1187, %p1186;
	selp.u64 	%rd8699, 1, 0, %p1188;
$L__BB1_1016:
	mul.hi.u64 	%rd5525, %rd2664, %rd2671;
	add.s64 	%rd2675, %rd8699, %rd5525;
	ld.const.u64 	%rd2676, [BN254_FQ_MOD+24];
	mad.lo.s64 	%rd5526, %rd2676, %rd2664, %rd2675;
	add.s64 	%rd2677, %rd5526, %rd8697;
	setp.lt.u64 	%p1189, %rd2677, %rd5526;
	mov.b64 	%rd8700, 1;
	@%p1189 bra 	$L__BB1_1018;
	mul.lo.s64 	%rd5527, %rd2676, %rd2664;
	add.s64 	%rd5528, %rd5527, %rd2675;
	setp.eq.s64 	%p1190, %rd5528, 0;
	neg.s64 	%rd5529, %rd2675;
	setp.ne.s64 	%p1191, %rd5527, %rd5529;
	and.pred  	%p1192, %p1191, %p1190;
	selp.u64 	%rd8700, 1, 0, %p1192;
$L__BB1_1018:
	mul.hi.u64 	%rd5531, %rd2664, %rd2676;
	add.s64 	%rd2680, %rd8700, %rd5531;
	setp.eq.s64 	%p1193, %rd2680, 0;
	@%p1193 bra 	$L__BB1_1021;
	add.s64 	%rd2681, %rd8696, %rd2680;
	setp.ge.u64 	%p1194, %rd2681, %rd8696;
	mov.u64 	%rd8696, %rd2681;
	@%p1194 bra 	$L__BB1_1021;
	add.s64 	%rd8702, %rd8702, 1;
	setp.eq.s64 	%p1195, %rd8702, 0;
	selp.u64 	%rd5532, 1, 0, %p1195;
	add.s64 	%rd8701, %rd8701, %rd5532;
$L__BB1_1021:
	mul.lo.s64 	%rd2687, %rd5476, %rd2667;
	ld.const.u64 	%rd5535, [BN254_FQ_MOD];
	mul.lo.s64 	%rd5536, %rd5535, %rd2687;
	mul.hi.u64 	%rd5537, %rd2687, %rd5535;
	not.b64 	%rd5538, %rd2667;
	setp.gt.u64 	%p1196, %rd5536, %rd5538;
	selp.u64 	%rd5539, 1, 0, %p1196;
	add.s64 	%rd2688, %rd5537, %rd5539;
	mad.lo.s64 	%rd5540, %rd2642, %rd2687, %rd2688;
	add.s64 	%rd2689, %rd5540, %rd2672;
	setp.lt.u64 	%p1197, %rd2689, %rd5540;
	mov.b64 	%rd8704, 1;
	@%p1197 bra 	$L__BB1_1023;
	mul.lo.s64 	%rd5541, %rd2642, %rd2687;
	add.s64 	%rd5542, %rd5541, %rd2688;
	setp.eq.s64 	%p1198, %rd5542, 0;
	neg.s64 	%rd5543, %rd2688;
	setp.ne.s64 	%p1199, %rd5541, %rd5543;
	and.pred  	%p1200, %p1199, %p1198;
	selp.u64 	%rd8704, 1, 0, %p1200;
$L__BB1_1023:
	mul.hi.u64 	%rd5545, %rd2687, %rd2642;
	add.s64 	%rd2692, %rd8704, %rd5545;
	mad.lo.s64 	%rd5546, %rd2671, %rd2687, %rd2692;
	add.s64 	%rd2694, %rd5546, %rd2677;
	setp.lt.u64 	%p1201, %rd2694, %rd5546;
	mov.b64 	%rd8705, 1;
	@%p1201 bra 	$L__BB1_1025;
	mul.lo.s64 	%rd5547, %rd2671, %rd2687;
	add.s64 	%rd5548, %rd5547, %rd2692;
	setp.eq.s64 	%p1202, %rd5548, 0;
	neg.s64 	%rd5549, %rd2692;
	setp.ne.s64 	%p1203, %rd5547, %rd5549;
	and.pred  	%p1204, %p1203, %p1202;
	selp.u64 	%rd8705, 1, 0, %p1204;
$L__BB1_1025:
	mul.hi.u64 	%rd5551, %rd2687, %rd2671;
	add.s64 	%rd2697, %rd8705, %rd5551;
	mad.lo.s64 	%rd5552, %rd2676, %rd2687, %rd2697;
	add.s64 	%rd2699, %rd5552, %rd8696;
	setp.lt.u64 	%p1205, %rd2699, %rd5552;
	mov.b64 	%rd8706, 1;
	@%p1205 bra 	$L__BB1_1027;
	mul.lo.s64 	%rd5553, %rd2676, %rd2687;
	add.s64 	%rd5554, %rd5553, %rd2697;
	setp.eq.s64 	%p1206, %rd5554, 0;
	neg.s64 	%rd5555, %rd2697;
	setp.ne.s64 	%p1207, %rd5553, %rd5555;
	and.pred  	%p1208, %p1207, %p1206;
	selp.u64 	%rd8706, 1, 0, %p1208;
$L__BB1_1027:
	mul.hi.u64 	%rd5556, %rd2687, %rd2676;
	add.s64 	%rd2702, %rd8706, %rd5556;
	setp.eq.s64 	%p1209, %rd2702, 0;
	@%p1209 bra 	$L__BB1_1029;
	add.s64 	%rd2703, %rd8702, %rd2702;
	setp.lt.u64 	%p1210, %rd2703, %rd8702;
	selp.u64 	%rd5557, 1, 0, %p1210;
	add.s64 	%rd8701, %rd8701, %rd5557;
	mov.u64 	%rd8702, %rd2703;
$L__BB1_1029:
	mul.lo.s64 	%rd2707, %rd5476, %rd2689;
	ld.const.u64 	%rd5560, [BN254_FQ_MOD];
	mul.lo.s64 	%rd5561, %rd5560, %rd2707;
	mul.hi.u64 	%rd5562, %rd2707, %rd5560;
	not.b64 	%rd5563, %rd2689;
	setp.gt.u64 	%p1211, %rd5561, %rd5563;
	selp.u64 	%rd5564, 1, 0, %p1211;
	add.s64 	%rd2708, %rd5562, %rd5564;
	mad.lo.s64 	%rd5565, %rd2642, %rd2707, %rd2708;
	add.s64 	%rd2709, %rd5565, %rd2694;
	setp.lt.u64 	%p1212, %rd2709, %rd5565;
	mov.b64 	%rd8709, 1;
	@%p1212 bra 	$L__BB1_1031;
	mul.lo.s64 	%rd5566, %rd2642, %rd2707;
	add.s64 	%rd5567, %rd5566, %rd2708;
	setp.eq.s64 	%p1213, %rd5567, 0;
	neg.s64 	%rd5568, %rd2708;
	setp.ne.s64 	%p1214, %rd5566, %rd5568;
	and.pred  	%p1215, %p1214, %p1213;
	selp.u64 	%rd8709, 1, 0, %p1215;
$L__BB1_1031:
	mul.hi.u64 	%rd5570, %rd2707, %rd2642;
	add.s64 	%rd2712, %rd8709, %rd5570;
	mad.lo.s64 	%rd5571, %rd2671, %rd2707, %rd2712;
	add.s64 	%rd2713, %rd5571, %rd2699;
	setp.lt.u64 	%p1216, %rd2713, %rd5571;
	mov.b64 	%rd8710, 1;
	@%p1216 bra 	$L__BB1_1033;
	mul.lo.s64 	%rd5572, %rd2671, %rd2707;
	add.s64 	%rd5573, %rd5572, %rd2712;
	setp.eq.s64 	%p1217, %rd5573, 0;
	neg.s64 	%rd5574, %rd2712;
	setp.ne.s64 	%p1218, %rd5572, %rd5574;
	and.pred  	%p1219, %p1218, %p1217;
	selp.u64 	%rd8710, 1, 0, %p1219;
$L__BB1_1033:
	mul.hi.u64 	%rd5576, %rd2707, %rd2671;
	add.s64 	%rd2716, %rd8710, %rd5576;
	mad.lo.s64 	%rd5577, %rd2676, %rd2707, %rd2716;
	add.s64 	%rd2718, %rd5577, %rd8702;
	setp.lt.u64 	%p1220, %rd2718, %rd5577;
	mov.b64 	%rd8711, 1;
	@%p1220 bra 	$L__BB1_1035;
	mul.lo.s64 	%rd5578, %rd2676, %rd2707;
	add.s64 	%rd5579, %rd5578, %rd2716;
	setp.eq.s64 	%p1221, %rd5579, 0;
	neg.s64 	%rd5580, %rd2716;
	setp.ne.s64 	%p1222, %rd5578, %rd5580;
	and.pred  	%p1223, %p1222, %p1221;
	selp.u64 	%rd8711, 1, 0, %p1223;
$L__BB1_1035:
	mul.hi.u64 	%rd5581, %rd2707, %rd2676;
	add.s64 	%rd5582, %rd8711, %rd5581;
	add.s64 	%rd8712, %rd8701, %rd5582;
	setp.gt.u64 	%p1224, %rd8712, %rd2676;
	@%p1224 bra 	$L__BB1_1041;
	setp.lt.u64 	%p1225, %rd8712, %rd2676;
	mov.u64 	%rd8713, %rd2718;
	mov.u64 	%rd8714, %rd2713;
	mov.u64 	%rd8715, %rd2709;
	@%p1225 bra 	$L__BB1_1042;
	setp.gt.u64 	%p1226, %rd2718, %rd2671;
	@%p1226 bra 	$L__BB1_1041;
	setp.lt.u64 	%p1227, %rd2718, %rd2671;
	mov.u64 	%rd8713, %rd2718;
	mov.u64 	%rd8714, %rd2713;
	mov.u64 	%rd8715, %rd2709;
	@%p1227 bra 	$L__BB1_1042;
	setp.gt.u64 	%p1228, %rd2713, %rd2642;
	@%p1228 bra 	$L__BB1_1041;
	setp.lt.u64 	%p1229, %rd2713, %rd2642;
	setp.lt.u64 	%p1230, %rd2709, %rd5560;
	or.pred  	%p1231, %p1229, %p1230;
	mov.u64 	%rd8713, %rd2718;
	mov.u64 	%rd8714, %rd2713;
	mov.u64 	%rd8715, %rd2709;
	@%p1231 bra 	$L__BB1_1042;
$L__BB1_1041:
	sub.s64 	%rd8715, %rd2709, %rd5560;
	setp.lt.u64 	%p1232, %rd2709, %rd5560;
	selp.u64 	%rd5583, 1, 0, %p1232;
	add.s64 	%rd5584, %rd2642, %rd5583;
	sub.s64 	%rd8714, %rd2713, %rd5584;
	setp.lt.u64 	%p1233, %rd2713, %rd2642;
	setp.eq.s64 	%p1234, %rd2713, %rd2642;
	and.pred  	%p1235, %p1234, %p1232;
	or.pred  	%p1236, %p1233, %p1235;
	selp.u64 	%rd5585, 1, 0, %p1236;
	add.s64 	%rd5586, %rd2671, %rd5585;
	sub.s64 	%rd8713, %rd2718, %rd5586;
	setp.lt.u64 	%p1237, %rd2718, %rd2671;
	setp.eq.s64 	%p1238, %rd2718, %rd2671;
	selp.b64 	%rd5587, %rd5585, 0, %p1238;
	selp.b64 	%rd5588, 1, %rd5587, %p1237;
	add.s64 	%rd5589, %rd5588, %rd2676;
	sub.s64 	%rd8712, %rd8712, %rd5589;
$L__BB1_1042:
	mul.hi.u64 	%rd5591, %rd8379, %rd8715;
	mul.lo.s64 	%rd5592, %rd8714, %rd8379;
	mul.hi.u64 	%rd5593, %rd8379, %rd8714;
	add.s64 	%rd5594, %rd5592, %rd5591;
	setp.eq.s64 	%p1239, %rd5594, 0;
	neg.s64 	%rd5595, %rd5591;
	setp.ne.s64 	%p1240, %rd5592, %rd5595;
	and.pred  	%p1241, %p1240, %p1239;
	selp.u64 	%rd5596, 1, 0, %p1241;
	add.s64 	%rd5597, %rd5593, %rd5596;
	mad.lo.s64 	%rd5598, %rd8713, %rd8379, %rd5597;
	mul.lo.s64 	%rd5599, %rd8715, %rd8378;
	mul.hi.u64 	%rd5600, %rd8378, %rd8715;
	add.s64 	%rd2731, %rd5599, %rd5594;
	setp.lt.u64 	%p1242, %rd2731, %rd5599;
	selp.u64 	%rd5601, 1, 0, %p1242;
	add.s64 	%rd2732, %rd5600, %rd5601;
	mad.lo.s64 	%rd5602, %rd8714, %rd8378, %rd2732;
	add.s64 	%rd2733, %rd5602, %rd5598;
	setp.lt.u64 	%p1243, %rd2733, %rd5602;
	mov.b64 	%rd8716, 1;
	@%p1243 bra 	$L__BB1_1044;
	mul.lo.s64 	%rd5603, %rd8714, %rd8378;
	add.s64 	%rd5604, %rd5603, %rd2732;
	setp.eq.s64 	%p1244, %rd5604, 0;
	neg.s64 	%rd5605, %rd2732;
	setp.ne.s64 	%p1245, %rd5603, %rd5605;
	and.pred  	%p1246, %p1245, %p1244;
	selp.u64 	%rd8716, 1, 0, %p1246;
$L__BB1_1044:
	mul.hi.u64 	%rd5607, %rd8378, %rd8714;
	add.s64 	%rd2736, %rd8716, %rd5607;
	mad.lo.s64 	%rd5608, %rd8713, %rd8378, %rd2736;
	mul.hi.u64 	%rd5609, %rd8379, %rd8713;
	mul.lo.s64 	%rd5610, %rd8713, %rd8379;
	mul.hi.u64 	%rd5611, %rd8379, %rd8714;
	mul.lo.s64 	%rd5612, %rd8714, %rd8379;
	mul.hi.u64 	%rd5613, %rd8379, %rd8715;
	neg.s64 	%rd5614, %rd5613;
	setp.ne.s64 	%p1247, %rd5612, %rd5614;
	add.s64 	%rd5615, %rd5612, %rd5613;
	setp.eq.s64 	%p1248, %rd5615, 0;
	and.pred  	%p1249, %p1247, %p1248;
	selp.u64 	%rd5616, 1, 0, %p1249;
	add.s64 	%rd5617, %rd5611, %rd5616;
	neg.s64 	%rd5618, %rd5617;
	setp.ne.s64 	%p1250, %rd5610, %rd5618;
	add.s64 	%rd5619, %rd5610, %rd5617;
	setp.eq.s64 	%p1251, %rd5619, 0;
	and.pred  	%p1252, %p1250, %p1251;
	selp.u64 	%rd5620, 1, 0, %p1252;
	add.s64 	%rd5621, %rd5609, %rd5620;
	mad.lo.s64 	%rd5622, %rd8712, %rd8379, %rd5621;
	add.s64 	%rd2737, %rd5608, %rd5622;
	setp.lt.u64 	%p1253, %rd2737, %rd5608;
	mov.b64 	%rd8717, 1;
	@%p1253 bra 	$L__BB1_1046;
	mul.lo.s64 	%rd5623, %rd8713, %rd8378;
	add.s64 	%rd5624, %rd5623, %rd2736;
	setp.eq.s64 	%p1254, %rd5624, 0;
	neg.s64 	%rd5625, %rd2736;
	setp.ne.s64 	%p1255, %rd5623, %rd5625;
	and.pred  	%p1256, %p1255, %p1254;
	selp.u64 	%rd8717, 1, 0, %p1256;
$L__BB1_1046:
	mul.hi.u64 	%rd5627, %rd8378, %rd8713;
	add.s64 	%rd2740, %rd8717, %rd5627;
	mad.lo.s64 	%rd5628, %rd8712, %rd8378, %rd2740;
	mul.hi.u64 	%rd5629, %rd8379, %rd8713;
	mul.lo.s64 	%rd5630, %rd8713, %rd8379;
	mul.hi.u64 	%rd5631, %rd8379, %rd8714;
	mul.lo.s64 	%rd5632, %rd8714, %rd8379;
	mul.hi.u64 	%rd5633, %rd8379, %rd8715;
	neg.s64 	%rd5634, %rd5633;
	setp.ne.s64 	%p1257, %rd5632, %rd5634;
	add.s64 	%rd5635, %rd5632, %rd5633;
	setp.eq.s64 	%p1258, %rd5635, 0;
	and.pred  	%p1259, %p1257, %p1258;
	selp.u64 	%rd5636, 1, 0, %p1259;
	add.s64 	%rd5637, %rd5631, %rd5636;
	neg.s64 	%rd5638, %rd5637;
	setp.ne.s64 	%p1260, %rd5630, %rd5638;
	add.s64 	%rd5639, %rd5630, %rd5637;
	setp.eq.s64 	%p1261, %rd5639, 0;
	and.pred  	%p1262, %p1260, %p1261;
	selp.u64 	%rd5640, 1, 0, %p1262;
	add.s64 	%rd5641, %rd5629, %rd5640;
	neg.s64 	%rd5642, %rd5641;
	mul.lo.s64 	%rd5643, %rd8712, %rd8379;
	setp.ne.s64 	%p1263, %rd5643, %rd5642;
	add.s64 	%rd5644, %rd5643, %rd5641;
	setp.eq.s64 	%p1264, %rd5644, 0;
	and.pred  	%p1265, %p1263, %p1264;
	selp.u64 	%rd5645, 1, 0, %p1265;
	mul.hi.u64 	%rd5646, %rd8379, %rd8712;
	add.s64 	%rd5647, %rd5646, %rd5645;
	add.s64 	%rd2741, %rd5628, %rd5647;
	setp.lt.u64 	%p1266, %rd2741, %rd5628;
	mov.b64 	%rd8718, 1;
	@%p1266 bra 	$L__BB1_1048;
	mul.lo.s64 	%rd5648, %rd8712, %rd8378;
	add.s64 	%rd5649, %rd5648, %rd2740;
	setp.eq.s64 	%p1267, %rd5649, 0;
	neg.s64 	%rd5650, %rd2740;
	setp.ne.s64 	%p1268, %rd5648, %rd5650;
	and.pred  	%p1269, %p1268, %p1267;
	selp.u64 	%rd8718, 1, 0, %p1269;
$L__BB1_1048:
	mul.lo.s64 	%rd5652, %rd8715, %rd8377;
	mul.hi.u64 	%rd5653, %rd8377, %rd8715;
	add.s64 	%rd2744, %rd5652, %rd2733;
	setp.lt.u64 	%p1270, %rd2744, %rd5652;
	selp.u64 	%rd5654, 1, 0, %p1270;
	add.s64 	%rd2745, %rd5653, %rd5654;
	mad.lo.s64 	%rd5655, %rd8714, %rd8377, %rd2745;
	add.s64 	%rd2746, %rd5655, %rd2737;
	setp.lt.u64 	%p1271, %rd2746, %rd5655;
	mov.b64 	%rd8719, 1;
	@%p1271 bra 	$L__BB1_1050;
	mul.lo.s64 	%rd5656, %rd8714, %rd8377;
	add.s64 	%rd5657, %rd5656, %rd2745;
	setp.eq.s64 	%p1272, %rd5657, 0;
	neg.s64 	%rd5658, %rd2745;
	setp.ne.s64 	%p1273, %rd5656, %rd5658;
	and.pred  	%p1274, %p1273, %p1272;
	selp.u64 	%rd8719, 1, 0, %p1274;
$L__BB1_1050:
	mul.hi.u64 	%rd5660, %rd8377, %rd8714;
	add.s64 	%rd2749, %rd8719, %rd5660;
	mad.lo.s64 	%rd5661, %rd8713, %rd8377, %rd2749;
	add.s64 	%rd2750, %rd5661, %rd2741;
	setp.lt.u64 	%p1275, %rd2750, %rd5661;
	mov.b64 	%rd8720, 1;
	@%p1275 bra 	$L__BB1_1052;
	mul.lo.s64 	%rd5662, %rd8713, %rd8377;
	add.s64 	%rd5663, %rd5662, %rd2749;
	setp.eq.s64 	%p1276, %rd5663, 0;
	neg.s64 	%rd5664, %rd2749;
	setp.ne.s64 	%p1277, %rd5662, %rd5664;
	and.pred  	%p1278, %p1277, %p1276;
	selp.u64 	%rd8720, 1, 0, %p1278;
$L__BB1_1052:
	mul.hi.u64 	%rd5666, %rd8377, %rd8713;
	add.s64 	%rd2753, %rd8720, %rd5666;
	mad.lo.s64 	%rd5667, %rd8712, %rd8377, %rd2753;
	mul.hi.u64 	%rd5668, %rd8378, %rd8712;
	add.s64 	%rd5669, %rd8718, %rd5668;
	add.s64 	%rd2754, %rd5667, %rd5669;
	setp.lt.u64 	%p1279, %rd2754, %rd5667;
	mov.b64 	%rd8721, 1;
	@%p1279 bra 	$L__BB1_1054;
	mul.lo.s64 	%rd5670, %rd8712, %rd8377;
	add.s64 	%rd5671, %rd5670, %rd2753;
	setp.eq.s64 	%p1280, %rd5671, 0;
	neg.s64 	%rd5672, %rd2753;
	setp.ne.s64 	%p1281, %rd5670, %rd5672;
	and.pred  	%p1282, %p1281, %p1280;
	selp.u64 	%rd8721, 1, 0, %p1282;
$L__BB1_1054:
	mul.lo.s64 	%rd5674, %rd8715, %rd8376;
	mul.hi.u64 	%rd5675, %rd8376, %rd8715;
	add.s64 	%rd2757, %rd5674, %rd2746;
	setp.lt.u64 	%p1283, %rd2757, %rd5674;
	selp.u64 	%rd5676, 1, 0, %p1283;
	add.s64 	%rd2758, %rd5675, %rd5676;
	mad.lo.s64 	%rd5677, %rd8714, %rd8376, %rd2758;
	add.s64 	%rd8731, %rd5677, %rd2750;
	setp.lt.u64 	%p1284, %rd8731, %rd5677;
	mov.b64 	%rd8722, 1;
	@%p1284 bra 	$L__BB1_1056;
	mul.lo.s64 	%rd5678, %rd8714, %rd8376;
	add.s64 	%rd5679, %rd5678, %rd2758;
	setp.eq.s64 	%p1285, %rd5679, 0;
	neg.s64 	%rd5680, %rd2758;
	setp.ne.s64 	%p1286, %rd5678, %rd5680;
	and.pred  	%p1287, %p1286, %p1285;
	selp.u64 	%rd8722, 1, 0, %p1287;
$L__BB1_1056:
	mul.hi.u64 	%rd5682, %rd8376, %rd8714;
	add.s64 	%rd2762, %rd8722, %rd5682;
	mad.lo.s64 	%rd5683, %rd8713, %rd8376, %rd2762;
	add.s64 	%rd8730, %rd5683, %rd2754;
	setp.lt.u64 	%p1288, %rd8730, %rd5683;
	mov.b64 	%rd8723, 1;
	@%p1288 bra 	$L__BB1_1058;
	mul.lo.s64 	%rd5684, %rd8713, %rd8376;
	add.s64 	%rd5685, %rd5684, %rd2762;
	setp.eq.s64 	%p1289, %rd5685, 0;
	neg.s64 	%rd5686, %rd2762;
	setp.ne.s64 	%p1290, %rd5684, %rd5686;
	and.pred  	%p1291, %p1290, %p1289;
	selp.u64 	%rd8723, 1, 0, %p1291;
$L__BB1_1058:
	mul.hi.u64 	%rd5688, %rd8376, %rd8713;
	add.s64 	%rd2766, %rd8723, %rd5688;
	mad.lo.s64 	%rd5689, %rd8712, %rd8376, %rd2766;
	mul.hi.u64 	%rd5690, %rd8377, %rd8712;
	add.s64 	%rd5691, %rd8721, %rd5690;
	add.s64 	%rd8736, %rd5689, %rd5691;
	setp.lt.u64 	%p1292, %rd8736, %rd5689;
	mov.b64 	%rd8724, 1;
	@%p1292 bra 	$L__BB1_1060;
	mul.lo.s64 	%rd5692, %rd8712, %rd8376;
	add.s64 	%rd5693, %rd5692, %rd2766;
	setp.eq.s64 	%p1293, %rd5693, 0;
	neg.s64 	%rd5694, %rd2766;
	setp.ne.s64 	%p1294, %rd5692, %rd5694;
	and.pred  	%p1295, %p1294, %p1293;
	selp.u64 	%rd8724, 1, 0, %p1295;
$L__BB1_1060:
	mul.lo.s64 	%rd5696, %rd8715, %rd8379;
	mul.hi.u64 	%rd5697, %rd8376, %rd8712;
	add.s64 	%rd8735, %rd8724, %rd5697;
	ld.const.u64 	%rd5698, [BN254_FQ_NINV];
	mul.lo.s64 	%rd5699, %rd5698, %rd5696;
	ld.const.u64 	%rd5700, [BN254_FQ_MOD];
	mul.lo.s64 	%rd5701, %rd5700, %rd5699;
	mul.hi.u64 	%rd5702, %rd5699, %rd5700;
	not.b64 	%rd5703, %rd5696;
	setp.gt.u64 	%p1296, %rd5701, %rd5703;
	selp.u64 	%rd5704, 1, 0, %p1296;
	add.s64 	%rd5705, %rd5702, %rd5704;
	ld.const.u64 	%rd5706, [BN254_FQ_MOD+8];
	mad.lo.s64 	%rd5707, %rd5706, %rd5699, %rd5705;
	add.s64 	%rd2771, %rd5707, %rd2731;
	setp.lt.u64 	%p1297, %rd2771, %rd5707;
	mov.b64 	%rd8725, 1;
	@%p1297 bra 	$L__BB1_1062;
	mul.lo.s64 	%rd5708, %rd8715, %rd8379;
	ld.const.u64 	%rd5709, [BN254_FQ_NINV];
	mul.lo.s64 	%rd5710, %rd5709, %rd5708;
	ld.const.u64 	%rd5711, [BN254_FQ_MOD+8];
	mul.lo.s64 	%rd5712, %rd5711, %rd5710;
	ld.const.u64 	%rd5713, [BN254_FQ_MOD];
	mul.hi.u64 	%rd5714, %rd5710, %rd5713;
	mul.lo.s64 	%rd5715, %rd5713, %rd5710;
	not.b64 	%rd5716, %rd5708;
	setp.gt.u64 	%p1298, %rd5715, %rd5716;
	selp.u64 	%rd5717, 1, 0, %p1298;
	add.s64 	%rd5718, %rd5714, %rd5717;
	add.s64 	%rd5719, %rd5712, %rd5718;
	setp.eq.s64 	%p1299, %rd5719, 0;
	neg.s64 	%rd5720, %rd5718;
	setp.ne.s64 	%p1300, %rd5712, %rd5720;
	and.pred  	%p1301, %p1300, %p1299;
	selp.u64 	%rd8725, 1, 0, %p1301;
$L__BB1_1062:
	mul.lo.s64 	%rd5722, %rd8715, %rd8379;
	ld.const.u64 	%rd5723, [BN254_FQ_NINV];
	mul.lo.s64 	%rd5724, %rd5723, %rd5722;
	ld.const.u64 	%rd5725, [BN254_FQ_MOD+8];
	mul.hi.u64 	%rd5726, %rd5724, %rd5725;
	add.s64 	%rd2774, %rd8725, %rd5726;
	ld.const.u64 	%rd5727, [BN254_FQ_MOD+16];
	mad.lo.s64 	%rd5728, %rd5727, %rd5724, %rd2774;
	add.s64 	%rd2775, %rd5728, %rd2744;
	setp.lt.u64 	%p1302, %rd2775, %rd5728;
	mov.b64 	%rd8726, 1;
	@%p1302 bra 	$L__BB1_1064;
	mul.lo.s64 	%rd5729, %rd8715, %rd8379;
	ld.const.u64 	%rd5730, [BN254_FQ_NINV];
	mul.lo.s64 	%rd5731, %rd5730, %rd5729;
	ld.const.u64 	%rd5732, [BN254_FQ_MOD+16];
	mul.lo.s64 	%rd5733, %rd5732, %rd5731;
	add.s64 	%rd5734, %rd5733, %rd2774;
	setp.eq.s64 	%p1303, %rd5734, 0;
	neg.s64 	%rd5735, %rd2774;
	setp.ne.s64 	%p1304, %rd5733, %rd5735;
	and.pred  	%p1305, %p1304, %p1303;
	selp.u64 	%rd8726, 1, 0, %p1305;
$L__BB1_1064:
	mul.lo.s64 	%rd5737, %rd8715, %rd8379;
	ld.const.u64 	%rd5738, [BN254_FQ_NINV];
	mul.lo.s64 	%rd5739, %rd5738, %rd5737;
	ld.const.u64 	%rd5740, [BN254_FQ_MOD+16];
	mul.hi.u64 	%rd5741, %rd5739, %rd5740;
	add.s64 	%rd2778, %rd8726, %rd5741;
	ld.const.u64 	%rd5742, [BN254_FQ_MOD+24];
	mad.lo.s64 	%rd5743, %rd5742, %rd5739, %rd2778;
	add.s64 	%rd2779, %rd5743, %rd2757;
	setp.lt.u64 	%p1306, %rd2779, %rd5743;
	mov.b64 	%rd8727, 1;
	@%p1306 bra 	$L__BB1_1066;
	mul.lo.s64 	%rd5744, %rd8715, %rd8379;
	ld.const.u64 	%rd5745, [BN254_FQ_NINV];
	mul.lo.s64 	%rd5746, %rd5745, %rd5744;
	ld.const.u64 	%rd5747, [BN254_FQ_MOD+24];
	mul.lo.s64 	%rd5748, %rd5747, %rd5746;
	add.s64 	%rd5749, %rd5748, %rd2778;
	setp.eq.s64 	%p1307, %rd5749, 0;
	neg.s64 	%rd5750, %rd2778;
	setp.ne.s64 	%p1308, %rd5748, %rd5750;
	and.pred  	%p1309, %p1308, %p1307;
	selp.u64 	%rd8727, 1, 0, %p1309;
$L__BB1_1066:
	mul.lo.s64 	%rd5751, %rd8715, %rd8379;
	ld.const.u64 	%rd5752, [BN254_FQ_NINV];
	mul.lo.s64 	%rd5753, %rd5752, %rd5751;
	ld.const.u64 	%rd5754, [BN254_FQ_MOD+24];
	mul.hi.u64 	%rd5755, %rd5753, %rd5754;
	add.s64 	%rd2782, %rd8727, %rd5755;
	setp.eq.s64 	%p1310, %rd2782, 0;
	@%p1310 bra 	$L__BB1_1070;
	add.s64 	%rd2783, %rd8731, %rd2782;
	setp.ge.u64 	%p1311, %rd2783, %rd8731;
	mov.u64 	%rd8731, %rd2783;
	@%p1311 bra 	$L__BB1_1070;
	add.s64 	%rd8730, %rd8730, 1;
	setp.ne.s64 	%p1312, %rd8730, 0;
	mov.u64 	%rd8731, %rd2783;
	@%p1312 bra 	$L__BB1_1070;
	add.s64 	%rd8736, %rd8736, 1;
	setp.eq.s64 	%p1313, %rd8736, 0;
	selp.u64 	%rd5757, 1, 0, %p1313;
	add.s64 	%rd8735, %rd8735, %rd5757;
	mov.b64 	%rd8730, 0;
	mov.u64 	%rd8731, %rd2783;
$L__BB1_1070:
	ld.const.u64 	%rd5759, [BN254_FQ_NINV];
	mul.lo.s64 	%rd2791, %rd5759, %rd2771;
	ld.const.u64 	%rd5760, [BN254_FQ_MOD];
	mul.lo.s64 	%rd5761, %rd5760, %rd2791;
	mul.hi.u64 	%rd5762, %rd2791, %rd5760;
	not.b64 	%rd5763, %rd2771;
	setp.gt.u64 	%p1314, %rd5761, %rd5763;
	selp.u64 	%rd5764, 1, 0, %p1314;
	add.s64 	%rd2792, %rd5762, %rd5764;
	ld.const.u64 	%rd5765, [BN254_FQ_MOD+8];
	mad.lo.s64 	%rd5766, %rd5765, %rd2791, %rd2792;
	add.s64 	%rd2793, %rd5766, %rd2775;
	setp.lt.u64 	%p1315, %rd2793, %rd5766;
	mov.b64 	%rd8732, 1;
	@%p1315 bra 	$L__BB1_1072;
	ld.const.u64 	%rd5767, [BN254_FQ_MOD+8];
	mul.lo.s64 	%rd5768, %rd5767, %rd2791;
	add.s64 	%rd5769, %rd5768, %rd2792;
	setp.eq.s64 	%p1316, %rd5769, 0;
	neg.s64 	%rd5770, %rd2792;
	setp.ne.s64 	%p1317, %rd5768, %rd5770;
	and.pred  	%p1318, %p1317, %p1316;
	selp.u64 	%rd8732, 1, 0, %p1318;
$L__BB1_1072:
	ld.const.u64 	%rd5772, [BN254_FQ_MOD+8];
	mul.hi.u64 	%rd5773, %rd2791, %rd5772;
	add.s64 	%rd2796, %rd8732, %rd5773;
	ld.const.u64 	%rd5774, [BN254_FQ_MOD+16];
	mad.lo.s64 	%rd5775, %rd5774, %rd2791, %rd2796;
	add.s64 	%rd2797, %rd5775, %rd2779;
	setp.lt.u64 	%p1319, %rd2797, %rd5775;
	mov.b64 	%rd8733, 1;
	@%p1319 bra 	$L__BB1_1074;
	ld.const.u64 	%rd5776, [BN254_FQ_MOD+16];
	mul.lo.s64 	%rd5777, %rd5776, %rd2791;
	add.s64 	%rd5778, %rd5777, %rd2796;
	setp.eq.s64 	%p1320, %rd5778, 0;
	neg.s64 	%rd5779, %rd2796;
	setp.ne.s64 	%p1321, %rd5777, %rd5779;
	and.pred  	%p1322, %p1321, %p1320;
	selp.u64 	%rd8733, 1, 0, %p1322;
$L__BB1_1074:
	ld.const.u64 	%rd5781, [BN254_FQ_MOD+16];
	mul.hi.u64 	%rd5782, %rd2791, %rd5781;
	add.s64 	%rd2800, %rd8733, %rd5782;
	ld.const.u64 	%rd5783, [BN254_FQ_MOD+24];
	mad.lo.s64 	%rd5784, %rd5783, %rd2791, %rd2800;
	add.s64 	%rd2801, %rd5784, %rd8731;
	setp.lt.u64 	%p1323, %rd2801, %rd5784;
	mov.b64 	%rd8734, 1;
	@%p1323 bra 	$L__BB1_1076;
	ld.const.u64 	%rd5785, [BN254_FQ_MOD+24];
	mul.lo.s64 	%rd5786, %rd5785, %rd2791;
	add.s64 	%rd5787, %rd5786, %rd2800;
	setp.eq.s64 	%p1324, %rd5787, 0;
	neg.s64 	%rd5788, %rd2800;
	setp.ne.s64 	%p1325, %rd5786, %rd5788;
	and.pred  	%p1326, %p1325, %p1324;
	selp.u64 	%rd8734, 1, 0, %p1326;
$L__BB1_1076:
	ld.const.u64 	%rd5789, [BN254_FQ_MOD+24];
	mul.hi.u64 	%rd5790, %rd2791, %rd5789;
	add.s64 	%rd2804, %rd8734, %rd5790;
	setp.eq.s64 	%p1327, %rd2804, 0;
	@%p1327 bra 	$L__BB1_1079;
	add.s64 	%rd2805, %rd8730, %rd2804;
	setp.ge.u64 	%p1328, %rd2805, %rd8730;
	mov.u64 	%rd8730, %rd2805;
	@%p1328 bra 	$L__BB1_1079;
	add.s64 	%rd8736, %rd8736, 1;
	setp.eq.s64 	%p1329, %rd8736, 0;
	selp.u64 	%rd5791, 1, 0, %p1329;
	add.s64 	%rd8735, %rd8735, %rd5791;
$L__BB1_1079:
	ld.const.u64 	%rd5793, [BN254_FQ_NINV];
	mul.lo.s64 	%rd2811, %rd5793, %rd2793;
	ld.const.u64 	%rd5794, [BN254_FQ_MOD];
	mul.lo.s64 	%rd5795, %rd5794, %rd2811;
	mul.hi.u64 	%rd5796, %rd2811, %rd5794;
	not.b64 	%rd5797, %rd2793;
	setp.gt.u64 	%p1330, %rd5795, %rd5797;
	selp.u64 	%rd5798, 1, 0, %p1330;
	add.s64 	%rd2812, %rd5796, %rd5798;
	ld.const.u64 	%rd5799, [BN254_FQ_MOD+8];
	mad.lo.s64 	%rd5800, %rd5799, %rd2811, %rd2812;
	add.s64 	%rd2813, %rd5800, %rd2797;
	setp.lt.u64 	%p1331, %rd2813, %rd5800;
	mov.b64 	%rd8738, 1;
	@%p1331 bra 	$L__BB1_1081;
	mul.lo.s64 	%rd5802, %rd5799, %rd2811;
	add.s64 	%rd5803, %rd5802, %rd2812;
	setp.eq.s64 	%p1332, %rd5803, 0;
	neg.s64 	%rd5804, %rd2812;
	setp.ne.s64 	%p1333, %rd5802, %rd5804;
	and.pred  	%p1334, %p1333, %p1332;
	selp.u64 	%rd8738, 1, 0, %p1334;
$L__BB1_1081:
	mul.hi.u64 	%rd5807, %rd2811, %rd5799;
	add.s64 	%rd2816, %rd8738, %rd5807;
	ld.const.u64 	%rd5808, [BN254_FQ_MOD+16];
	mad.lo.s64 	%rd5809, %rd5808, %rd2811, %rd2816;
	add.s64 	%rd2817, %rd5809, %rd2801;
	setp.lt.u64 	%p1335, %rd2817, %rd5809;
	mov.b64 	%rd8739, 1;
	@%p1335 bra 	$L__BB1_1083;
	mul.lo.s64 	%rd5811, %rd5808, %rd2811;
	add.s64 	%rd5812, %rd5811, %rd2816;
	setp.eq.s64 	%p1336, %rd5812, 0;
	neg.s64 	%rd5813, %rd2816;
	setp.ne.s64 	%p1337, %rd5811, %rd5813;
	and.pred  	%p1338, %p1337, %p1336;
	selp.u64 	%rd8739, 1, 0, %p1338;
$L__BB1_1083:
	mul.hi.u64 	%rd5816, %rd2811, %rd5808;
	add.s64 	%rd2820, %rd8739, %rd5816;
	ld.const.u64 	%rd5817, [BN254_FQ_MOD+24];
	mad.lo.s64 	%rd5818, %rd5817, %rd2811, %rd2820;
	add.s64 	%rd2821, %rd5818, %rd8730;
	setp.lt.u64 	%p1339, %rd2821, %rd5818;
	mov.b64 	%rd8740, 1;
	@%p1339 bra 	$L__BB1_1085;
	mul.lo.s64 	%rd5820, %rd5817, %rd2811;
	add.s64 	%rd5821, %rd5820, %rd2820;
	setp.eq.s64 	%p1340, %rd5821, 0;
	neg.s64 	%rd5822, %rd2820;
	setp.ne.s64 	%p1341, %rd5820, %rd5822;
	and.pred  	%p1342, %p1341, %p1340;
	selp.u64 	%rd8740, 1, 0, %p1342;
$L__BB1_1085:
	mul.hi.u64 	%rd5824, %rd2811, %rd5817;
	add.s64 	%rd2824, %rd8740, %rd5824;
	setp.eq.s64 	%p1343, %rd2824, 0;
	@%p1343 bra 	$L__BB1_1087;
	add.s64 	%rd2825, %rd8736, %rd2824;
	setp.lt.u64 	%p1344, %rd2825, %rd8736;
	selp.u64 	%rd5825, 1, 0, %p1344;
	add.s64 	%rd8735, %rd8735, %rd5825;
	mov.u64 	%rd8736, %rd2825;
$L__BB1_1087:
	ld.const.u64 	%rd5827, [BN254_FQ_NINV];
	mul.lo.s64 	%rd2829, %rd5827, %rd2813;
	ld.const.u64 	%rd5828, [BN254_FQ_MOD];
	mul.lo.s64 	%rd5829, %rd5828, %rd2829;
	mul.hi.u64 	%rd5830, %rd2829, %rd5828;
	not.b64 	%rd5831, %rd2813;
	setp.gt.u64 	%p1345, %rd5829, %rd5831;
	selp.u64 	%rd5832, 1, 0, %p1345;
	add.s64 	%rd2830, %rd5830, %rd5832;
	ld.const.u64 	%rd2831, [BN254_FQ_MOD+8];
	mad.lo.s64 	%rd5833, %rd2831, %rd2829, %rd2830;
	add.s64 	%rd2832, %rd5833, %rd2817;
	setp.lt.u64 	%p1346, %rd2832, %rd5833;
	mov.b64 	%rd8743, 1;
	@%p1346 bra 	$L__BB1_1089;
	mul.lo.s64 	%rd5834, %rd2831, %rd2829;
	add.s64 	%rd5835, %rd5834, %rd2830;
	setp.eq.s64 	%p1347, %rd5835, 0;
	neg.s64 	%rd5836, %rd2830;
	setp.ne.s64 	%p1348, %rd5834, %rd5836;
	and.pred  	%p1349, %p1348, %p1347;
	selp.u64 	%rd8743, 1, 0, %p1349;
$L__BB1_1089:
	mul.hi.u64 	%rd5839, %rd2829, %rd2831;
	add.s64 	%rd2835, %rd8743, %rd5839;
	ld.const.u64 	%rd5840, [BN254_FQ_MOD+16];
	mad.lo.s64 	%rd5841, %rd5840, %rd2829, %rd2835;
	add.s64 	%rd2836, %rd5841, %rd2821;
	setp.lt.u64 	%p1350, %rd2836, %rd5841;
	mov.b64 	%rd8744, 1;
	@%p1350 bra 	$L__BB1_1091;
	mul.lo.s64 	%rd5843, %rd5840, %rd2829;
	add.s64 	%rd5844, %rd5843, %rd2835;
	setp.eq.s64 	%p1351, %rd5844, 0;
	neg.s64 	%rd5845, %rd2835;
	setp.ne.s64 	%p1352, %rd5843, %rd5845;
	and.pred  	%p1353, %p1352, %p1351;
	selp.u64 	%rd8744, 1, 0, %p1353;
$L__BB1_1091:
	mul.hi.u64 	%rd5848, %rd2829, %rd5840;
	add.s64 	%rd2839, %rd8744, %rd5848;
	ld.const.u64 	%rd5849, [BN254_FQ_MOD+24];
	mad.lo.s64 	%rd5850, %rd5849, %rd2829, %rd2839;
	add.s64 	%rd2840, %rd5850, %rd8736;
	setp.lt.u64 	%p1354, %rd2840, %rd5850;
	mov.b64 	%rd8745, 1;
	@%p1354 bra 	$L__BB1_1093;
	mul.lo.s64 	%rd5852, %rd5849, %rd2829;
	add.s64 	%rd5853, %rd5852, %rd2839;
	setp.eq.s64 	%p1355, %rd5853, 0;
	neg.s64 	%rd5854, %rd2839;
	setp.ne.s64 	%p1356, %rd5852, %rd5854;
	and.pred  	%p1357, %p1356, %p1355;
	selp.u64 	%rd8745, 1, 0, %p1357;
$L__BB1_1093:
	mul.hi.u64 	%rd5855, %rd2829, %rd5849;
	add.s64 	%rd5856, %rd8745, %rd5855;
	add.s64 	%rd8746, %rd8735, %rd5856;
	setp.gt.u64 	%p1358, %rd8746, %rd5849;
	@%p1358 bra 	$L__BB1_1099;
	setp.lt.u64 	%p1359, %rd8746, %rd5849;
	mov.u64 	%rd8747, %rd2840;
	mov.u64 	%rd8748, %rd2836;
	mov.u64 	%rd8749, %rd2832;
	@%p1359 bra 	$L__BB1_1100;
	setp.gt.u64 	%p1360, %rd2840, %rd5840;
	@%p1360 bra 	$L__BB1_1099;
	setp.lt.u64 	%p1361, %rd2840, %rd5840;
	mov.u64 	%rd8747, %rd2840;
	mov.u64 	%rd8748, %rd2836;
	mov.u64 	%rd8749, %rd2832;
	@%p1361 bra 	$L__BB1_1100;
	ld.const.u64 	%rd2846, [BN254_FQ_MOD+8];
	setp.gt.u64 	%p1362, %rd2836, %rd2846;
	@%p1362 bra 	$L__BB1_1099;
	setp.lt.u64 	%p1363, %rd2836, %rd2846;
	ld.const.u64 	%rd5857, [BN254_FQ_MOD];
	setp.lt.u64 	%p1364, %rd2832, %rd5857;
	or.pred  	%p1365, %p1363, %p1364;
	mov.u64 	%rd8747, %rd2840;
	mov.u64 	%rd8748, %rd2836;
	mov.u64 	%rd8749, %rd2832;
	@%p1365 bra 	$L__BB1_1100;
$L__BB1_1099:
	ld.const.u64 	%rd5859, [BN254_FQ_MOD];
	sub.s64 	%rd8749, %rd2832, %rd5859;
	setp.lt.u64 	%p1366, %rd2832, %rd5859;
	selp.u64 	%rd5860, 1, 0, %p1366;
	ld.const.u64 	%rd5861, [BN254_FQ_MOD+8];
	add.s64 	%rd5863, %rd5861, %rd5860;
	sub.s64 	%rd8748, %rd2836, %rd5863;
	setp.lt.u64 	%p1368, %rd2836, %rd5861;
	setp.eq.s64 	%p1369, %rd2836, %rd5861;
	and.pred  	%p1370, %p1369, %p1366;
	or.pred  	%p1371, %p1368, %p1370;
	selp.u64 	%rd5864, 1, 0, %p1371;
	add.s64 	%rd5866, %rd5840, %rd5864;
	sub.s64 	%rd8747, %rd2840, %rd5866;
	setp.lt.u64 	%p1372, %rd2840, %rd5840;
	setp.eq.s64 	%p1373, %rd2840, %rd5840;
	selp.b64 	%rd5867, %rd5864, 0, %p1373;
	selp.b64 	%rd5868, 1, %rd5867, %p1372;
	ld.const.u64 	%rd5869, [BN254_FQ_MOD+24];
	add.s64 	%rd5870, %rd5868, %rd5869;
	sub.s64 	%rd8746, %rd8746, %rd5870;
$L__BB1_1100:
	mul.hi.u64 	%rd5872, %rd8205, %rd8715;
	mul.lo.s64 	%rd5873, %rd8714, %rd8205;
	mul.hi.u64 	%rd5874, %rd8205, %rd8714;
	add.s64 	%rd5875, %rd5873, %rd5872;
	setp.eq.s64 	%p1374, %rd5875, 0;
	neg.s64 	%rd5876, %rd5872;
	setp.ne.s64 	%p1375, %rd5873, %rd5876;
	and.pred  	%p1376, %p1375, %p1374;
	selp.u64 	%rd5877, 1, 0, %p1376;
	add.s64 	%rd5878, %rd5874, %rd5877;
	mad.lo.s64 	%rd5879, %rd8713, %rd8205, %rd5878;
	mul.lo.s64 	%rd5880, %rd8715, %rd8204;
	mul.hi.u64 	%rd5881, %rd8204, %rd8715;
	add.s64 	%rd2855, %rd5880, %rd5875;
	setp.lt.u64 	%p1377, %rd2855, %rd5880;
	selp.u64 	%rd5882, 1, 0, %p1377;
	add.s64 	%rd2856, %rd5881, %rd5882;
	mad.lo.s64 	%rd5883, %rd8714, %rd8204, %rd2856;
	add.s64 	%rd2857, %rd5883, %rd5879;
	setp.lt.u64 	%p1378, %rd2857, %rd5883;
	mov.b64 	%rd8750, 1;
	@%p1378 bra 	$L__BB1_1102;
	mul.lo.s64 	%rd5884, %rd8714, %rd8204;
	add.s64 	%rd5885, %rd5884, %rd2856;
	setp.eq.s64 	%p1379, %rd5885, 0;
	neg.s64 	%rd5886, %rd2856;
	setp.ne.s64 	%p1380, %rd5884, %rd5886;
	and.pred  	%p1381, %p1380, %p1379;
	selp.u64 	%rd8750, 1, 0, %p1381;
$L__BB1_1102:
	mul.hi.u64 	%rd5888, %rd8204, %rd8714;
	add.s64 	%rd2860, %rd8750, %rd5888;
	mad.lo.s64 	%rd5889, %rd8713, %rd8204, %rd2860;
	mul.hi.u64 	%rd5890, %rd8205, %rd8713;
	mul.lo.s64 	%rd5891, %rd8713, %rd8205;
	mul.hi.u64 	%rd5892, %rd8205, %rd8714;
	mul.lo.s64 	%rd5893, %rd8714, %rd8205;
	mul.hi.u64 	%rd5894, %rd8205, %rd8715;
	neg.s64 	%rd5895, %rd5894;
	setp.ne.s64 	%p1382, %rd5893, %rd5895;
	add.s64 	%rd5896, %rd5893, %rd5894;
	setp.eq.s64 	%p1383, %rd5896, 0;
	and.pred  	%p1384, %p1382, %p1383;
	selp.u64 	%rd5897, 1, 0, %p1384;
	add.s64 	%rd5898, %rd5892, %rd5897;
	neg.s64 	%rd5899, %rd5898;
	setp.ne.s64 	%p1385, %rd5891, %rd5899;
	add.s64 	%rd5900, %rd5891, %rd5898;
	setp.eq.s64 	%p1386, %rd5900, 0;
	and.pred  	%p1387, %p1385, %p1386;
	selp.u64 	%rd5901, 1, 0, %p1387;
	add.s64 	%rd5902, %rd5890, %rd5901;
	mad.lo.s64 	%rd5903, %rd8712, %rd8205, %rd5902;
	add.s64 	%rd2861, %rd5889, %rd5903;
	setp.lt.u64 	%p1388, %rd2861, %rd5889;
	mov.b64 	%rd8751, 1;
	@%p1388 bra 	$L__BB1_1104;
	mul.lo.s64 	%rd5904, %rd8713, %rd8204;
	add.s64 	%rd5905, %rd5904, %rd2860;
	setp.eq.s64 	%p1389, %rd5905, 0;
	neg.s64 	%rd5906, %rd2860;
	setp.ne.s64 	%p1390, %rd5904, %rd5906;
	and.pred  	%p1391, %p1390, %p1389;
	selp.u64 	%rd8751, 1, 0, %p1391;
$L__BB1_1104:
	mul.hi.u64 	%rd5908, %rd8204, %rd8713;
	add.s64 	%rd2864, %rd8751, %rd5908;
	mad.lo.s64 	%rd5909, %rd8712, %rd8204, %rd2864;
	mul.hi.u64 	%rd5910, %rd8205, %rd8712;
	mul.lo.s64 	%rd5911, %rd8712, %rd8205;
	mul.hi.u64 	%rd5912, %rd8205, %rd8713;
	mul.lo.s64 	%rd5913, %rd8713, %rd8205;
	mul.hi.u64 	%rd5914, %rd8205, %rd8714;
	mul.lo.s64 	%rd5915, %rd8714, %rd8205;
	mul.hi.u64 	%rd5916, %rd8205, %rd8715;
	neg.s64 	%rd5917, %rd5916;
	setp.ne.s64 	%p1392, %rd5915, %rd5917;
	add.s64 	%rd5918, %rd5915, %rd5916;
	setp.eq.s64 	%p1393, %rd5918, 0;
	and.pred  	%p1394, %p1392, %p1393;
	selp.u64 	%rd5919, 1, 0, %p1394;
	add.s64 	%rd5920, %rd5914, %rd5919;
	neg.s64 	%rd5921, %rd5920;
	setp.ne.s64 	%p1395, %rd5913, %rd5921;
	add.s64 	%rd5922, %rd5913, %rd5920;
	setp.eq.s64 	%p1396, %rd5922, 0;
	and.pred  	%p1397, %p1395, %p1396;
	selp.u64 	%rd5923, 1, 0, %p1397;
	add.s64 	%rd5924, %rd5912, %rd5923;
	neg.s64 	%rd5925, %rd5924;
	setp.ne.s64 	%p1398, %rd5911, %rd5925;
	add.s64 	%rd5926, %rd5911, %rd5924;
	setp.eq.s64 	%p1399, %rd5926, 0;
	and.pred  	%p1400, %p1398, %p1399;
	selp.u64 	%rd5927, 1, 0, %p1400;
	add.s64 	%rd5928, %rd5910, %rd5927;
	add.s64 	%rd2865, %rd5909, %rd5928;
	setp.lt.u64 	%p1401, %rd2865, %rd5909;
	mov.b64 	%rd8752, 1;
	@%p1401 bra 	$L__BB1_1106;
	mul.lo.s64 	%rd5929, %rd8712, %rd8204;
	add.s64 	%rd5930, %rd5929, %rd2864;
	setp.eq.s64 	%p1402, %rd5930, 0;
	neg.s64 	%rd5931, %rd2864;
	setp.ne.s64 	%p1403, %rd5929, %rd5931;
	and.pred  	%p1404, %p1403, %p1402;
	selp.u64 	%rd8752, 1, 0, %p1404;
$L__BB1_1106:
	mul.hi.u64 	%rd5933, %rd8204, %rd8712;
	add.s64 	%rd2868, %rd8752, %rd5933;
	mul.lo.s64 	%rd5934, %rd8715, %rd8203;
	mul.hi.u64 	%rd5935, %rd8203, %rd8715;
	add.s64 	%rd2869, %rd5934, %rd2857;
	setp.lt.u64 	%p1405, %rd2869, %rd5934;
	selp.u64 	%rd5936, 1, 0, %p1405;
	add.s64 	%rd2870, %rd5935, %rd5936;
	mad.lo.s64 	%rd5937, %rd8714, %rd8203, %rd2870;
	add.s64 	%rd2871, %rd5937, %rd2861;
	setp.lt.u64 	%p1406, %rd2871, %rd5937;
	mov.b64 	%rd8753, 1;
	@%p1406 bra 	$L__BB1_1108;
	mul.lo.s64 	%rd5938, %rd8714, %rd8203;
	add.s64 	%rd5939, %rd5938, %rd2870;
	setp.eq.s64 	%p1407, %rd5939, 0;
	neg.s64 	%rd5940, %rd2870;
	setp.ne.s64 	%p1408, %rd5938, %rd5940;
	and.pred  	%p1409, %p1408, %p1407;
	selp.u64 	%rd8753, 1, 0, %p1409;
$L__BB1_1108:
	mul.hi.u64 	%rd5942, %rd8203, %rd8714;
	add.s64 	%rd2874, %rd8753, %rd5942;
	mad.lo.s64 	%rd5943, %rd8713, %rd8203, %rd2874;
	add.s64 	%rd2875, %rd5943, %rd2865;
	setp.lt.u64 	%p1410, %rd2875, %rd5943;
	mov.b64 	%rd8754, 1;
	@%p1410 bra 	$L__BB1_1110;
	mul.lo.s64 	%rd5944, %rd8713, %rd8203;
	add.s64 	%rd5945, %rd5944, %rd2874;
	setp.eq.s64 	%p1411, %rd5945, 0;
	neg.s64 	%rd5946, %rd2874;
	setp.ne.s64 	%p1412, %rd5944, %rd5946;
	and.pred  	%p1413, %p1412, %p1411;
	selp.u64 	%rd8754, 1, 0, %p1413;
$L__BB1_1110:
	mul.hi.u64 	%rd5948, %rd8203, %rd8713;
	add.s64 	%rd2878, %rd8754, %rd5948;
	mad.lo.s64 	%rd5949, %rd8712, %rd8203, %rd2878;
	add.s64 	%rd2879, %rd5949, %rd2868;
	setp.lt.u64 	%p1414, %rd2879, %rd5949;
	mov.b64 	%rd8755, 1;
	@%p1414 bra 	$L__BB1_1112;
	mul.lo.s64 	%rd5950, %rd8712, %rd8203;
	add.s64 	%rd5951, %rd5950, %rd2878;
	setp.eq.s64 	%p1415, %rd5951, 0;
	neg.s64 	%rd5952, %rd2878;
	setp.ne.s64 	%p1416, %rd5950, %rd5952;
	and.pred  	%p1417, %p1416, %p1415;
	selp.u64 	%rd8755, 1, 0, %p1417;
$L__BB1_1112:
	mul.hi.u64 	%rd5954, %rd8203, %rd8712;
	add.s64 	%rd2882, %rd8755, %rd5954;
	mul.lo.s64 	%rd5955, %rd8715, %rd8202;
	mul.hi.u64 	%rd5956, %rd8202, %rd8715;
	add.s64 	%rd2883, %rd5955, %rd2871;
	setp.lt.u64 	%p1418, %rd2883, %rd5955;
	selp.u64 	%rd5957, 1, 0, %p1418;
	add.s64 	%rd2884, %rd5956, %rd5957;
	mad.lo.s64 	%rd5958, %rd8714, %rd8202, %rd2884;
	add.s64 	%rd8765, %rd5958, %rd2875;
	setp.lt.u64 	%p1419, %rd8765, %rd5958;
	mov.b64 	%rd8756, 1;
	@%p1419 bra 	$L__BB1_1114;
	mul.lo.s64 	%rd5959, %rd8714, %rd8202;
	add.s64 	%rd5960, %rd5959, %rd2884;
	setp.eq.s64 	%p1420, %rd5960, 0;
	neg.s64 	%rd5961, %rd2884;
	setp.ne.s64 	%p1421, %rd5959, %rd5961;
	and.pred  	%p1422, %p1421, %p1420;
	selp.u64 	%rd8756, 1, 0, %p1422;
$L__BB1_1114:
	mul.hi.u64 	%rd5963, %rd8202, %rd8714;
	add.s64 	%rd2888, %rd8756, %rd5963;
	mad.lo.s64 	%rd5964, %rd8713, %rd8202, %rd2888;
	add.s64 	%rd8764, %rd5964, %rd2879;
	setp.lt.u64 	%p1423, %rd8764, %rd5964;
	mov.b64 	%rd8757, 1;
	@%p1423 bra 	$L__BB1_1116;
	mul.lo.s64 	%rd5965, %rd8713, %rd8202;
	add.s64 	%rd5966, %rd5965, %rd2888;
	setp.eq.s64 	%p1424, %rd5966, 0;
	neg.s64 	%rd5967, %rd2888;
	setp.ne.s64 	%p1425, %rd5965, %rd5967;
	and.pred  	%p1426, %p1425, %p1424;
	selp.u64 	%rd8757, 1, 0, %p1426;
$L__BB1_1116:
	mul.hi.u64 	%rd5969, %rd8202, %rd8713;
	add.s64 	%rd2892, %rd8757, %rd5969;
	mul.lo.s64 	%rd2893, %rd8712, %rd8202;
	mul.hi.u64 	%rd2894, %rd8202, %rd8712;
	add.s64 	%rd5970, %rd2893, %rd2892;
	add.s64 	%rd8770, %rd5970, %rd2882;
	setp.lt.u64 	%p1427, %rd8770, %rd5970;
	mov.b64 	%rd8758, 1;
	@%p1427 bra 	$L__BB1_1118;
	setp.eq.s64 	%p1428, %rd5970, 0;
	neg.s64 	%rd5972, %rd2892;
	setp.ne.s64 	%p1429, %rd2893, %rd5972;
	and.pred  	%p1430, %p1429, %p1428;
	selp.u64 	%rd8758, 1, 0, %p1430;
$L__BB1_1118:
	mul.lo.s64 	%rd5974, %rd8715, %rd8205;
	add.s64 	%rd8769, %rd8758, %rd2894;
	ld.const.u64 	%rd5975, [BN254_FQ_NINV];
	mul.lo.s64 	%rd2899, %rd5975, %rd5974;
	ld.const.u64 	%rd5976, [BN254_FQ_MOD];
	mul.lo.s64 	%rd5977, %rd5976, %rd2899;
	mul.hi.u64 	%rd5978, %rd2899, %rd5976;
	not.b64 	%rd5979, %rd5974;
	setp.gt.u64 	%p1431, %rd5977, %rd5979;
	selp.u64 	%rd5980, 1, 0, %p1431;
	add.s64 	%rd2900, %rd5978, %rd5980;
	ld.const.u64 	%rd2901, [BN254_FQ_MOD+8];
	mad.lo.s64 	%rd5981, %rd2901, %rd2899, %rd2900;
	add.s64 	%rd2902, %rd5981, %rd2855;
	setp.lt.u64 	%p1432, %rd2902, %rd5981;
	mov.b64 	%rd8759, 1;
	@%p1432 bra 	$L__BB1_1120;
	mul.lo.s64 	%rd5982, %rd2901, %rd2899;
	add.s64 	%rd5983, %rd5982, %rd2900;
	setp.eq.s64 	%p1433, %rd5983, 0;
	neg.s64 	%rd5984, %rd2900;
	setp.ne.s64 	%p1434, %rd5982, %rd5984;
	and.pred  	%p1435, %p1434, %p1433;
	selp.u64 	%rd8759, 1, 0, %p1435;
$L__BB1_1120:
	mul.hi.u64 	%rd5987, %rd2899, %rd2901;
	add.s64 	%rd2905, %rd8759, %rd5987;
	ld.const.u64 	%rd2906, [BN254_FQ_MOD+16];
	mad.lo.s64 	%rd5988, %rd2906, %rd2899, %rd2905;
	add.s64 	%rd2907, %rd5988, %rd2869;
	setp.lt.u64 	%p1436, %rd2907, %rd5988;
	mov.b64 	%rd8760, 1;
	@%p1436 bra 	$L__BB1_1122;
	mul.lo.s64 	%rd5989, %rd2906, %rd2899;
	add.s64 	%rd5990, %rd5989, %rd2905;
	setp.eq.s64 	%p1437, %rd5990, 0;
	neg.s64 	%rd5991, %rd2905;
	setp.ne.s64 	%p1438, %rd5989, %rd5991;
	and.pred  	%p1439, %p1438, %p1437;
	selp.u64 	%rd8760, 1, 0, %p1439;
$L__BB1_1122:
	mul.hi.u64 	%rd5994, %rd2899, %rd2906;
	add.s64 	%rd2910, %rd8760, %rd5994;
	ld.const.u64 	%rd5995, [BN254_FQ_MOD+24];
	mad.lo.s64 	%rd5996, %rd5995, %rd2899, %rd2910;
	add.s64 	%rd2911, %rd5996, %rd2883;
	setp.lt.u64 	%p1440, %rd2911, %rd5996;
	mov.b64 	%rd8761, 1;
	@%p1440 bra 	$L__BB1_1124;
	mul.lo.s64 	%rd5998, %rd5995, %rd2899;
	add.s64 	%rd5999, %rd5998, %rd2910;
	setp.eq.s64 	%p1441, %rd5999, 0;
	neg.s64 	%rd6000, %rd2910;
	setp.ne.s64 	%p1442, %rd5998, %rd6000;
	and.pred  	%p1443, %p1442, %p1441;
	selp.u64 	%rd8761, 1, 0, %p1443;
$L__BB1_1124:
	mul.hi.u64 	%rd6002, %rd2899, %rd5995;
	add.s64 	%rd2914, %rd8761, %rd6002;
	setp.eq.s64 	%p1444, %rd2914, 0;
	@%p1444 bra 	$L__BB1_1128;
	add.s64 	%rd2915, %rd8765, %rd2914;
	setp.ge.u64 	%p1445, %rd2915, %rd8765;
	mov.u64 	%rd8765, %rd2915;
	@%p1445 bra 	$L__BB1_1128;
	add.s64 	%rd8764, %rd8764, 1;
	setp.ne.s64 	%p1446, %rd8764, 0;
	mov.u64 	%rd8765, %rd2915;
	@%p1446 bra 	$L__BB1_1128;
	add.s64 	%rd8770, %rd8770, 1;
	setp.eq.s64 	%p1447, %rd8770, 0;
	selp.u64 	%rd6004, 1, 0, %p1447;
	add.s64 	%rd8769, %rd8769, %rd6004;
	mov.b64 	%rd8764, 0;
	mov.u64 	%rd8765, %rd2915;
$L__BB1_1128:
	mul.lo.s64 	%rd2923, %rd5975, %rd2902;
	ld.const.u64 	%rd6007, [BN254_FQ_MOD];
	mul.lo.s64 	%rd6008, %rd6007, %rd2923;
	mul.hi.u64 	%rd6009, %rd2923, %rd6007;
	not.b64 	%rd6010, %rd2902;
	setp.gt.u64 	%p1448, %rd6008, %rd6010;
	selp.u64 	%rd6011, 1, 0, %p1448;
	add.s64 	%rd2924, %rd6009, %rd6011;
	mad.lo.s64 	%rd6012, %rd2901, %rd2923, %rd2924;
	add.s64 	%rd2926, %rd6012, %rd2907;
	setp.lt.u64 	%p1449, %rd2926, %rd6012;
	mov.b64 	%rd8766, 1;
	@%p1449 bra 	$L__BB1_1130;
	mul.lo.s64 	%rd6013, %rd2901, %rd2923;
	add.s64 	%rd6014, %rd6013, %rd2924;
	setp.eq.s64 	%p1450, %rd6014, 0;
	neg.s64 	%rd6015, %rd2924;
	setp.ne.s64 	%p1451, %rd6013, %rd6015;
	and.pred  	%p1452, %p1451, %p1450;
	selp.u64 	%rd8766, 1, 0, %p1452;
$L__BB1_1130:
	mul.hi.u64 	%rd6017, %rd2923, %rd2901;
	add.s64 	%rd2929, %rd8766, %rd6017;
	ld.const.u64 	%rd2930, [BN254_FQ_MOD+16];
	mad.lo.s64 	%rd6018, %rd2930, %rd2923, %rd2929;
	add.s64 	%rd2931, %rd6018, %rd2911;
	setp.lt.u64 	%p1453, %rd2931, %rd6018;
	mov.b64 	%rd8767, 1;
	@%p1453 bra 	$L__BB1_1132;
	mul.lo.s64 	%rd6019, %rd2930, %rd2923;
	add.s64 	%rd6020, %rd6019, %rd2929;
	setp.eq.s64 	%p1454, %rd6020, 0;
	neg.s64 	%rd6021, %rd2929;
	setp.ne.s64 	%p1455, %rd6019, %rd6021;
	and.pred  	%p1456, %p1455, %p1454;
	selp.u64 	%rd8767, 1, 0, %p1456;
$L__BB1_1132:
	mul.hi.u64 	%rd6024, %rd2923, %rd2930;
	add.s64 	%rd2934, %rd8767, %rd6024;
	ld.const.u64 	%rd2935, [BN254_FQ_MOD+24];
	mad.lo.s64 	%rd6025, %rd2935, %rd2923, %rd2934;
	add.s64 	%rd2936, %rd6025, %rd8765;
	setp.lt.u64 	%p1457, %rd2936, %rd6025;
	mov.b64 	%rd8768, 1;
	@%p1457 bra 	$L__BB1_1134;
	mul.lo.s64 	%rd6026, %rd2935, %rd2923;
	add.s64 	%rd6027, %rd6026, %rd2934;
	setp.eq.s64 	%p1458, %rd6027, 0;
	neg.s64 	%rd6028, %rd2934;
	setp.ne.s64 	%p1459, %rd6026, %rd6028;
	and.pred  	%p1460, %p1459, %p1458;
	selp.u64 	%rd8768, 1, 0, %p1460;
$L__BB1_1134:
	mul.hi.u64 	%rd6030, %rd2923, %rd2935;
	add.s64 	%rd2939, %rd8768, %rd6030;
	setp.eq.s64 	%p1461, %rd2939, 0;
	@%p1461 bra 	$L__BB1_1137;
	add.s64 	%rd2940, %rd8764, %rd2939;
	setp.ge.u64 	%p1462, %rd2940, %rd8764;
	mov.u64 	%rd8764, %rd2940;
	@%p1462 bra 	$L__BB1_1137;
	add.s64 	%rd8770, %rd8770, 1;
	setp.eq.s64 	%p1463, %rd8770, 0;
	selp.u64 	%rd6031, 1, 0, %p1463;
	add.s64 	%rd8769, %rd8769, %rd6031;
$L__BB1_1137:
	mul.lo.s64 	%rd2946, %rd5975, %rd2926;
	ld.const.u64 	%rd6034, [BN254_FQ_MOD];
	mul.lo.s64 	%rd6035, %rd6034, %rd2946;
	mul.hi.u64 	%rd6036, %rd2946, %rd6034;
	not.b64 	%rd6037, %rd2926;
	setp.gt.u64 	%p1464, %rd6035, %rd6037;
	selp.u64 	%rd6038, 1, 0, %p1464;
	add.s64 	%rd2947, %rd6036, %rd6038;
	mad.lo.s64 	%rd6039, %rd2901, %rd2946, %rd2947;
	add.s64 	%rd2948, %rd6039, %rd2931;
	setp.lt.u64 	%p1465, %rd2948, %rd6039;
	mov.b64 	%rd8772, 1;
	@%p1465 bra 	$L__BB1_1139;
	mul.lo.s64 	%rd6040, %rd2901, %rd2946;
	add.s64 	%rd6041, %rd6040, %rd2947;
	setp.eq.s64 	%p1466, %rd6041, 0;
	neg.s64 	%rd6042, %rd2947;
	setp.ne.s64 	%p1467, %rd6040, %rd6042;
	and.pred  	%p1468, %p1467, %p1466;
	selp.u64 	%rd8772, 1, 0, %p1468;
$L__BB1_1139:
	mul.hi.u64 	%rd6044, %rd2946, %rd2901;
	add.s64 	%rd2951, %rd8772, %rd6044;
	mad.lo.s64 	%rd6045, %rd2930, %rd2946, %rd2951;
	add.s64 	%rd2953, %rd6045, %rd2936;
	setp.lt.u64 	%p1469, %rd2953, %rd6045;
	mov.b64 	%rd8773, 1;
	@%p1469 bra 	$L__BB1_1141;
	mul.lo.s64 	%rd6046, %rd2930, %rd2946;
	add.s64 	%rd6047, %rd6046, %rd2951;
	setp.eq.s64 	%p1470, %rd6047, 0;
	neg.s64 	%rd6048, %rd2951;
	setp.ne.s64 	%p1471, %rd6046, %rd6048;
	and.pred  	%p1472, %p1471, %p1470;
	selp.u64 	%rd8773, 1, 0, %p1472;
$L__BB1_1141:
	mul.hi.u64 	%rd6050, %rd2946, %rd2930;
	add.s64 	%rd2956, %rd8773, %rd6050;
	mad.lo.s64 	%rd6051, %rd2935, %rd2946, %rd2956;
	add.s64 	%rd2958, %rd6051, %rd8764;
	setp.lt.u64 	%p1473, %rd2958, %rd6051;
	mov.b64 	%rd8774, 1;
	@%p1473 bra 	$L__BB1_1143;
	mul.lo.s64 	%rd6052, %rd2935, %rd2946;
	add.s64 	%rd6053, %rd6052, %rd2956;
	setp.eq.s64 	%p1474, %rd6053, 0;
	neg.s64 	%rd6054, %rd2956;
	setp.ne.s64 	%p1475, %rd6052, %rd6054;
	and.pred  	%p1476, %p1475, %p1474;
	selp.u64 	%rd8774, 1, 0, %p1476;
$L__BB1_1143:
	mul.hi.u64 	%rd6055, %rd2946, %rd2935;
	add.s64 	%rd2961, %rd8774, %rd6055;
	setp.eq.s64 	%p1477, %rd2961, 0;
	@%p1477 bra 	$L__BB1_1145;
	add.s64 	%rd2962, %rd8770, %rd2961;
	setp.lt.u64 	%p1478, %rd2962, %rd8770;
	selp.u64 	%rd6056, 1, 0, %p1478;
	add.s64 	%rd8769, %rd8769, %rd6056;
	mov.u64 	%rd8770, %rd2962;
$L__BB1_1145:
	mul.lo.s64 	%rd2966, %rd5975, %rd2948;
	ld.const.u64 	%rd6059, [BN254_FQ_MOD];
	mul.lo.s64 	%rd6060, %rd6059, %rd2966;
	mul.hi.u64 	%rd6061, %rd2966, %rd6059;
	not.b64 	%rd6062, %rd2948;
	setp.gt.u64 	%p1479, %rd6060, %rd6062;
	selp.u64 	%rd6063, 1, 0, %p1479;
	add.s64 	%rd2967, %rd6061, %rd6063;
	mad.lo.s64 	%rd6064, %rd2901, %rd2966, %rd2967;
	add.s64 	%rd2968, %rd6064, %rd2953;
	setp.lt.u64 	%p1480, %rd2968, %rd6064;
	mov.b64 	%rd8777, 1;
	@%p1480 bra 	$L__BB1_1147;
	mul.lo.s64 	%rd6065, %rd2901, %rd2966;
	add.s64 	%rd6066, %rd6065, %rd2967;
	setp.eq.s64 	%p1481, %rd6066, 0;
	neg.s64 	%rd6067, %rd2967;
	setp.ne.s64 	%p1482, %rd6065, %rd6067;
	and.pred  	%p1483, %p1482, %p1481;
	selp.u64 	%rd8777, 1, 0, %p1483;
$L__BB1_1147:
	mul.hi.u64 	%rd6069, %rd2966, %rd2901;
	add.s64 	%rd2971, %rd8777, %rd6069;
	mad.lo.s64 	%rd6070, %rd2930, %rd2966, %rd2971;
	add.s64 	%rd2972, %rd6070, %rd2958;
	setp.lt.u64 	%p1484, %rd2972, %rd6070;
	mov.b64 	%rd8778, 1;
	@%p1484 bra 	$L__BB1_1149;
	mul.lo.s64 	%rd6071, %rd2930, %rd2966;
	add.s64 	%rd6072, %rd6071, %rd2971;
	setp.eq.s64 	%p1485, %rd6072, 0;
	neg.s64 	%rd6073, %rd2971;
	setp.ne.s64 	%p1486, %rd6071, %rd6073;
	and.pred  	%p1487, %p1486, %p1485;
	selp.u64 	%rd8778, 1, 0, %p1487;
$L__BB1_1149:
	mul.hi.u64 	%rd6075, %rd2966, %rd2930;
	add.s64 	%rd2975, %rd8778, %rd6075;
	mad.lo.s64 	%rd6076, %rd2935, %rd2966, %rd2975;
	add.s64 	%rd2977, %rd6076, %rd8770;
	setp.lt.u64 	%p1488, %rd2977, %rd6076;
	mov.b64 	%rd8779, 1;
	@%p1488 bra 	$L__BB1_1151;
	mul.lo.s64 	%rd6077, %rd2935, %rd2966;
	add.s64 	%rd6078, %rd6077, %rd2975;
	setp.eq.s64 	%p1489, %rd6078, 0;
	neg.s64 	%rd6079, %rd2975;
	setp.ne.s64 	%p1490, %rd6077, %rd6079;
	and.pred  	%p1491, %p1490, %p1489;
	selp.u64 	%rd8779, 1, 0, %p1491;
$L__BB1_1151:
	mul.hi.u64 	%rd6080, %rd2966, %rd2935;
	add.s64 	%rd6081, %rd8779, %rd6080;
	add.s64 	%rd8780, %rd8769, %rd6081;
	setp.gt.u64 	%p1492, %rd8780, %rd2935;
	@%p1492 bra 	$L__BB1_1157;
	setp.lt.u64 	%p1493, %rd8780, %rd2935;
	mov.u64 	%rd8781, %rd2977;
	mov.u64 	%rd8782, %rd2972;
	mov.u64 	%rd8783, %rd2968;
	@%p1493 bra 	$L__BB1_1158;
	setp.gt.u64 	%p1494, %rd2977, %rd2930;
	@%p1494 bra 	$L__BB1_1157;
	setp.lt.u64 	%p1495, %rd2977, %rd2930;
	mov.u64 	%rd8781, %rd2977;
	mov.u64 	%rd8782, %rd2972;
	mov.u64 	%rd8783, %rd2968;
	@%p1495 bra 	$L__BB1_1158;
	setp.gt.u64 	%p1496, %rd2972, %rd2901;
	@%p1496 bra 	$L__BB1_1157;
	setp.lt.u64 	%p1497, %rd2972, %rd2901;
	setp.lt.u64 	%p1498, %rd2968, %rd6059;
	or.pred  	%p1499, %p1497, %p1498;
	mov.u64 	%rd8781, %rd2977;
	mov.u64 	%rd8782, %rd2972;
	mov.u64 	%rd8783, %rd2968;
	@%p1499 bra 	$L__BB1_1158;
$L__BB1_1157:
	sub.s64 	%rd8783, %rd2968, %rd6059;
	setp.lt.u64 	%p1500, %rd2968, %rd6059;
	selp.u64 	%rd6082, 1, 0, %p1500;
	add.s64 	%rd6083, %rd2901, %rd6082;
	sub.s64 	%rd8782, %rd2972, %rd6083;
	setp.lt.u64 	%p1501, %rd2972, %rd2901;
	setp.eq.s64 	%p1502, %rd2972, %rd2901;
	and.pred  	%p1503, %p1502, %p1500;
	or.pred  	%p1504, %p1501, %p1503;
	selp.u64 	%rd6084, 1, 0, %p1504;
	add.s64 	%rd6085, %rd2930, %rd6084;
	sub.s64 	%rd8781, %rd2977, %rd6085;
	setp.lt.u64 	%p1505, %rd2977, %rd2930;
	setp.eq.s64 	%p1506, %rd2977, %rd2930;
	selp.b64 	%rd6086, %rd6084, 0, %p1506;
	selp.b64 	%rd6087, 1, %rd6086, %p1505;
	add.s64 	%rd6088, %rd6087, %rd2935;
	sub.s64 	%rd8780, %rd8780, %rd6088;
$L__BB1_1158:
	mul.hi.u64 	%rd6090, %rd8387, %rd8387;
	mul.lo.s64 	%rd6091, %rd8386, %rd8387;
	mul.hi.u64 	%rd6092, %rd8387, %rd8386;
	add.s64 	%rd6093, %rd6091, %rd6090;
	setp.eq.s64 	%p1507, %rd6093, 0;
	neg.s64 	%rd6094, %rd6090;
	setp.ne.s64 	%p1508, %rd6091, %rd6094;
	and.pred  	%p1509, %p1508, %p1507;
	selp.u64 	%rd6095, 1, 0, %p1509;
	add.s64 	%rd6096, %rd6092, %rd6095;
	mad.lo.s64 	%rd6097, %rd8385, %rd8387, %rd6096;
	mul.hi.u64 	%rd6098, %rd8386, %rd8387;
	add.s64 	%rd2990, %rd6093, %rd6091;
	setp.lt.u64 	%p1510, %rd2990, %rd6093;
	selp.u64 	%rd6099, 1, 0, %p1510;
	add.s64 	%rd2991, %rd6098, %rd6099;
	mad.lo.s64 	%rd6100, %rd8386, %rd8386, %rd2991;
	add.s64 	%rd2992, %rd6100, %rd6097;
	setp.lt.u64 	%p1511, %rd2992, %rd6100;
	mov.b64 	%rd8784, 1;
	@%p1511 bra 	$L__BB1_1160;
	mul.lo.s64 	%rd6101, %rd8386, %rd8386;
	add.s64 	%rd6102, %rd6101, %rd2991;
	setp.eq.s64 	%p1512, %rd6102, 0;
	neg.s64 	%rd6103, %rd2991;
	setp.ne.s64 	%p1513, %rd6101, %rd6103;
	and.pred  	%p1514, %p1513, %p1512;
	selp.u64 	%rd8784, 1, 0, %p1514;
$L__BB1_1160:
	mul.hi.u64 	%rd6105, %rd8386, %rd8386;
	add.s64 	%rd2995, %rd8784, %rd6105;
	mad.lo.s64 	%rd6106, %rd8385, %rd8386, %rd2995;
	mul.hi.u64 	%rd6107, %rd8387, %rd8385;
	mul.lo.s64 	%rd6108, %rd8385, %rd8387;
	mul.hi.u64 	%rd6109, %rd8387, %rd8386;
	mul.lo.s64 	%rd6110, %rd8386, %rd8387;
	mul.hi.u64 	%rd6111, %rd8387, %rd8387;
	neg.s64 	%rd6112, %rd6111;
	setp.ne.s64 	%p1515, %rd6110, %rd6112;
	add.s64 	%rd6113, %rd6110, %rd6111;
	setp.eq.s64 	%p1516, %rd6113, 0;
	and.pred  	%p1517, %p1515, %p1516;
	selp.u64 	%rd6114, 1, 0, %p1517;
	add.s64 	%rd6115, %rd6109, %rd6114;
	neg.s64 	%rd6116, %rd6115;
	setp.ne.s64 	%p1518, %rd6108, %rd6116;
	add.s64 	%rd6117, %rd6108, %rd6115;
	setp.eq.s64 	%p1519, %rd6117, 0;
	and.pred  	%p1520, %p1518, %p1519;
	selp.u64 	%rd6118, 1, 0, %p1520;
	add.s64 	%rd6119, %rd6107, %rd6118;
	mad.lo.s64 	%rd6120, %rd8384, %rd8387, %rd6119;
	add.s64 	%rd2996, %rd6106, %rd6120;
	setp.lt.u64 	%p1521, %rd2996, %rd6106;
	mov.b64 	%rd8785, 1;
	@%p1521 bra 	$L__BB1_1162;
	mul.lo.s64 	%rd6121, %rd8385, %rd8386;
	add.s64 	%rd6122, %rd6121, %rd2995;
	setp.eq.s64 	%p1522, %rd6122, 0;
	neg.s64 	%rd6123, %rd2995;
	setp.ne.s64 	%p1523, %rd6121, %rd6123;
	and.pred  	%p1524, %p1523, %p1522;
	selp.u64 	%rd8785, 1, 0, %p1524;
$L__BB1_1162:
	mul.hi.u64 	%rd6125, %rd8386, %rd8385;
	add.s64 	%rd2999, %rd8785, %rd6125;
	mad.lo.s64 	%rd6126, %rd8384, %rd8386, %rd2999;
	mul.hi.u64 	%rd6127, %rd8387, %rd8385;
	mul.lo.s64 	%rd6128, %rd8385, %rd8387;
	mul.hi.u64 	%rd6129, %rd8387, %rd8386;
	mul.lo.s64 	%rd6130, %rd8386, %rd8387;
	mul.hi.u64 	%rd6131, %rd8387, %rd8387;
	neg.s64 	%rd6132, %rd6131;
	setp.ne.s64 	%p1525, %rd6130, %rd6132;
	add.s64 	%rd6133, %rd6130, %rd6131;
	setp.eq.s64 	%p1526, %rd6133, 0;
	and.pred  	%p1527, %p1525, %p1526;
	selp.u64 	%rd6134, 1, 0, %p1527;
	add.s64 	%rd6135, %rd6129, %rd6134;
	neg.s64 	%rd6136, %rd6135;
	setp.ne.s64 	%p1528, %rd6128, %rd6136;
	add.s64 	%rd6137, %rd6128, %rd6135;
	setp.eq.s64 	%p1529, %rd6137, 0;
	and.pred  	%p1530, %p1528, %p1529;
	selp.u64 	%rd6138, 1, 0, %p1530;
	add.s64 	%rd6139, %rd6127, %rd6138;
	neg.s64 	%rd6140, %rd6139;
	mul.lo.s64 	%rd6141, %rd8384, %rd8387;
	setp.ne.s64 	%p1531, %rd6141, %rd6140;
	add.s64 	%rd6142, %rd6141, %rd6139;
	setp.eq.s64 	%p1532, %rd6142, 0;
	and.pred  	%p1533, %p1531, %p1532;
	selp.u64 	%rd6143, 1, 0, %p1533;
	mul.hi.u64 	%rd6144, %rd8387, %rd8384;
	add.s64 	%rd6145, %rd6144, %rd6143;
	add.s64 	%rd3000, %rd6126, %rd6145;
	setp.lt.u64 	%p1534, %rd3000, %rd6126;
	mov.b64 	%rd8786, 1;
	@%p1534 bra 	$L__BB1_1164;
	mul.lo.s64 	%rd6146, %rd8384, %rd8386;
	add.s64 	%rd6147, %rd6146, %rd2999;
	setp.eq.s64 	%p1535, %rd6147, 0;
	neg.s64 	%rd6148, %rd2999;
	setp.ne.s64 	%p1536, %rd6146, %rd6148;
	and.pred  	%p1537, %p1536, %p1535;
	selp.u64 	%rd8786, 1, 0, %p1537;
$L__BB1_1164:
	mul.hi.u64 	%rd6150, %rd8385, %rd8387;
	add.s64 	%rd3003, %rd6128, %rd2992;
	setp.lt.u64 	%p1538, %rd3003, %rd6128;
	selp.u64 	%rd6152, 1, 0, %p1538;
	add.s64 	%rd3004, %rd6150, %rd6152;
	mad.lo.s64 	%rd6153, %rd8385, %rd8386, %rd3004;
	add.s64 	%rd3005, %rd6153, %rd2996;
	setp.lt.u64 	%p1539, %rd3005, %rd6153;
	mov.b64 	%rd8787, 1;
	@%p1539 bra 	$L__BB1_1166;
	mul.lo.s64 	%rd6154, %rd8385, %rd8386;
	add.s64 	%rd6155, %rd6154, %rd3004;
	setp.eq.s64 	%p1540, %rd6155, 0;
	neg.s64 	%rd6156, %rd3004;
	setp.ne.s64 	%p1541, %rd6154, %rd6156;
	and.pred  	%p1542, %p1541, %p1540;
	selp.u64 	%rd8787, 1, 0, %p1542;
$L__BB1_1166:
	mul.hi.u64 	%rd6158, %rd8385, %rd8386;
	add.s64 	%rd3008, %rd8787, %rd6158;
	mad.lo.s64 	%rd6159, %rd8385, %rd8385, %rd3008;
	add.s64 	%rd3009, %rd6159, %rd3000;
	setp.lt.u64 	%p1543, %rd3009, %rd6159;
	mov.b64 	%rd8788, 1;
	@%p1543 bra 	$L__BB1_1168;
	mul.lo.s64 	%rd6160, %rd8385, %rd8385;
	add.s64 	%rd6161, %rd6160, %rd3008;
	setp.eq.s64 	%p1544, %rd6161, 0;
	neg.s64 	%rd6162, %rd3008;
	setp.ne.s64 	%p1545, %rd6160, %rd6162;
	and.pred  	%p1546, %p1545, %p1544;
	selp.u64 	%rd8788, 1, 0, %p1546;
$L__BB1_1168:
	mul.hi.u64 	%rd6164, %rd8385, %rd8385;
	add.s64 	%rd3012, %rd8788, %rd6164;
	mad.lo.s64 	%rd6165, %rd8384, %rd8385, %rd3012;
	mul.hi.u64 	%rd6166, %rd8386, %rd8384;
	add.s64 	%rd6167, %rd8786, %rd6166;
	add.s64 	%rd3013, %rd6165, %rd6167;
	setp.lt.u64 	%p1547, %rd3013, %rd6165;
	mov.b64 	%rd8789, 1;
	@%p1547 bra 	$L__BB1_1170;
	mul.lo.s64 	%rd6168, %rd8384, %rd8385;
	add.s64 	%rd6169, %rd6168, %rd3012;
	setp.eq.s64 	%p1548, %rd6169, 0;
	neg.s64 	%rd6170, %rd3012;
	setp.ne.s64 	%p1549, %rd6168, %rd6170;
	and.pred  	%p1550, %p1549, %p1548;
	selp.u64 	%rd8789, 1, 0, %p1550;
$L__BB1_1170:
	mul.hi.u64 	%rd6172, %rd8384, %rd8387;
	add.s64 	%rd3016, %rd6141, %rd3005;
	setp.lt.u64 	%p1551, %rd3016, %rd6141;
	selp.u64 	%rd6174, 1, 0, %p1551;
	add.s64 	%rd3017, %rd6172, %rd6174;
	mad.lo.s64 	%rd6175, %rd8384, %rd8386, %rd3017;
	add.s64 	%rd8799, %rd6175, %rd3009;
	setp.lt.u64 	%p1552, %rd8799, %rd6175;
	mov.b64 	%rd8790, 1;
	@%p1552 bra 	$L__BB1_1172;
	mul.lo.s64 	%rd6176, %rd8384, %rd8386;
	add.s64 	%rd6177, %rd6176, %rd3017;
	setp.eq.s64 	%p1553, %rd6177, 0;
	neg.s64 	%rd6178, %rd3017;
	setp.ne.s64 	%p1554, %rd6176, %rd6178;
	and.pred  	%p1555, %p1554, %p1553;
	selp.u64 	%rd8790, 1, 0, %p1555;
$L__BB1_1172:
	mul.hi.u64 	%rd6180, %rd8384, %rd8386;
	add.s64 	%rd3021, %rd8790, %rd6180;
	mad.lo.s64 	%rd6181, %rd8384, %rd8385, %rd3021;
	add.s64 	%rd8798, %rd6181, %rd3013;
	setp.lt.u64 	%p1556, %rd8798, %rd6181;
	mov.b64 	%rd8791, 1;
	@%p1556 bra 	$L__BB1_1174;
	mul.lo.s64 	%rd6182, %rd8384, %rd8385;
	add.s64 	%rd6183, %rd6182, %rd3021;
	setp.eq.s64 	%p1557, %rd6183, 0;
	neg.s64 	%rd6184, %rd3021;
	setp.ne.s64 	%p1558, %rd6182, %rd6184;
	and.pred  	%p1559, %p1558, %p1557;
	selp.u64 	%rd8791, 1, 0, %p1559;
$L__BB1_1174:
	mul.hi.u64 	%rd6186, %rd8384, %rd8385;
	add.s64 	%rd3025, %rd8791, %rd6186;
	mad.lo.s64 	%rd6187, %rd8384, %rd8384, %rd3025;
	mul.hi.u64 	%rd6188, %rd8385, %rd8384;
	add.s64 	%rd6189, %rd8789, %rd6188;
	add.s64 	%rd8804, %rd6187, %rd6189;
	setp.lt.u64 	%p1560, %rd8804, %rd6187;
	mov.b64 	%rd8792, 1;
	@%p1560 bra 	$L__BB1_1176;
	mul.lo.s64 	%rd6190, %rd8384, %rd8384;
	add.s64 	%rd6191, %rd6190, %rd3025;
	setp.eq.s64 	%p1561, %rd6191, 0;
	neg.s64 	%rd6192, %rd3025;
	setp.ne.s64 	%p1562, %rd6190, %rd6192;
	and.pred  	%p1563, %p1562, %p1561;
	selp.u64 	%rd8792, 1, 0, %p1563;
$L__BB1_1176:
	mul.lo.s64 	%rd6194, %rd8387, %rd8387;
	mul.hi.u64 	%rd6195, %rd8384, %rd8384;
	add.s64 	%rd8803, %rd8792, %rd6195;
	ld.const.u64 	%rd6196, [BN254_FQ_NINV];
	mul.lo.s64 	%rd6197, %rd6196, %rd6194;
	ld.const.u64 	%rd6198, [BN254_FQ_MOD];
	mul.lo.s64 	%rd6199, %rd6198, %rd6197;
	mul.hi.u64 	%rd6200, %rd6197, %rd6198;
	not.b64 	%rd6201, %rd6194;
	setp.gt.u64 	%p1564, %rd6199, %rd6201;
	selp.u64 	%rd6202, 1, 0, %p1564;
	add.s64 	%rd6203, %rd6200, %rd6202;
	ld.const.u64 	%rd6204, [BN254_FQ_MOD+8];
	mad.lo.s64 	%rd6205, %rd6204, %rd6197, %rd6203;
	add.s64 	%rd3030, %rd6205, %rd2990;
	setp.lt.u64 	%p1565, %rd3030, %rd6205;
	mov.b64 	%rd8793, 1;
	@%p1565 bra 	$L__BB1_1178;
	mul.lo.s64 	%rd6206, %rd8387, %rd8387;
	ld.const.u64 	%rd6207, [BN254_FQ_NINV];
	mul.lo.s64 	%rd6208, %rd6207, %rd6206;
	ld.const.u64 	%rd6209, [BN254_FQ_MOD+8];
	mul.lo.s64 	%rd6210, %rd6209, %rd6208;
	ld.const.u64 	%rd6211, [BN254_FQ_MOD];
	mul.hi.u64 	%rd6212, %rd6208, %rd6211;
	mul.lo.s64 	%rd6213, %rd6211, %rd6208;
	not.b64 	%rd6214, %rd6206;
	setp.gt.u64 	%p1566, %rd6213, %rd6214;
	selp.u64 	%rd6215, 1, 0, %p1566;
	add.s64 	%rd6216, %rd6212, %rd6215;
	add.s64 	%rd6217, %rd6210, %rd6216;
	setp.eq.s64 	%p1567, %rd6217, 0;
	neg.s64 	%rd6218, %rd6216;
	setp.ne.s64 	%p1568, %rd6210, %rd6218;
	and.pred  	%p1569, %p1568, %p1567;
	selp.u64 	%rd8793, 1, 0, %p1569;
$L__BB1_1178:
	mul.lo.s64 	%rd6220, %rd8387, %rd8387;
	ld.const.u64 	%rd6221, [BN254_FQ_NINV];
	mul.lo.s64 	%rd6222, %rd6221, %rd6220;
	ld.const.u64 	%rd6223, [BN254_FQ_MOD+8];
	mul.hi.u64 	%rd6224, %rd6222, %rd6223;
	add.s64 	%rd3033, %rd8793, %rd6224;
	ld.const.u64 	%rd6225, [BN254_FQ_MOD+16];
	mad.lo.s64 	%rd6226, %rd6225, %rd6222, %rd3033;
	add.s64 	%rd3034, %rd6226, %rd3003;
	setp.lt.u64 	%p1570, %rd3034, %rd6226;
	mov.b64 	%rd8794, 1;
	@%p1570 bra 	$L__BB1_1180;
	mul.lo.s64 	%rd6227, %rd8387, %rd8387;
	ld.const.u64 	%rd6228, [BN254_FQ_NINV];
	mul.lo.s64 	%rd6229, %rd6228, %rd6227;
	ld.const.u64 	%rd6230, [BN254_FQ_MOD+16];
	mul.lo.s64 	%rd6231, %rd6230, %rd6229;
	add.s64 	%rd6232, %rd6231, %rd3033;
	setp.eq.s64 	%p1571, %rd6232, 0;
	neg.s64 	%rd6233, %rd3033;
	setp.ne.s64 	%p1572, %rd6231, %rd6233;
	and.pred  	%p1573, %p1572, %p1571;
	selp.u64 	%rd8794, 1, 0, %p1573;
$L__BB1_1180:
	mul.lo.s64 	%rd6235, %rd8387, %rd8387;
	ld.const.u64 	%rd6236, [BN254_FQ_NINV];
	mul.lo.s64 	%rd6237, %rd6236, %rd6235;
	ld.const.u64 	%rd6238, [BN254_FQ_MOD+16];
	mul.hi.u64 	%rd6239, %rd6237, %rd6238;
	add.s64 	%rd3037, %rd8794, %rd6239;
	ld.const.u64 	%rd6240, [BN254_FQ_MOD+24];
	mad.lo.s64 	%rd6241, %rd6240, %rd6237, %rd3037;
	add.s64 	%rd3038, %rd6241, %rd3016;
	setp.lt.u64 	%p1574, %rd3038, %rd6241;
	mov.b64 	%rd8795, 1;
	@%p1574 bra 	$L__BB1_1182;
	mul.lo.s64 	%rd6242, %rd8387, %rd8387;
	ld.const.u64 	%rd6243, [BN254_FQ_NINV];
	mul.lo.s64 	%rd6244, %rd6243, %rd6242;
	ld.const.u64 	%rd6245, [BN254_FQ_MOD+24];
	mul.lo.s64 	%rd6246, %rd6245, %rd6244;
	add.s64 	%rd6247, %rd6246, %rd3037;
	setp.eq.s64 	%p1575, %rd6247, 0;
	neg.s64 	%rd6248, %rd3037;
	setp.ne.s64 	%p1576, %rd6246, %rd6248;
	and.pred  	%p1577, %p1576, %p1575;
	selp.u64 	%rd8795, 1, 0, %p1577;
$L__BB1_1182:
	mul.lo.s64 	%rd6249, %rd8387, %rd8387;
	ld.const.u64 	%rd6250, [BN254_FQ_NINV];
	mul.lo.s64 	%rd6251, %rd6250, %rd6249;
	ld.const.u64 	%rd6252, [BN254_FQ_MOD+24];
	mul.hi.u64 	%rd6253, %rd6251, %rd6252;
	add.s64 	%rd3041, %rd8795, %rd6253;
	setp.eq.s64 	%p1578, %rd3041, 0;
	@%p1578 bra 	$L__BB1_1186;
	add.s64 	%rd3042, %rd8799, %rd3041;
	setp.ge.u64 	%p1579, %rd3042, %rd8799;
	mov.u64 	%rd8799, %rd3042;
	@%p1579 bra 	$L__BB1_1186;
	add.s64 	%rd8798, %rd8798, 1;
	setp.ne.s64 	%p1580, %rd8798, 0;
	mov.u64 	%rd8799, %rd3042;
	@%p1580 bra 	$L__BB1_1186;
	add.s64 	%rd8804, %rd8804, 1;
	setp.eq.s64 	%p1581, %rd8804, 0;
	selp.u64 	%rd6255, 1, 0, %p1581;
	add.s64 	%rd8803, %rd8803, %rd6255;
	mov.b64 	%rd8798, 0;
	mov.u64 	%rd8799, %rd3042;
$L__BB1_1186:
	ld.const.u64 	%rd6257, [BN254_FQ_NINV];
	mul.lo.s64 	%rd3050, %rd6257, %rd3030;
	ld.const.u64 	%rd6258, [BN254_FQ_MOD];
	mul.lo.s64 	%rd6259, %rd6258, %rd3050;
	mul.hi.u64 	%rd6260, %rd3050, %rd6258;
	not.b64 	%rd6261, %rd3030;
	setp.gt.u64 	%p1582, %rd6259, %rd6261;
	selp.u64 	%rd6262, 1, 0, %p1582;
	add.s64 	%rd3051, %rd6260, %rd6262;
	ld.const.u64 	%rd6263, [BN254_FQ_MOD+8];
	mad.lo.s64 	%rd6264, %rd6263, %rd3050, %rd3051;
	add.s64 	%rd3052, %rd6264, %rd3034;
	setp.lt.u64 	%p1583, %rd3052, %rd6264;
	mov.b64 	%rd8800, 1;
	@%p1583 bra 	$L__BB1_1188;
	ld.const.u64 	%rd6265, [BN254_FQ_MOD+8];
	mul.lo.s64 	%rd6266, %rd6265, %rd3050;
	add.s64 	%rd6267, %rd6266, %rd3051;
	setp.eq.s64 	%p1584, %rd6267, 0;
	neg.s64 	%rd6268, %rd3051;
	setp.ne.s64 	%p1585, %rd6266, %rd6268;
	and.pred  	%p1586, %p1585, %p1584;
	selp.u64 	%rd8800, 1, 0, %p1586;
$L__BB1_1188:
	ld.const.u64 	%rd6270, [BN254_FQ_MOD+8];
	mul.hi.u64 	%rd6271, %rd3050, %rd6270;
	add.s64 	%rd3055, %rd8800, %rd6271;
	ld.const.u64 	%rd6272, [BN254_FQ_MOD+16];
	mad.lo.s64 	%rd6273, %rd6272, %rd3050, %rd3055;
	add.s64 	%rd3056, %rd6273, %rd3038;
	setp.lt.u64 	%p1587, %rd3056, %rd6273;
	mov.b64 	%rd8801, 1;
	@%p1587 bra 	$L__BB1_1190;
	ld.const.u64 	%rd6274, [BN254_FQ_MOD+16];
	mul.lo.s64 	%rd6275, %rd6274, %rd3050;
	add.s64 	%rd6276, %rd6275, %rd3055;
	setp.eq.s64 	%p1588, %rd6276, 0;
	neg.s64 	%rd6277, %rd3055;
	setp.ne.s64 	%p1589, %rd6275, %rd6277;
	and.pred  	%p1590, %p1589, %p1588;
	selp.u64 	%rd8801, 1, 0, %p1590;
$L__BB1_1190:
	ld.const.u64 	%rd6279, [BN254_FQ_MOD+16];
	mul.hi.u64 	%rd6280, %rd3050, %rd6279;
	add.s64 	%rd3059, %rd8801, %rd6280;
	ld.const.u64 	%rd6281, [BN254_FQ_MOD+24];
	mad.lo.s64 	%rd6282, %rd6281, %rd3050, %rd3059;
	add.s64 	%rd3060, %rd6282, %rd8799;
	setp.lt.u64 	%p1591, %rd3060, %rd6282;
	mov.b64 	%rd8802, 1;
	@%p1591 bra 	$L__BB1_1192;
	ld.const.u64 	%rd6283, [BN254_FQ_MOD+24];
	mul.lo.s64 	%rd6284, %rd6283, %rd3050;
	add.s64 	%rd6285, %rd6284, %rd3059;
	setp.eq.s64 	%p1592, %rd6285, 0;
	neg.s64 	%rd6286, %rd3059;
	setp.ne.s64 	%p1593, %rd6284, %rd6286;
	and.pred  	%p1594, %p1593, %p1592;
	selp.u64 	%rd8802, 1, 0, %p1594;
$L__BB1_1192:
	ld.const.u64 	%rd6287, [BN254_FQ_MOD+24];
	mul.hi.u64 	%rd6288, %rd3050, %rd6287;
	add.s64 	%rd3063, %rd8802, %rd6288;
	setp.eq.s64 	%p1595, %rd3063, 0;
	@%p1595 bra 	$L__BB1_1195;
	add.s64 	%rd3064, %rd8798, %rd3063;
	setp.ge.u64 	%p1596, %rd3064, %rd8798;
	mov.u64 	%rd8798, %rd3064;
	@%p1596 bra 	$L__BB1_1195;
	add.s64 	%rd8804, %rd8804, 1;
	setp.eq.s64 	%p1597, %rd8804, 0;
	selp.u64 	%rd6289, 1, 0, %p1597;
	add.s64 	%rd8803, %rd8803, %rd6289;
$L__BB1_1195:
	ld.const.u64 	%rd6291, [BN254_FQ_NINV];
	mul.lo.s64 	%rd3070, %rd6291, %rd3052;
	ld.const.u64 	%rd6292, [BN254_FQ_MOD];
	mul.lo.s64 	%rd6293, %rd6292, %rd3070;
	mul.hi.u64 	%rd6294, %rd3070, %rd6292;
	not.b64 	%rd6295, %rd3052;
	setp.gt.u64 	%p1598, %rd6293, %rd6295;
	selp.u64 	%rd6296, 1, 0, %p1598;
	add.s64 	%rd3071, %rd6294, %rd6296;
	ld.const.u64 	%rd6297, [BN254_FQ_MOD+8];
	mad.lo.s64 	%rd6298, %rd6297, %rd3070, %rd3071;
	add.s64 	%rd3072, %rd6298, %rd3056;
	setp.lt.u64 	%p1599, %rd3072, %rd6298;
	mov.b64 	%rd8806, 1;
	@%p1599 bra 	$L__BB1_1197;
	mul.lo.s64 	%rd6300, %rd6297, %rd3070;
	add.s64 	%rd6301, %rd6300, %rd3071;
	setp.eq.s64 	%p1600, %rd6301, 0;
	neg.s64 	%rd6302, %rd3071;
	setp.ne.s64 	%p1601, %rd6300, %rd6302;
	and.pred  	%p1602, %p1601, %p1600;
	selp.u64 	%rd8806, 1, 0, %p1602;
$L__BB1_1197:
	mul.hi.u64 	%rd6305, %rd3070, %rd6297;
	add.s64 	%rd3075, %rd8806, %rd6305;
	ld.const.u64 	%rd6306, [BN254_FQ_MOD+16];
	mad.lo.s64 	%rd6307, %rd6306, %rd3070, %rd3075;
	add.s64 	%rd3076, %rd6307, %rd3060;
	setp.lt.u64 	%p1603, %rd3076, %rd6307;
	mov.b64 	%rd8807, 1;
	@%p1603 bra 	$L__BB1_1199;
	mul.lo.s64 	%rd6309, %rd6306, %rd3070;
	add.s64 	%rd6310, %rd6309, %rd3075;
	setp.eq.s64 	%p1604, %rd6310, 0;
	neg.s64 	%rd6311, %rd3075;
	setp.ne.s64 	%p1605, %rd6309, %rd6311;
	and.pred  	%p1606, %p1605, %p1604;
	selp.u64 	%rd8807, 1, 0, %p1606;
$L__BB1_1199:
	mul.hi.u64 	%rd6314, %rd3070, %rd6306;
	add.s64 	%rd3079, %rd8807, %rd6314;
	ld.const.u64 	%rd6315, [BN254_FQ_MOD+24];
	mad.lo.s64 	%rd6316, %rd6315, %rd3070, %rd3079;
	add.s64 	%rd3080, %rd6316, %rd8798;
	setp.lt.u64 	%p1607, %rd3080, %rd6316;
	mov.b64 	%rd8808, 1;
	@%p1607 bra 	$L__BB1_1201;
	mul.lo.s64 	%rd6318, %rd6315, %rd3070;
	add.s64 	%rd6319, %rd6318, %rd3079;
	setp.eq.s64 	%p1608, %rd6319, 0;
	neg.s64 	%rd6320, %rd3079;
	setp.ne.s64 	%p1609, %rd6318, %rd6320;
	and.pred  	%p1610, %p1609, %p1608;
	selp.u64 	%rd8808, 1, 0, %p1610;
$L__BB1_1201:
	mul.hi.u64 	%rd6322, %rd3070, %rd6315;
	add.s64 	%rd3083, %rd8808, %rd6322;
	setp.eq.s64 	%p1611, %rd3083, 0;
	@%p1611 bra 	$L__BB1_1203;
	add.s64 	%rd3084, %rd8804, %rd3083;
	setp.lt.u64 	%p1612, %rd3084, %rd8804;
	selp.u64 	%rd6323, 1, 0, %p1612;
	add.s64 	%rd8803, %rd8803, %rd6323;
	mov.u64 	%rd8804, %rd3084;
$L__BB1_1203:
	ld.const.u64 	%rd6325, [BN254_FQ_NINV];
	mul.lo.s64 	%rd3088, %rd6325, %rd3072;
	ld.const.u64 	%rd6326, [BN254_FQ_MOD];
	mul.lo.s64 	%rd6327, %rd6326, %rd3088;
	mul.hi.u64 	%rd6328, %rd3088, %rd6326;
	not.b64 	%rd6329, %rd3072;
	setp.gt.u64 	%p1613, %rd6327, %rd6329;
	selp.u64 	%rd6330, 1, 0, %p1613;
	add.s64 	%rd3089, %rd6328, %rd6330;
	ld.const.u64 	%rd3090, [BN254_FQ_MOD+8];
	mad.lo.s64 	%rd6331, %rd3090, %rd3088, %rd3089;
	add.s64 	%rd3091, %rd6331, %rd3076;
	setp.lt.u64 	%p1614, %rd3091, %rd6331;
	mov.b64 	%rd8811, 1;
	@%p1614 bra 	$L__BB1_1205;
	mul.lo.s64 	%rd6332, %rd3090, %rd3088;
	add.s64 	%rd6333, %rd6332, %rd3089;
	setp.eq.s64 	%p1615, %rd6333, 0;
	neg.s64 	%rd6334, %rd3089;
	setp.ne.s64 	%p1616, %rd6332, %rd6334;
	and.pred  	%p1617, %p1616, %p1615;
	selp.u64 	%rd8811, 1, 0, %p1617;
$L__BB1_1205:
	mul.hi.u64 	%rd6337, %rd3088, %rd3090;
	add.s64 	%rd3094, %rd8811, %rd6337;
	ld.const.u64 	%rd6338, [BN254_FQ_MOD+16];
	mad.lo.s64 	%rd6339, %rd6338, %rd3088, %rd3094;
	add.s64 	%rd3095, %rd6339, %rd3080;
	setp.lt.u64 	%p1618, %rd3095, %rd6339;
	mov.b64 	%rd8812, 1;
	@%p1618 bra 	$L__BB1_1207;
	mul.lo.s64 	%rd6341, %rd6338, %rd3088;
	add.s64 	%rd6342, %rd6341, %rd3094;
	setp.eq.s64 	%p1619, %rd6342, 0;
	neg.s64 	%rd6343, %rd3094;
	setp.ne.s64 	%p1620, %rd6341, %rd6343;
	and.pred  	%p1621, %p1620, %p1619;
	selp.u64 	%rd8812, 1, 0, %p1621;
$L__BB1_1207:
	mul.hi.u64 	%rd6346, %rd3088, %rd6338;
	add.s64 	%rd3098, %rd8812, %rd6346;
	ld.const.u64 	%rd6347, [BN254_FQ_MOD+24];
	mad.lo.s64 	%rd6348, %rd6347, %rd3088, %rd3098;
	add.s64 	%rd3099, %rd6348, %rd8804;
	setp.lt.u64 	%p1622, %rd3099, %rd6348;
	mov.b64 	%rd8813, 1;
	@%p1622 bra 	$L__BB1_1209;
	mul.lo.s64 	%rd6350, %rd6347, %rd3088;
	add.s64 	%rd6351, %rd6350, %rd3098;
	setp.eq.s64 	%p1623, %rd6351, 0;
	neg.s64 	%rd6352, %rd3098;
	setp.ne.s64 	%p1624, %rd6350, %rd6352;
	and.pred  	%p1625, %p1624, %p1623;
	selp.u64 	%rd8813, 1, 0, %p1625;
$L__BB1_1209:
	mul.hi.u64 	%rd6353, %rd3088, %rd6347;
	add.s64 	%rd6354, %rd8813, %rd6353;
	add.s64 	%rd8814, %rd8803, %rd6354;
	setp.gt.u64 	%p1626, %rd8814, %rd6347;
	@%p1626 bra 	$L__BB1_1215;
	setp.lt.u64 	%p1627, %rd8814, %rd6347;
	mov.u64 	%rd8815, %rd3099;
	mov.u64 	%rd8816, %rd3095;
	mov.u64 	%rd8817, %rd3091;
	@%p1627 bra 	$L__BB1_1216;
	setp.gt.u64 	%p1628, %rd3099, %rd6338;
	@%p1628 bra 	$L__BB1_1215;
	setp.lt.u64 	%p1629, %rd3099, %rd6338;
	mov.u64 	%rd8815, %rd3099;
	mov.u64 	%rd8816, %rd3095;
	mov.u64 	%rd8817, %rd3091;
	@%p1629 bra 	$L__BB1_1216;
	ld.const.u64 	%rd3105, [BN254_FQ_MOD+8];
	setp.gt.u64 	%p1630, %rd3095, %rd3105;
	@%p1630 bra 	$L__BB1_1215;
	setp.lt.u64 	%p1631, %rd3095, %rd3105;
	ld.const.u64 	%rd6355, [BN254_FQ_MOD];
	setp.lt.u64 	%p1632, %rd3091, %rd6355;
	or.pred  	%p1633, %p1631, %p1632;
	mov.u64 	%rd8815, %rd3099;
	mov.u64 	%rd8816, %rd3095;
	mov.u64 	%rd8817, %rd3091;
	@%p1633 bra 	$L__BB1_1216;
$L__BB1_1215:
	ld.const.u64 	%rd6357, [BN254_FQ_MOD];
	sub.s64 	%rd8817, %rd3091, %rd6357;
	setp.lt.u64 	%p1634, %rd3091, %rd6357;
	selp.u64 	%rd6358, 1, 0, %p1634;
	ld.const.u64 	%rd6359, [BN254_FQ_MOD+8];
	add.s64 	%rd6361, %rd6359, %rd6358;
	sub.s64 	%rd8816, %rd3095, %rd6361;
	setp.lt.u64 	%p1636, %rd3095, %rd6359;
	setp.eq.s64 	%p1637, %rd3095, %rd6359;
	and.pred  	%p1638, %p1637, %p1634;
	or.pred  	%p1639, %p1636, %p1638;
	selp.u64 	%rd6362, 1, 0, %p1639;
	add.s64 	%rd6364, %rd6338, %rd6362;
	sub.s64 	%rd8815, %rd3099, %rd6364;
	setp.lt.u64 	%p1640, %rd3099, %rd6338;
	setp.eq.s64 	%p1641, %rd3099, %rd6338;
	selp.b64 	%rd6365, %rd6362, 0, %p1641;
	selp.b64 	%rd6366, 1, %rd6365, %p1640;
	ld.const.u64 	%rd6367, [BN254_FQ_MOD+24];
	add.s64 	%rd6368, %rd6366, %rd6367;
	sub.s64 	%rd8814, %rd8814, %rd6368;
$L__BB1_1216:
	sub.s64 	%rd8821, %rd8817, %rd8749;
	setp.lt.u64 	%p1642, %rd8817, %rd8749;
	selp.u64 	%rd6369, 1, 0, %p1642;
	add.s64 	%rd6370, %rd8748, %rd6369;
	sub.s64 	%rd8820, %rd8816, %rd6370;
	setp.lt.u64 	%p1643, %rd8816, %rd8748;
	setp.eq.s64 	%p1644, %rd8816, %rd8748;
	and.pred  	%p1645, %p1644, %p1642;
	or.pred  	%p1646, %p1643, %p1645;
	selp.u64 	%rd6371, 1, 0, %p1646;
	add.s64 	%rd6372, %rd8747, %rd6371;
	sub.s64 	%rd8819, %rd8815, %rd6372;
	setp.lt.u64 	%p1647, %rd8815, %rd8747;
	setp.eq.s64 	%p1648, %rd8815, %rd8747;
	selp.b64 	%rd6373, %rd6371, 0, %p1648;
	selp.b64 	%rd3117, 1, %rd6373, %p1647;
	add.s64 	%rd6374, %rd3117, %rd8746;
	sub.s64 	%rd8818, %rd8814, %rd6374;
	setp.lt.u64 	%p1649, %rd8814, %rd8746;
	@%p1649 bra 	$L__BB1_1218;
	setp.ne.s64 	%p1650, %rd8814, %rd8746;
	setp.eq.s64 	%p1651, %rd3117, 0;
	or.pred  	%p1652, %p1650, %p1651;
	@%p1652 bra 	$L__BB1_1219;
$L__BB1_1218:
	ld.const.u64 	%rd6376, [BN254_FQ_MOD];
	add.s64 	%rd3119, %rd8821, %rd6376;
	setp.lt.u64 	%p1653, %rd3119, %rd8821;
	selp.u64 	%rd6377, 1, 0, %p1653;
	add.s64 	%rd6378, %rd8820, %rd6377;
	ld.const.u64 	%rd6379, [BN254_FQ_MOD+8];
	add.s64 	%rd3120, %rd6378, %rd6379;
	setp.lt.u64 	%p1654, %rd3120, %rd6378;
	setp.lt.u64 	%p1655, %rd3120, %rd8820;
	selp.b64 	%rd6380, %rd6377, 0, %p1654;
	selp.b64 	%rd6381, 1, %rd6380, %p1655;
	add.s64 	%rd6382, %rd8819, %rd6381;
	add.s64 	%rd3121, %rd6382, %rd6338;
	setp.lt.u64 	%p1656, %rd3121, %rd6382;
	setp.lt.u64 	%p1657, %rd3121, %rd8819;
	selp.b64 	%rd6384, %rd6381, 0, %p1656;
	selp.b64 	%rd6385, 1, %rd6384, %p1657;
	add.s64 	%rd6386, %rd8818, %rd6385;
	ld.const.u64 	%rd6387, [BN254_FQ_MOD+24];
	add.s64 	%rd8818, %rd6386, %rd6387;
	mov.u64 	%rd8819, %rd3121;
	mov.u64 	%rd8820, %rd3120;
	mov.u64 	%rd8821, %rd3119;
$L__BB1_1219:
	mov.b64 	{%r74, %r75}, %rd8782;
	mov.b64 	{%r76, %r77}, %rd8783;
	shf.l.wrap.b32 	%r78, %r77, %r74, 1;
	shf.l.wrap.b32 	%r79, %r74, %r75, 1;
	mov.b64 	%rd6388, {%r78, %r79};
	setp.lt.u64 	%p1658, %rd6388, %rd8782;
	selp.u64 	%rd6389, 1, 0, %p1658;
	shl.b64 	%rd6390, %rd8781, 1;
	or.b64  	%rd6391, %rd6390, %rd6389;
	setp.lt.u64 	%p1659, %rd6391, %rd8781;
	selp.u64 	%rd6392, 1, 0, %p1659;
	shl.b64 	%rd6393, %rd8780, 1;
	or.b64  	%rd6394, %rd6393, %rd6392;
	setp.gt.u64 	%p1660, %rd6394, %rd6347;
	@%p1660 bra 	$L__BB1_1225;
	mov.b64 	{%r80, %r81}, %rd8782;
	mov.b64 	{%r82, %r83}, %rd8783;
	shf.l.wrap.b32 	%r84, %r83, %r80, 1;
	shf.l.wrap.b32 	%r85, %r80, %r81, 1;
	mov.b64 	%rd8824, {%r84, %r85};
	shl.b64 	%rd8825, %rd8783, 1;
	shl.b64 	%rd6395, %rd8780, 1;
	shl.b64 	%rd6396, %rd8781, 1;
	setp.lt.u64 	%p1661, %rd8824, %rd8782;
	selp.u64 	%rd6397, 1, 0, %p1661;
	or.b64  	%rd8823, %rd6396, %rd6397;
	setp.lt.u64 	%p1662, %rd8823, %rd8781;
	selp.u64 	%rd6398, 1, 0, %p1662;
	or.b64  	%rd8822, %rd6395, %rd6398;
	setp.lt.u64 	%p1663, %rd8822, %rd6347;
	@%p1663 bra 	$L__BB1_1226;
	mov.b64 	%rd6400, {%r84, %r85};
	setp.lt.u64 	%p1664, %rd6400, %rd8782;
	selp.u64 	%rd6401, 1, 0, %p1664;
	or.b64  	%rd6402, %rd6396, %rd6401;
	ld.const.u64 	%rd3128, [BN254_FQ_MOD+16];
	setp.gt.u64 	%p1665, %rd6402, %rd3128;
	@%p1665 bra 	$L__BB1_1225;
	mov.b64 	{%r92, %r93}, %rd8782;
	mov.b64 	{%r94, %r95}, %rd8783;
	shf.l.wrap.b32 	%r96, %r95, %r92, 1;
	shf.l.wrap.b32 	%r97, %r92, %r93, 1;
	mov.b64 	%rd8824, {%r96, %r97};
	shl.b64 	%rd6403, %rd8780, 1;
	shl.b64 	%rd6404, %rd8781, 1;
	setp.lt.u64 	%p1666, %rd8824, %rd8782;
	selp.u64 	%rd6405, 1, 0, %p1666;
	or.b64  	%rd8823, %rd6404, %rd6405;
	setp.lt.u64 	%p1667, %rd8823, %rd8781;
	selp.u64 	%rd6406, 1, 0, %p1667;
	or.b64  	%rd8822, %rd6403, %rd6406;
	setp.lt.u64 	%p1668, %rd8823, %rd3128;
	@%p1668 bra 	$L__BB1_1226;
	mov.b64 	%rd6407, {%r96, %r97};
	ld.const.u64 	%rd3133, [BN254_FQ_MOD+8];
	setp.gt.u64 	%p1669, %rd6407, %rd3133;
	@%p1669 bra 	$L__BB1_1225;
	shl.b64 	%rd6408, %rd8780, 1;
	shl.b64 	%rd6409, %rd8781, 1;
	mov.b64 	{%r104, %r105}, %rd8782;
	mov.b64 	{%r106, %r107}, %rd8783;
	shf.l.wrap.b32 	%r108, %r107, %r104, 1;
	shf.l.wrap.b32 	%r109, %r104, %r105, 1;
	mov.b64 	%rd8824, {%r108, %r109};
	setp.lt.u64 	%p1670, %rd8824, %rd8782;
	selp.u64 	%rd6410, 1, 0, %p1670;
	or.b64  	%rd8823, %rd6409, %rd6410;
	setp.lt.u64 	%p1671, %rd8823, %rd8781;
	selp.u64 	%rd6411, 1, 0, %p1671;
	or.b64  	%rd8822, %rd6408, %rd6411;
	setp.lt.u64 	%p1672, %rd8824, %rd3133;
	shl.b64 	%rd8825, %rd8783, 1;
	ld.const.u64 	%rd6412, [BN254_FQ_MOD];
	setp.lt.u64 	%p1673, %rd8825, %rd6412;
	or.pred  	%p1674, %p1672, %p1673;
	@%p1674 bra 	$L__BB1_1226;
$L__BB1_1225:
	shl.b64 	%rd6414, %rd8783, 1;
	ld.const.u64 	%rd6415, [BN254_FQ_MOD];
	sub.s64 	%rd8825, %rd6414, %rd6415;
	setp.lt.u64 	%p1675, %rd6414, %rd6415;
	selp.u64 	%rd6416, 1, 0, %p1675;
	ld.const.u64 	%rd6417, [BN254_FQ_MOD+8];
	add.s64 	%rd6419, %rd6417, %rd6416;
	mov.b64 	{%r110, %r111}, %rd8782;
	mov.b64 	{%r112, %r113}, %rd8783;
	shf.l.wrap.b32 	%r114, %r113, %r110, 1;
	shf.l.wrap.b32 	%r115, %r110, %r111, 1;
	mov.b64 	%rd6420, {%r114, %r115};
	sub.s64 	%rd8824, %rd6420, %rd6419;
	setp.lt.u64 	%p1677, %rd6420, %rd6417;
	setp.eq.s64 	%p1678, %rd6420, %rd6417;
	and.pred  	%p1679, %p1678, %p1675;
	or.pred  	%p1680, %p1677, %p1679;
	selp.u64 	%rd6421, 1, 0, %p1680;
	ld.const.u64 	%rd6422, [BN254_FQ_MOD+16];
	add.s64 	%rd6423, %rd6422, %rd6421;
	shl.b64 	%rd6424, %rd8781, 1;
	setp.lt.u64 	%p1681, %rd6420, %rd8782;
	selp.u64 	%rd6425, 1, 0, %p1681;
	or.b64  	%rd6426, %rd6424, %rd6425;
	sub.s64 	%rd8823, %rd6426, %rd6423;
	setp.lt.u64 	%p1682, %rd6426, %rd6422;
	setp.eq.s64 	%p1683, %rd6426, %rd6422;
	selp.b64 	%rd6427, %rd6421, 0, %p1683;
	selp.b64 	%rd6428, 1, %rd6427, %p1682;
	ld.const.u64 	%rd6429, [BN254_FQ_MOD+24];
	add.s64 	%rd6430, %rd6428, %rd6429;
	shl.b64 	%rd6431, %rd8780, 1;
	setp.lt.u64 	%p1684, %rd6426, %rd8781;
	selp.u64 	%rd6432, 1, 0, %p1684;
	or.b64  	%rd6433, %rd6431, %rd6432;
	sub.s64 	%rd8822, %rd6433, %rd6430;
$L__BB1_1226:
	sub.s64 	%rd8829, %rd8821, %rd8825;
	setp.lt.u64 	%p1686, %rd8821, %rd8825;
	selp.u64 	%rd6434, 1, 0, %p1686;
	add.s64 	%rd6435, %rd8824, %rd6434;
	sub.s64 	%rd8828, %rd8820, %rd6435;
	setp.lt.u64 	%p1687, %rd8820, %rd8824;
	setp.eq.s64 	%p1688, %rd8820, %rd8824;
	and.pred  	%p1689, %p1688, %p1686;
	or.pred  	%p1690, %p1687, %p1689;
	selp.u64 	%rd6436, 1, 0, %p1690;
	mov.u32 	%r116, %tid.x;
	mov.u32 	%r117, shared_points;
	mad.lo.s32 	%r118, %r116, 96, %r117;
	st.shared.v2.u64 	[%r118], {%rd8829, %rd8828};
	add.s64 	%rd6437, %rd8823, %rd6436;
	sub.s64 	%rd8827, %rd8819, %rd6437;
	setp.lt.u64 	%p1691, %rd8819, %rd8823;
	setp.eq.s64 	%p1692, %rd8819, %rd8823;
	selp.b64 	%rd6438, %rd6436, 0, %p1692;
	selp.b64 	%rd3153, 1, %rd6438, %p1691;
	st.shared.u64 	[%r118+16], %rd8827;
	add.s64 	%rd6439, %rd3153, %rd8822;
	sub.s64 	%rd8826, %rd8818, %rd6439;
	setp.lt.u64 	%p1693, %rd8818, %rd8822;
	mov.pred 	%p3417, 0;
	@%p1693 bra 	$L__BB1_1228;
	setp.ne.s64 	%p1694, %rd8818, %rd8822;
	setp.eq.s64 	%p1695, %rd3153, 0;
	or.pred  	%p3417, %p1694, %p1695;
$L__BB1_1228:
	ld.const.u64 	%rd3155, [BN254_FQ_MOD+8];
	st.shared.u64 	[%r118+24], %rd8826;
	@%p3417 bra 	$L__BB1_1230;
	ld.const.u64 	%rd6441, [BN254_FQ_MOD];
	add.s64 	%rd3156, %rd8829, %rd6441;
	setp.lt.u64 	%p1696, %rd3156, %rd8829;
	selp.u64 	%rd6442, 1, 0, %p1696;
	add.s64 	%rd6443, %rd8828, %rd6442;
	add.s64 	%rd3157, %rd6443, %rd3155;
	setp.lt.u64 	%p1697, %rd3157, %rd6443;
	setp.lt.u64 	%p1698, %rd3157, %rd8828;
	selp.b64 	%rd6444, %rd6442, 0, %p1697;
	selp.b64 	%rd6445, 1, %rd6444, %p1698;
	mov.u32 	%r123, shared_points;
	mad.lo.s32 	%r124, %r116, 96, %r123;
	st.shared.v2.u64 	[%r124], {%rd3156, %rd3157};
	add.s64 	%rd6446, %rd8827, %rd6445;
	ld.const.u64 	%rd6447, [BN254_FQ_MOD+16];
	add.s64 	%rd3158, %rd6446, %rd6447;
	setp.lt.u64 	%p1699, %rd3158, %rd6446;
	setp.lt.u64 	%p1700, %rd3158, %rd8827;
	selp.b64 	%rd6448, %rd6445, 0, %p1699;
	selp.b64 	%rd6449, 1, %rd6448, %p1700;
	add.s64 	%rd6450, %rd8826, %rd6449;
	ld.const.u64 	%rd6451, [BN254_FQ_MOD+24];
	add.s64 	%rd8826, %rd6450, %rd6451;
	st.shared.v2.u64 	[%r124+16], {%rd3158, %rd8826};
	mov.u64 	%rd8827, %rd3158;
	mov.u64 	%rd8828, %rd3157;
	mov.u64 	%rd8829, %rd3156;
$L__BB1_1230:
	sub.s64 	%rd8833, %rd8783, %rd8829;
	setp.lt.u64 	%p1701, %rd8783, %rd8829;
	selp.u64 	%rd6452, 1, 0, %p1701;
	add.s64 	%rd6453, %rd8828, %rd6452;
	sub.s64 	%rd8832, %rd8782, %rd6453;
	setp.lt.u64 	%p1702, %rd8782, %rd8828;
	setp.eq.s64 	%p1703, %rd8782, %rd8828;
	and.pred  	%p1704, %p1703, %p1701;
	or.pred  	%p1705, %p1702, %p1704;
	selp.u64 	%rd6454, 1, 0, %p1705;
	add.s64 	%rd6455, %rd8827, %rd6454;
	sub.s64 	%rd8831, %rd8781, %rd6455;
	setp.lt.u64 	%p1706, %rd8781, %rd8827;
	setp.eq.s64 	%p1707, %rd8781, %rd8827;
	selp.b64 	%rd6456, %rd6454, 0, %p1707;
	selp.b64 	%rd3167, 1, %rd6456, %p1706;
	add.s64 	%rd6457, %rd3167, %rd8826;
	sub.s64 	%rd8830, %rd8780, %rd6457;
	setp.lt.u64 	%p1708, %rd8780, %rd8826;
	@%p1708 bra 	$L__BB1_1232;
	setp.ne.s64 	%p1709, %rd8780, %rd8826;
	setp.eq.s64 	%p1710, %rd3167, 0;
	or.pred  	%p1711, %p1709, %p1710;
	@%p1711 bra 	$L__BB1_1233;
$L__BB1_1232:
	ld.const.u64 	%rd6459, [BN254_FQ_MOD];
	add.s64 	%rd3169, %rd8833, %rd6459;
	setp.lt.u64 	%p1712, %rd3169, %rd8833;
	selp.u64 	%rd6460, 1, 0, %p1712;
	add.s64 	%rd6461, %rd8832, %rd6460;
	add.s64 	%rd3170, %rd6461, %rd3155;
	setp.lt.u64 	%p1713, %rd3170, %rd6461;
	setp.lt.u64 	%p1714, %rd3170, %rd8832;
	selp.b64 	%rd6462, %rd6460, 0, %p1713;
	selp.b64 	%rd6463, 1, %rd6462, %p1714;
	add.s64 	%rd6464, %rd8831, %rd6463;
	ld.const.u64 	%rd6465, [BN254_FQ_MOD+16];
	add.s64 	%rd3171, %rd6464, %rd6465;
	setp.lt.u64 	%p1715, %rd3171, %rd6464;
	setp.lt.u64 	%p1716, %rd3171, %rd8831;
	selp.b64 	%rd6466, %rd6463, 0, %p1715;
	selp.b64 	%rd6467, 1, %rd6466, %p1716;
	add.s64 	%rd6468, %rd8830, %rd6467;
	ld.const.u64 	%rd6469, [BN254_FQ_MOD+24];
	add.s64 	%rd8830, %rd6468, %rd6469;
	mov.u64 	%rd8831, %rd3171;
	mov.u64 	%rd8832, %rd3170;
	mov.u64 	%rd8833, %rd3169;
$L__BB1_1233:
	mul.lo.s64 	%rd3177, %rd8833, %rd8387;
	mul.hi.u64 	%rd6471, %rd8387, %rd8833;
	mul.lo.s64 	%rd6472, %rd8832, %rd8387;
	mul.hi.u64 	%rd6473, %rd8387, %rd8832;
	add.s64 	%rd6474, %rd6472, %rd6471;
	setp.eq.s64 	%p1717, %rd6474, 0;
	neg.s64 	%rd6475, %rd6471;
	setp.ne.s64 	%p1718, %rd6472, %rd6475;
	and.pred  	%p1719, %p1718, %p1717;
	selp.u64 	%rd6476, 1, 0, %p1719;
	add.s64 	%rd6477, %rd6473, %rd6476;
	mul.lo.s64 	%rd6478, %rd8831, %rd8387;
	mul.hi.u64 	%rd6479, %rd8387, %rd8831;
	add.s64 	%rd6480, %rd6478, %rd6477;
	setp.eq.s64 	%p1720, %rd6480, 0;
	neg.s64 	%rd6481, %rd6477;
	setp.ne.s64 	%p1721, %rd6478, %rd6481;
	and.pred  	%p1722, %p1721, %p1720;
	selp.u64 	%rd6482, 1, 0, %p1722;
	add.s64 	%rd6483, %rd6479, %rd6482;
	mul.lo.s64 	%rd6484, %rd8830, %rd8387;
	mul.hi.u64 	%rd6485, %rd8387, %rd8830;
	add.s64 	%rd3178, %rd6484, %rd6483;
	setp.eq.s64 	%p1723, %rd3178, 0;
	neg.s64 	%rd6486, %rd6483;
	setp.ne.s64 	%p1724, %rd6484, %rd6486;
	and.pred  	%p1725, %p1724, %p1723;
	selp.u64 	%rd6487, 1, 0, %p1725;
	add.s64 	%rd3179, %rd6485, %rd6487;
	mul.lo.s64 	%rd6488, %rd8833, %rd8386;
	mul.hi.u64 	%rd6489, %rd8386, %rd8833;
	add.s64 	%rd3180, %rd6488, %rd6474;
	setp.lt.u64 	%p1726, %rd3180, %rd6488;
	selp.u64 	%rd6490, 1, 0, %p1726;
	add.s64 	%rd3181, %rd6489, %rd6490;
	mad.lo.s64 	%rd6491, %rd8832, %rd8386, %rd3181;
	add.s64 	%rd3182, %rd6491, %rd6480;
	setp.lt.u64 	%p1727, %rd3182, %rd6491;
	mov.b64 	%rd8834, 1;
	@%p1727 bra 	$L__BB1_1235;
	mul.lo.s64 	%rd6492, %rd8832, %rd8386;
	add.s64 	%rd6493, %rd6492, %rd3181;
	setp.eq.s64 	%p1728, %rd6493, 0;
	neg.s64 	%rd6494, %rd3181;
	setp.ne.s64 	%p1729, %rd6492, %rd6494;
	and.pred  	%p1730, %p1729, %p1728;
	selp.u64 	%rd8834, 1, 0, %p1730;
$L__BB1_1235:
	mul.hi.u64 	%rd6496, %rd8386, %rd8832;
	add.s64 	%rd3185, %rd8834, %rd6496;
	mad.lo.s64 	%rd6497, %rd8831, %rd8386, %rd3185;
	add.s64 	%rd3186, %rd6497, %rd3178;
	setp.lt.u64 	%p1731, %rd3186, %rd6497;
	mov.b64 	%rd8835, 1;
	@%p1731 bra 	$L__BB1_1237;
	mul.lo.s64 	%rd6498, %rd8831, %rd8386;
	add.s64 	%rd6499, %rd6498, %rd3185;
	setp.eq.s64 	%p1732, %rd6499, 0;
	neg.s64 	%rd6500, %rd3185;
	setp.ne.s64 	%p1733, %rd6498, %rd6500;
	and.pred  	%p1734, %p1733, %p1732;
	selp.u64 	%rd8835, 1, 0, %p1734;
$L__BB1_1237:
	mul.hi.u64 	%rd6502, %rd8386, %rd8831;
	add.s64 	%rd3189, %rd8835, %rd6502;
	mad.lo.s64 	%rd6503, %rd8830, %rd8386, %rd3189;
	add.s64 	%rd3190, %rd6503, %rd3179;
	setp.lt.u64 	%p1735, %rd3190, %rd6503;
	mov.b64 	%rd8836, 1;
	@%p1735 bra 	$L__BB1_1239;
	mul.lo.s64 	%rd6504, %rd8830, %rd8386;
	add.s64 	%rd6505, %rd6504, %rd3189;
	setp.eq.s64 	%p1736, %rd6505, 0;
	neg.s64 	%rd6506, %rd3189;
	setp.ne.s64 	%p1737, %rd6504, %rd6506;
	and.pred  	%p1738, %p1737, %p1736;
	selp.u64 	%rd8836, 1, 0, %p1738;
$L__BB1_1239:
	mul.hi.u64 	%rd6508, %rd8386, %rd8830;
	add.s64 	%rd3193, %rd8836, %rd6508;
	mul.lo.s64 	%rd6509, %rd8833, %rd8385;
	mul.hi.u64 	%rd6510, %rd8385, %rd8833;
	add.s64 	%rd3194, %rd6509, %rd3182;
	setp.lt.u64 	%p1739, %rd3194, %rd6509;
	selp.u64 	%rd6511, 1, 0, %p1739;
	add.s64 	%rd3195, %rd6510, %rd6511;
	mad.lo.s64 	%rd6512, %rd8832, %rd8385, %rd3195;
	add.s64 	%rd3196, %rd6512, %rd3186;
	setp.lt.u64 	%p1740, %rd3196, %rd6512;
	mov.b64 	%rd8837, 1;
	@%p1740 bra 	$L__BB1_1241;
	mul.lo.s64 	%rd6513, %rd8832, %rd8385;
	add.s64 	%rd6514, %rd6513, %rd3195;
	setp.eq.s64 	%p1741, %rd6514, 0;
	neg.s64 	%rd6515, %rd3195;
	setp.ne.s64 	%p1742, %rd6513, %rd6515;
	and.pred  	%p1743, %p1742, %p1741;
	selp.u64 	%rd8837, 1, 0, %p1743;
$L__BB1_1241:
	mul.hi.u64 	%rd6517, %rd8385, %rd8832;
	add.s64 	%rd3199, %rd8837, %rd6517;
	mad.lo.s64 	%rd6518, %rd8831, %rd8385, %rd3199;
	add.s64 	%rd3200, %rd6518, %rd3190;
	setp.lt.u64 	%p1744, %rd3200, %rd6518;
	mov.b64 	%rd8838, 1;
	@%p1744 bra 	$L__BB1_1243;
	mul.lo.s64 	%rd6519, %rd8831, %rd8385;
	add.s64 	%rd6520, %rd6519, %rd3199;
	setp.eq.s64 	%p1745, %rd6520, 0;
	neg.s64 	%rd6521, %rd3199;
	setp.ne.s64 	%p1746, %rd6519, %rd6521;
	and.pred  	%p1747, %p1746, %p1745;
	selp.u64 	%rd8838, 1, 0, %p1747;
$L__BB1_1243:
	mul.hi.u64 	%rd6523, %rd8385, %rd8831;
	add.s64 	%rd3203, %rd8838, %rd6523;
	mad.lo.s64 	%rd6524, %rd8830, %rd8385, %rd3203;
	add.s64 	%rd3204, %rd6524, %rd3193;
	setp.lt.u64 	%p1748, %rd3204, %rd6524;
	mov.b64 	%rd8839, 1;
	@%p1748 bra 	$L__BB1_1245;
	mul.lo.s64 	%rd6525, %rd8830, %rd8385;
	add.s64 	%rd6526, %rd6525, %rd3203;
	setp.eq.s64 	%p1749, %rd6526, 0;
	neg.s64 	%rd6527, %rd3203;
	setp.ne.s64 	%p1750, %rd6525, %rd6527;
	and.pred  	%p1751, %p1750, %p1749;
	selp.u64 	%rd8839, 1, 0, %p1751;
$L__BB1_1245:
	mul.hi.u64 	%rd6529, %rd8385, %rd8830;
	add.s64 	%rd3207, %rd8839, %rd6529;
	mul.lo.s64 	%rd6530, %rd8833, %rd8384;
	mul.hi.u64 	%rd6531, %rd8384, %rd8833;
	add.s64 	%rd3208, %rd6530, %rd3196;
	setp.lt.u64 	%p1752, %rd3208, %rd6530;
	selp.u64 	%rd6532, 1, 0, %p1752;
	add.s64 	%rd3209, %rd6531, %rd6532;
	mad.lo.s64 	%rd6533, %rd8832, %rd8384, %rd3209;
	add.s64 	%rd8849, %rd6533, %rd3200;
	setp.lt.u64 	%p1753, %rd8849, %rd6533;
	mov.b64 	%rd8840, 1;
	@%p1753 bra 	$L__BB1_1247;
	mul.lo.s64 	%rd6534, %rd8832, %rd8384;
	add.s64 	%rd6535, %rd6534, %rd3209;
	setp.eq.s64 	%p1754, %rd6535, 0;
	neg.s64 	%rd6536, %rd3209;
	setp.ne.s64 	%p1755, %rd6534, %rd6536;
	and.pred  	%p1756, %p1755, %p1754;
	selp.u64 	%rd8840, 1, 0, %p1756;
$L__BB1_1247:
	mul.hi.u64 	%rd6538, %rd8384, %rd8832;
	add.s64 	%rd3213, %rd8840, %rd6538;
	mad.lo.s64 	%rd6539, %rd8831, %rd8384, %rd3213;
	add.s64 	%rd8848, %rd6539, %rd3204;
	setp.lt.u64 	%p1757, %rd8848, %rd6539;
	mov.b64 	%rd8841, 1;
	@%p1757 bra 	$L__BB1_1249;
	mul.lo.s64 	%rd6540, %rd8831, %rd8384;
	add.s64 	%rd6541, %rd6540, %rd3213;
	setp.eq.s64 	%p1758, %rd6541, 0;
	neg.s64 	%rd6542, %rd3213;
	setp.ne.s64 	%p1759, %rd6540, %rd6542;
	and.pred  	%p1760, %p1759, %p1758;
	selp.u64 	%rd8841, 1, 0, %p1760;
$L__BB1_1249:
	mul.hi.u64 	%rd6544, %rd8384, %rd8831;
	add.s64 	%rd3217, %rd8841, %rd6544;
	mul.lo.s64 	%rd3218, %rd8830, %rd8384;
	mul.hi.u64 	%rd3219, %rd8384, %rd8830;
	add.s64 	%rd6545, %rd3218, %rd3217;
	add.s64 	%rd8854, %rd6545, %rd3207;
	setp.lt.u64 	%p1761, %rd8854, %rd6545;
	mov.b64 	%rd8842, 1;
	@%p1761 bra 	$L__BB1_1251;
	setp.eq.s64 	%p1762, %rd6545, 0;
	neg.s64 	%rd6547, %rd3217;
	setp.ne.s64 	%p1763, %rd3218, %rd6547;
	and.pred  	%p1764, %p1763, %p1762;
	selp.u64 	%rd8842, 1, 0, %p1764;
$L__BB1_1251:
	add.s64 	%rd8853, %rd8842, %rd3219;
	ld.const.u64 	%rd6549, [BN254_FQ_NINV];
	mul.lo.s64 	%rd3224, %rd6549, %rd3177;
	ld.const.u64 	%rd3225, [BN254_FQ_MOD];
	mul.lo.s64 	%rd6550, %rd3225, %rd3224;
	mul.hi.u64 	%rd6551, %rd3224, %rd3225;
	not.b64 	%rd6552, %rd3177;
	setp.gt.u64 	%p1765, %rd6550, %rd6552;
	selp.u64 	%rd6553, 1, 0, %p1765;
	add.s64 	%rd3226, %rd6551, %rd6553;
	mul.lo.s64 	%rd3228, %rd3155, %rd3224;
	add.s64 	%rd6554, %rd3228, %rd3226;
	add.s64 	%rd3229, %rd6554, %rd3180;
	setp.lt.u64 	%p1766, %rd3229, %rd6554;
	mov.b64 	%rd8843, 1;
	@%p1766 bra 	$L__BB1_1253;
	setp.eq.s64 	%p1767, %rd6554, 0;
	neg.s64 	%rd6556, %rd3226;
	setp.ne.s64 	%p1768, %rd3228, %rd6556;
	and.pred  	%p1769, %p1768, %p1767;
	selp.u64 	%rd8843, 1, 0, %p1769;
$L__BB1_1253:
	mul.hi.u64 	%rd6558, %rd3224, %rd3155;
	add.s64 	%rd3232, %rd8843, %rd6558;
	ld.const.u64 	%rd3233, [BN254_FQ_MOD+16];
	mul.lo.s64 	%rd3234, %rd3233, %rd3224;
	add.s64 	%rd6559, %rd3234, %rd3232;
	add.s64 	%rd3235, %rd6559, %rd3194;
	setp.lt.u64 	%p1770, %rd3235, %rd6559;
	mov.b64 	%rd8844, 1;
	@%p1770 bra 	$L__BB1_1255;
	setp.eq.s64 	%p1771, %rd6559, 0;
	neg.s64 	%rd6561, %rd3232;
	setp.ne.s64 	%p1772, %rd3234, %rd6561;
	and.pred  	%p1773, %p1772, %p1771;
	selp.u64 	%rd8844, 1, 0, %p1773;
$L__BB1_1255:
	mul.hi.u64 	%rd6563, %rd3224, %rd3233;
	add.s64 	%rd3238, %rd8844, %rd6563;
	ld.const.u64 	%rd3239, [BN254_FQ_MOD+24];
	mul.lo.s64 	%rd3240, %rd3239, %rd3224;
	add.s64 	%rd6564, %rd3240, %rd3238;
	add.s64 	%rd3241, %rd6564, %rd3208;
	setp.lt.u64 	%p1774, %rd3241, %rd6564;
	mov.b64 	%rd8845, 1;
	@%p1774 bra 	$L__BB1_1257;
	setp.eq.s64 	%p1775, %rd6564, 0;
	neg.s64 	%rd6566, %rd3238;
	setp.ne.s64 	%p1776, %rd3240, %rd6566;
	and.pred  	%p1777, %p1776, %p1775;
	selp.u64 	%rd8845, 1, 0, %p1777;
$L__BB1_1257:
	mul.hi.u64 	%rd6567, %rd3224, %rd3239;
	add.s64 	%rd3244, %rd8845, %rd6567;
	setp.eq.s64 	%p1778, %rd3244, 0;
	@%p1778 bra 	$L__BB1_1261;
	add.s64 	%rd3245, %rd8849, %rd3244;
	setp.ge.u64 	%p1779, %rd3245, %rd8849;
	mov.u64 	%rd8849, %rd3245;
	@%p1779 bra 	$L__BB1_1261;
	add.s64 	%rd8848, %rd8848, 1;
	setp.ne.s64 	%p1780, %rd8848, 0;
	mov.u64 	%rd8849, %rd3245;
	@%p1780 bra 	$L__BB1_1261;
	add.s64 	%rd8854, %rd8854, 1;
	setp.eq.s64 	%p1781, %rd8854, 0;
	selp.u64 	%rd6569, 1, 0, %p1781;
	add.s64 	%rd8853, %rd8853, %rd6569;
	mov.b64 	%rd8848, 0;
	mov.u64 	%rd8849, %rd3245;
$L__BB1_1261:
	mul.lo.s64 	%rd3254, %rd6549, %rd3229;
	mul.lo.s64 	%rd6571, %rd3225, %rd3254;
	mul.hi.u64 	%rd6572, %rd3254, %rd3225;
	not.b64 	%rd6573, %rd3229;
	setp.gt.u64 	%p1782, %rd6571, %rd6573;
	selp.u64 	%rd6574, 1, 0, %p1782;
	add.s64 	%rd3255, %rd6572, %rd6574;
	mul.lo.s64 	%rd3256, %rd3155, %rd3254;
	add.s64 	%rd3257, %rd3256, %rd3255;
	add.s64 	%rd3258, %rd3257, %rd3235;
	setp.lt.u64 	%p1783, %rd3258, %rd3257;
	mov.b64 	%rd8850, 1;
	@%p1783 bra 	$L__BB1_1263;
	setp.eq.s64 	%p1784, %rd3257, 0;
	neg.s64 	%rd6575, %rd3255;
	setp.ne.s64 	%p1785, %rd3256, %rd6575;
	and.pred  	%p1786, %p1785, %p1784;
	selp.u64 	%rd8850, 1, 0, %p1786;
$L__BB1_1263:
	mul.hi.u64 	%rd6577, %rd3254, %rd3155;
	add.s64 	%rd3261, %rd8850, %rd6577;
	mul.lo.s64 	%rd3262, %rd3233, %rd3254;
	add.s64 	%rd3263, %rd3262, %rd3261;
	add.s64 	%rd3264, %rd3263, %rd3241;
	setp.lt.u64 	%p1787, %rd3264, %rd3263;
	mov.b64 	%rd8851, 1;
	@%p1787 bra 	$L__BB1_1265;
	setp.eq.s64 	%p1788, %rd3263, 0;
	neg.s64 	%rd6578, %rd3261;
	setp.ne.s64 	%p1789, %rd3262, %rd6578;
	and.pred  	%p1790, %p1789, %p1788;
	selp.u64 	%rd8851, 1, 0, %p1790;
$L__BB1_1265:
	mul.hi.u64 	%rd6580, %rd3254, %rd3233;
	add.s64 	%rd3267, %rd8851, %rd6580;
	mul.lo.s64 	%rd3268, %rd3239, %rd3254;
	add.s64 	%rd3269, %rd3268, %rd3267;
	add.s64 	%rd3270, %rd3269, %rd8849;
	setp.lt.u64 	%p1791, %rd3270, %rd3269;
	mov.b64 	%rd8852, 1;
	@%p1791 bra 	$L__BB1_1267;
	setp.eq.s64 	%p1792, %rd3269, 0;
	neg.s64 	%rd6581, %rd3267;
	setp.ne.s64 	%p1793, %rd3268, %rd6581;
	and.pred  	%p1794, %p1793, %p1792;
	selp.u64 	%rd8852, 1, 0, %p1794;
$L__BB1_1267:
	mul.hi.u64 	%rd6582, %rd3254, %rd3239;
	add.s64 	%rd3273, %rd8852, %rd6582;
	setp.eq.s64 	%p1795, %rd3273, 0;
	@%p1795 bra 	$L__BB1_1270;
	add.s64 	%rd3274, %rd8848, %rd3273;
	setp.ge.u64 	%p1796, %rd3274, %rd8848;
	mov.u64 	%rd8848, %rd3274;
	@%p1796 bra 	$L__BB1_1270;
	add.s64 	%rd8854, %rd8854, 1;
	setp.eq.s64 	%p1797, %rd8854, 0;
	selp.u64 	%rd6583, 1, 0, %p1797;
	add.s64 	%rd8853, %rd8853, %rd6583;
$L__BB1_1270:
	mul.lo.s64 	%rd3280, %rd6549, %rd3258;
	mul.lo.s64 	%rd6585, %rd3225, %rd3280;
	mul.hi.u64 	%rd6586, %rd3280, %rd3225;
	not.b64 	%rd6587, %rd3258;
	setp.gt.u64 	%p1798, %rd6585, %rd6587;
	selp.u64 	%rd6588, 1, 0, %p1798;
	add.s64 	%rd3281, %rd6586, %rd6588;
	mul.lo.s64 	%rd3282, %rd3155, %rd3280;
	add.s64 	%rd3283, %rd3282, %rd3281;
	add.s64 	%rd3284, %rd3283, %rd3264;
	setp.lt.u64 	%p1799, %rd3284, %rd3283;
	mov.b64 	%rd8856, 1;
	@%p1799 bra 	$L__BB1_1272;
	setp.eq.s64 	%p1800, %rd3283, 0;
	neg.s64 	%rd6589, %rd3281;
	setp.ne.s64 	%p1801, %rd3282, %rd6589;
	and.pred  	%p1802, %p1801, %p1800;
	selp.u64 	%rd8856, 1, 0, %p1802;
$L__BB1_1272:
	mul.hi.u64 	%rd6591, %rd3280, %rd3155;
	add.s64 	%rd3287, %rd8856, %rd6591;
	mul.lo.s64 	%rd3288, %rd3233, %rd3280;
	add.s64 	%rd3289, %rd3288, %rd3287;
	add.s64 	%rd3290, %rd3289, %rd3270;
	setp.lt.u64 	%p1803, %rd3290, %rd3289;
	mov.b64 	%rd8857, 1;
	@%p1803 bra 	$L__BB1_1274;
	setp.eq.s64 	%p1804, %rd3289, 0;
	neg.s64 	%rd6592, %rd3287;
	setp.ne.s64 	%p1805, %rd3288, %rd6592;
	and.pred  	%p1806, %p1805, %p1804;
	selp.u64 	%rd8857, 1, 0, %p1806;
$L__BB1_1274:
	mul.hi.u64 	%rd6594, %rd3280, %rd3233;
	add.s64 	%rd3293, %rd8857, %rd6594;
	mul.lo.s64 	%rd3294, %rd3239, %rd3280;
	add.s64 	%rd3295, %rd3294, %rd3293;
	add.s64 	%rd3296, %rd3295, %rd8848;
	setp.lt.u64 	%p1807, %rd3296, %rd3295;
	mov.b64 	%rd8858, 1;
	@%p1807 bra 	$L__BB1_1276;
	setp.eq.s64 	%p1808, %rd3295, 0;
	neg.s64 	%rd6595, %rd3293;
	setp.ne.s64 	%p1809, %rd3294, %rd6595;
	and.pred  	%p1810, %p1809, %p1808;
	selp.u64 	%rd8858, 1, 0, %p1810;
$L__BB1_1276:
	mul.hi.u64 	%rd6596, %rd3280, %rd3239;
	add.s64 	%rd3299, %rd8858, %rd6596;
	setp.eq.s64 	%p1811, %rd3299, 0;
	@%p1811 bra 	$L__BB1_1278;
	add.s64 	%rd3300, %rd8854, %rd3299;
	setp.lt.u64 	%p1812, %rd3300, %rd8854;
	selp.u64 	%rd6597, 1, 0, %p1812;
	add.s64 	%rd8853, %rd8853, %rd6597;
	mov.u64 	%rd8854, %rd3300;
$L__BB1_1278:
	mul.lo.s64 	%rd3304, %rd6549, %rd3284;
	mul.lo.s64 	%rd6599, %rd3225, %rd3304;
	mul.hi.u64 	%rd6600, %rd3304, %rd3225;
	not.b64 	%rd6601, %rd3284;
	setp.gt.u64 	%p1813, %rd6599, %rd6601;
	selp.u64 	%rd6602, 1, 0, %p1813;
	add.s64 	%rd3305, %rd6600, %rd6602;
	mul.lo.s64 	%rd3306, %rd3155, %rd3304;
	add.s64 	%rd3307, %rd3306, %rd3305;
	add.s64 	%rd3308, %rd3307, %rd3290;
	setp.lt.u64 	%p1814, %rd3308, %rd3307;
	mov.b64 	%rd8861, 1;
	@%p1814 bra 	$L__BB1_1280;
	setp.eq.s64 	%p1815, %rd3307, 0;
	neg.s64 	%rd6603, %rd3305;
	setp.ne.s64 	%p1816, %rd3306, %rd6603;
	and.pred  	%p1817, %p1816, %p1815;
	selp.u64 	%rd8861, 1, 0, %p1817;
$L__BB1_1280:
	mul.hi.u64 	%rd6605, %rd3304, %rd3155;
	add.s64 	%rd3311, %rd8861, %rd6605;
	mul.lo.s64 	%rd3312, %rd3233, %rd3304;
	add.s64 	%rd3313, %rd3312, %rd3311;
	add.s64 	%rd3314, %rd3313, %rd3296;
	setp.lt.u64 	%p1818, %rd3314, %rd3313;
	mov.b64 	%rd8862, 1;
	@%p1818 bra 	$L__BB1_1282;
	setp.eq.s64 	%p1819, %rd3313, 0;
	neg.s64 	%rd6606, %rd3311;
	setp.ne.s64 	%p1820, %rd3312, %rd6606;
	and.pred  	%p1821, %p1820, %p1819;
	selp.u64 	%rd8862, 1, 0, %p1821;
$L__BB1_1282:
	mul.hi.u64 	%rd6608, %rd3304, %rd3233;
	add.s64 	%rd3317, %rd8862, %rd6608;
	mul.lo.s64 	%rd3318, %rd3239, %rd3304;
	add.s64 	%rd3319, %rd3318, %rd3317;
	add.s64 	%rd3320, %rd3319, %rd8854;
	setp.lt.u64 	%p1822, %rd3320, %rd3319;
	mov.b64 	%rd8863, 1;
	@%p1822 bra 	$L__BB1_1284;
	setp.eq.s64 	%p1823, %rd3319, 0;
	neg.s64 	%rd6609, %rd3317;
	setp.ne.s64 	%p1824, %rd3318, %rd6609;
	and.pred  	%p1825, %p1824, %p1823;
	selp.u64 	%rd8863, 1, 0, %p1825;
$L__BB1_1284:
	mul.hi.u64 	%rd6610, %rd3304, %rd3239;
	add.s64 	%rd6611, %rd8863, %rd6610;
	add.s64 	%rd8864, %rd8853, %rd6611;
	setp.gt.u64 	%p1826, %rd8864, %rd3239;
	@%p1826 bra 	$L__BB1_1290;
	setp.lt.u64 	%p1827, %rd8864, %rd3239;
	mov.u64 	%rd8865, %rd3320;
	mov.u64 	%rd8866, %rd3314;
	mov.u64 	%rd8867, %rd3308;
	@%p1827 bra 	$L__BB1_1291;
	setp.gt.u64 	%p1828, %rd3320, %rd3233;
	@%p1828 bra 	$L__BB1_1290;
	setp.lt.u64 	%p1829, %rd3320, %rd3233;
	mov.u64 	%rd8865, %rd3320;
	mov.u64 	%rd8866, %rd3314;
	mov.u64 	%rd8867, %rd3308;
	@%p1829 bra 	$L__BB1_1291;
	setp.gt.u64 	%p1830, %rd3314, %rd3155;
	@%p1830 bra 	$L__BB1_1290;
	setp.lt.u64 	%p1831, %rd3314, %rd3155;
	setp.lt.u64 	%p1832, %rd3308, %rd3225;
	or.pred  	%p1833, %p1831, %p1832;
	mov.u64 	%rd8865, %rd3320;
	mov.u64 	%rd8866, %rd3314;
	mov.u64 	%rd8867, %rd3308;
	@%p1833 bra 	$L__BB1_1291;
$L__BB1_1290:
	sub.s64 	%rd8867, %rd3308, %rd3225;
	setp.lt.u64 	%p1834, %rd3308, %rd3225;
	selp.u64 	%rd6612, 1, 0, %p1834;
	add.s64 	%rd6613, %rd3155, %rd6612;
	sub.s64 	%rd8866, %rd3314, %rd6613;
	setp.lt.u64 	%p1835, %rd3314, %rd3155;
	setp.eq.s64 	%p1836, %rd3314, %rd3155;
	and.pred  	%p1837, %p1836, %p1834;
	or.pred  	%p1838, %p1835, %p1837;
	selp.u64 	%rd6614, 1, 0, %p1838;
	add.s64 	%rd6615, %rd3233, %rd6614;
	sub.s64 	%rd8865, %rd3320, %rd6615;
	setp.lt.u64 	%p1839, %rd3320, %rd3233;
	setp.eq.s64 	%p1840, %rd3320, %rd3233;
	selp.b64 	%rd6616, %rd6614, 0, %p1840;
	selp.b64 	%rd6617, 1, %rd6616, %p1839;
	add.s64 	%rd6618, %rd6617, %rd3239;
	sub.s64 	%rd8864, %rd8864, %rd6618;
$L__BB1_1291:
	mul.hi.u64 	%rd6620, %rd8307, %rd8749;
	mul.lo.s64 	%rd6621, %rd8748, %rd8307;
	mul.hi.u64 	%rd6622, %rd8307, %rd8748;
	add.s64 	%rd6623, %rd6621, %rd6620;
	setp.eq.s64 	%p1841, %rd6623, 0;
	neg.s64 	%rd6624, %rd6620;
	setp.ne.s64 	%p1842, %rd6621, %rd6624;
	and.pred  	%p1843, %p1842, %p1841;
	selp.u64 	%rd6625, 1, 0, %p1843;
	add.s64 	%rd6626, %rd6622, %rd6625;
	mul.lo.s64 	%rd6627, %rd8747, %rd8307;
	mul.hi.u64 	%rd6628, %rd8307, %rd8747;
	add.s64 	%rd6629, %rd6627, %rd6626;
	setp.eq.s64 	%p1844, %rd6629, 0;
	neg.s64 	%rd6630, %rd6626;
	setp.ne.s64 	%p1845, %rd6627, %rd6630;
	and.pred  	%p1846, %p1845, %p1844;
	selp.u64 	%rd6631, 1, 0, %p1846;
	add.s64 	%rd6632, %rd6628, %rd6631;
	mad.lo.s64 	%rd3332, %rd8746, %rd8307, %rd6632;
	mul.lo.s64 	%rd6633, %rd8749, %rd8306;
	mul.hi.u64 	%rd6634, %rd8306, %rd8749;
	add.s64 	%rd3333, %rd6633, %rd6623;
	setp.lt.u64 	%p1847, %rd3333, %rd6633;
	selp.u64 	%rd6635, 1, 0, %p1847;
	add.s64 	%rd3334, %rd6634, %rd6635;
	mad.lo.s64 	%rd3335, %rd8748, %rd8306, %rd3334;
	add.s64 	%rd3336, %rd3335, %rd6629;
	setp.lt.u64 	%p1848, %rd3336, %rd3335;
	mov.b64 	%rd8868, 1;
	@%p1848 bra 	$L__BB1_1293;
	setp.eq.s64 	%p1849, %rd3335, 0;
	neg.s64 	%rd6636, %rd3334;
	mul.lo.s64 	%rd6637, %rd8748, %rd8306;
	setp.ne.s64 	%p1850, %rd6637, %rd6636;
	and.pred  	%p1851, %p1850, %p1849;
	selp.u64 	%rd8868, 1, 0, %p1851;
$L__BB1_1293:
	mul.hi.u64 	%rd6639, %rd8306, %rd8748;
	add.s64 	%rd3339, %rd8868, %rd6639;
	mad.lo.s64 	%rd3340, %rd8747, %rd8306, %rd3339;
	add.s64 	%rd3341, %rd3340, %rd3332;
	setp.lt.u64 	%p1852, %rd3341, %rd3340;
	mov.b64 	%rd8869, 1;
	@%p1852 bra 	$L__BB1_1295;
	setp.eq.s64 	%p1853, %rd3340, 0;
	neg.s64 	%rd6640, %rd3339;
	mul.lo.s64 	%rd6641, %rd8747, %rd8306;
	setp.ne.s64 	%p1854, %rd6641, %rd6640;
	and.pred  	%p1855, %p1854, %p1853;
	selp.u64 	%rd8869, 1, 0, %p1855;
$L__BB1_1295:
	mul.hi.u64 	%rd6643, %rd8306, %rd8747;
	add.s64 	%rd3344, %rd8869, %rd6643;
	mad.lo.s64 	%rd3345, %rd8746, %rd8306, %rd3344;
	mul.hi.u64 	%rd6644, %rd8307, %rd8746;
	mul.lo.s64 	%rd6645, %rd8746, %rd8307;
	mul.hi.u64 	%rd6646, %rd8307, %rd8747;
	mul.lo.s64 	%rd6647, %rd8747, %rd8307;
	mul.hi.u64 	%rd6648, %rd8307, %rd8748;
	mul.lo.s64 	%rd6649, %rd8748, %rd8307;
	mul.hi.u64 	%rd6650, %rd8307, %rd8749;
	neg.s64 	%rd6651, %rd6650;
	setp.ne.s64 	%p1856, %rd6649, %rd6651;
	add.s64 	%rd6652, %rd6649, %rd6650;
	setp.eq.s64 	%p1857, %rd6652, 0;
	and.pred  	%p1858, %p1856, %p1857;
	selp.u64 	%rd6653, 1, 0, %p1858;
	add.s64 	%rd6654, %rd6648, %rd6653;
	neg.s64 	%rd6655, %rd6654;
	setp.ne.s64 	%p1859, %rd6647, %rd6655;
	add.s64 	%rd6656, %rd6647, %rd6654;
	setp.eq.s64 	%p1860, %rd6656, 0;
	and.pred  	%p1861, %p1859, %p1860;
	selp.u64 	%rd6657, 1, 0, %p1861;
	add.s64 	%rd6658, %rd6646, %rd6657;
	neg.s64 	%rd6659, %rd6658;
	setp.ne.s64 	%p1862, %rd6645, %rd6659;
	add.s64 	%rd6660, %rd6645, %rd6658;
	setp.eq.s64 	%p1863, %rd6660, 0;
	and.pred  	%p1864, %p1862, %p1863;
	selp.u64 	%rd6661, 1, 0, %p1864;
	add.s64 	%rd6662, %rd6644, %rd6661;
	add.s64 	%rd3346, %rd3345, %rd6662;
	setp.lt.u64 	%p1865, %rd3346, %rd3345;
	mov.b64 	%rd8870, 1;
	@%p1865 bra 	$L__BB1_1297;
	setp.eq.s64 	%p1866, %rd3345, 0;
	neg.s64 	%rd6663, %rd3344;
	mul.lo.s64 	%rd6664, %rd8746, %rd8306;
	setp.ne.s64 	%p1867, %rd6664, %rd6663;
	and.pred  	%p1868, %p1867, %p1866;
	selp.u64 	%rd8870, 1, 0, %p1868;
$L__BB1_1297:
	mul.hi.u64 	%rd6666, %rd8306, %rd8746;
	add.s64 	%rd3349, %rd8870, %rd6666;
	mul.lo.s64 	%rd6667, %rd8749, %rd8305;
	mul.hi.u64 	%rd6668, %rd8305, %rd8749;
	add.s64 	%rd3350, %rd6667, %rd3336;
	setp.lt.u64 	%p1869, %rd3350, %rd6667;
	selp.u64 	%rd6669, 1, 0, %p1869;
	add.s64 	%rd3351, %rd6668, %rd6669;
	mul.lo.s64 	%rd3352, %rd8748, %rd8305;
	add.s64 	%rd6670, %rd3352, %rd3351;
	add.s64 	%rd3353, %rd6670, %rd3341;
	setp.lt.u64 	%p1870, %rd3353, %rd6670;
	mov.b64 	%rd8871, 1;
	@%p1870 bra 	$L__BB1_1299;
	setp.eq.s64 	%p1871, %rd6670, 0;
	neg.s64 	%rd6672, %rd3351;
	setp.ne.s64 	%p1872, %rd3352, %rd6672;
	and.pred  	%p1873, %p1872, %p1871;
	selp.u64 	%rd8871, 1, 0, %p1873;
$L__BB1_1299:
	mul.hi.u64 	%rd6674, %rd8305, %rd8748;
	add.s64 	%rd3356, %rd8871, %rd6674;
	mul.lo.s64 	%rd3357, %rd8747, %rd8305;
	add.s64 	%rd6675, %rd3357, %rd3356;
	add.s64 	%rd3358, %rd6675, %rd3346;
	setp.lt.u64 	%p1874, %rd3358, %rd6675;
	mov.b64 	%rd8872, 1;
	@%p1874 bra 	$L__BB1_1301;
	setp.eq.s64 	%p1875, %rd6675, 0;
	neg.s64 	%rd6677, %rd3356;
	setp.ne.s64 	%p1876, %rd3357, %rd6677;
	and.pred  	%p1877, %p1876, %p1875;
	selp.u64 	%rd8872, 1, 0, %p1877;
$L__BB1_1301:
	mul.hi.u64 	%rd6679, %rd8305, %rd8747;
	add.s64 	%rd3361, %rd8872, %rd6679;
	mad.lo.s64 	%rd3362, %rd8746, %rd8305, %rd3361;
	add.s64 	%rd3363, %rd3362, %rd3349;
	setp.lt.u64 	%p1878, %rd3363, %rd3362;
	mov.b64 	%rd8873, 1;
	@%p1878 bra 	$L__BB1_1303;
	setp.eq.s64 	%p1879, %rd3362, 0;
	neg.s64 	%rd6680, %rd3361;
	mul.lo.s64 	%rd6681, %rd8746, %rd8305;
	setp.ne.s64 	%p1880, %rd6681, %rd6680;
	and.pred  	%p1881, %p1880, %p1879;
	selp.u64 	%rd8873, 1, 0, %p1881;
$L__BB1_1303:
	mul.hi.u64 	%rd6683, %rd8305, %rd8746;
	add.s64 	%rd3366, %rd8873, %rd6683;
	mul.lo.s64 	%rd6684, %rd8749, %rd8304;
	mul.hi.u64 	%rd6685, %rd8304, %rd8749;
	add.s64 	%rd3367, %rd6684, %rd3353;
	setp.lt.u64 	%p1882, %rd3367, %rd6684;
	selp.u64 	%rd6686, 1, 0, %p1882;
	add.s64 	%rd3368, %rd6685, %rd6686;
	mad.lo.s64 	%rd3369, %rd8748, %rd8304, %rd3368;
	add.s64 	%rd8883, %rd3369, %rd3358;
	setp.lt.u64 	%p1883, %rd8883, %rd3369;
	mov.b64 	%rd8874, 1;
	@%p1883 bra 	$L__BB1_1305;
	setp.eq.s64 	%p1884, %rd3369, 0;
	neg.s64 	%rd6687, %rd3368;
	mul.lo.s64 	%rd6688, %rd8748, %rd8304;
	setp.ne.s64 	%p1885, %rd6688, %rd6687;
	and.pred  	%p1886, %p1885, %p1884;
	selp.u64 	%rd8874, 1, 0, %p1886;
$L__BB1_1305:
	mul.hi.u64 	%rd6690, %rd8304, %rd8748;
	add.s64 	%rd3373, %rd8874, %rd6690;
	mul.lo.s64 	%rd3374, %rd8747, %rd8304;
	add.s64 	%rd3375, %rd3374, %rd3373;
	add.s64 	%rd8882, %rd3375, %rd3363;
	setp.lt.u64 	%p1887, %rd8882, %rd3375;
	mov.b64 	%rd8875, 1;
	@%p1887 bra 	$L__BB1_1307;
	setp.eq.s64 	%p1888, %rd3375, 0;
	neg.s64 	%rd6691, %rd3373;
	setp.ne.s64 	%p1889, %rd3374, %rd6691;
	and.pred  	%p1890, %p1889, %p1888;
	selp.u64 	%rd8875, 1, 0, %p1890;
$L__BB1_1307:
	mul.hi.u64 	%rd6693, %rd8304, %rd8747;
	add.s64 	%rd3379, %rd8875, %rd6693;
	mul.lo.s64 	%rd3380, %rd8746, %rd8304;
	mul.hi.u64 	%rd3381, %rd8304, %rd8746;
	add.s64 	%rd3382, %rd3380, %rd3379;
	add.s64 	%rd8888, %rd3382, %rd3366;
	setp.lt.u64 	%p1891, %rd8888, %rd3382;
	mov.b64 	%rd8876, 1;
	@%p1891 bra 	$L__BB1_1309;
	setp.eq.s64 	%p1892, %rd3382, 0;
	neg.s64 	%rd6694, %rd3379;
	setp.ne.s64 	%p1893, %rd3380, %rd6694;
	and.pred  	%p1894, %p1893, %p1892;
	selp.u64 	%rd8876, 1, 0, %p1894;
$L__BB1_1309:
	mul.lo.s64 	%rd6696, %rd8749, %rd8307;
	add.s64 	%rd8887, %rd8876, %rd3381;
	ld.const.u64 	%rd3387, [BN254_FQ_NINV];
	mul.lo.s64 	%rd3388, %rd3387, %rd6696;
	mul.lo.s64 	%rd6697, %rd3225, %rd3388;
	mul.hi.u64 	%rd6698, %rd3388, %rd3225;
	not.b64 	%rd6699, %rd6696;
	setp.gt.u64 	%p1895, %rd6697, %rd6699;
	selp.u64 	%rd6700, 1, 0, %p1895;
	add.s64 	%rd3389, %rd6698, %rd6700;
	mul.lo.s64 	%rd3390, %rd3155, %rd3388;
	add.s64 	%rd3391, %rd3390, %rd3389;
	add.s64 	%rd3392, %rd3391, %rd3333;
	setp.lt.u64 	%p1896, %rd3392, %rd3391;
	mov.b64 	%rd8877, 1;
	@%p1896 bra 	$L__BB1_1311;
	setp.eq.s64 	%p1897, %rd3391, 0;
	neg.s64 	%rd6701, %rd3389;
	setp.ne.s64 	%p1898, %rd3390, %rd6701;
	and.pred  	%p1899, %p1898, %p1897;
	selp.u64 	%rd8877, 1, 0, %p1899;
$L__BB1_1311:
	mul.hi.u64 	%rd6703, %rd3388, %rd3155;
	add.s64 	%rd3395, %rd8877, %rd6703;
	mul.lo.s64 	%rd3396, %rd3233, %rd3388;
	add.s64 	%rd3397, %rd3396, %rd3395;
	add.s64 	%rd3398, %rd3397, %rd3350;
	setp.lt.u64 	%p1900, %rd3398, %rd3397;
	mov.b64 	%rd8878, 1;
	@%p1900 bra 	$L__BB1_1313;
	setp.eq.s64 	%p1901, %rd3397, 0;
	neg.s64 	%rd6704, %rd3395;
	setp.ne.s64 	%p1902, %rd3396, %rd6704;
	and.pred  	%p1903, %p1902, %p1901;
	selp.u64 	%rd8878, 1, 0, %p1903;
$L__BB1_1313:
	mul.hi.u64 	%rd6706, %rd3388, %rd3233;
	add.s64 	%rd3401, %rd8878, %rd6706;
	mul.lo.s64 	%rd3402, %rd3239, %rd3388;
	add.s64 	%rd3403, %rd3402, %rd3401;
	add.s64 	%rd3404, %rd3403, %rd3367;
	setp.lt.u64 	%p1904, %rd3404, %rd3403;
	mov.b64 	%rd8879, 1;
	@%p1904 bra 	$L__BB1_1315;
	setp.eq.s64 	%p1905, %rd3403, 0;
	neg.s64 	%rd6707, %rd3401;
	setp.ne.s64 	%p1906, %rd3402, %rd6707;
	and.pred  	%p1907, %p1906, %p1905;
	selp.u64 	%rd8879, 1, 0, %p1907;
$L__BB1_1315:
	mul.hi.u64 	%rd6708, %rd3388, %rd3239;
	add.s64 	%rd3407, %rd8879, %rd6708;
	setp.eq.s64 	%p1908, %rd3407, 0;
	@%p1908 bra 	$L__BB1_1319;
	add.s64 	%rd3408, %rd8883, %rd3407;
	setp.ge.u64 	%p1909, %rd3408, %rd8883;
	mov.u64 	%rd8883, %rd3408;
	@%p1909 bra 	$L__BB1_1319;
	add.s64 	%rd8882, %rd8882, 1;
	setp.ne.s64 	%p1910, %rd8882, 0;
	mov.u64 	%rd8883, %rd3408;
	@%p1910 bra 	$L__BB1_1319;
	add.s64 	%rd8888, %rd8888, 1;
	setp.eq.s64 	%p1911, %rd8888, 0;
	selp.u64 	%rd6710, 1, 0, %p1911;
	add.s64 	%rd8887, %rd8887, %rd6710;
	mov.b64 	%rd8882, 0;
	mov.u64 	%rd8883, %rd3408;
$L__BB1_1319:
	mul.lo.s64 	%rd3416, %rd3387, %rd3392;
	mul.lo.s64 	%rd6712, %rd3225, %rd3416;
	mul.hi.u64 	%rd6713, %rd3416, %rd3225;
	not.b64 	%rd6714, %rd3392;
	setp.gt.u64 	%p1912, %rd6712, %rd6714;
	selp.u64 	%rd6715, 1, 0, %p1912;
	add.s64 	%rd3417, %rd6713, %rd6715;
	mul.lo.s64 	%rd3418, %rd3155, %rd3416;
	add.s64 	%rd3419, %rd3418, %rd3417;
	add.s64 	%rd3420, %rd3419, %rd3398;
	setp.lt.u64 	%p1913, %rd3420, %rd3419;
	mov.b64 	%rd8884, 1;
	@%p1913 bra 	$L__BB1_1321;
	setp.eq.s64 	%p1914, %rd3419, 0;
	neg.s64 	%rd6716, %rd3417;
	setp.ne.s64 	%p1915, %rd3418, %rd6716;
	and.pred  	%p1916, %p1915, %p1914;
	selp.u64 	%rd8884, 1, 0, %p1916;
$L__BB1_1321:
	mul.hi.u64 	%rd6718, %rd3416, %rd3155;
	add.s64 	%rd3423, %rd8884, %rd6718;
	mul.lo.s64 	%rd3424, %rd3233, %rd3416;
	add.s64 	%rd3425, %rd3424, %rd3423;
	add.s64 	%rd3426, %rd3425, %rd3404;
	setp.lt.u64 	%p1917, %rd3426, %rd3425;
	mov.b64 	%rd8885, 1;
	@%p1917 bra 	$L__BB1_1323;
	setp.eq.s64 	%p1918, %rd3425, 0;
	neg.s64 	%rd6719, %rd3423;
	setp.ne.s64 	%p1919, %rd3424, %rd6719;
	and.pred  	%p1920, %p1919, %p1918;
	selp.u64 	%rd8885, 1, 0, %p1920;
$L__BB1_1323:
	mul.hi.u64 	%rd6721, %rd3416, %rd3233;
	add.s64 	%rd3429, %rd8885, %rd6721;
	mul.lo.s64 	%rd3430, %rd3239, %rd3416;
	add.s64 	%rd3431, %rd3430, %rd3429;
	add.s64 	%rd3432, %rd3431, %rd8883;
	setp.lt.u64 	%p1921, %rd3432, %rd3431;
	mov.b64 	%rd8886, 1;
	@%p1921 bra 	$L__BB1_1325;
	setp.eq.s64 	%p1922, %rd3431, 0;
	neg.s64 	%rd6722, %rd3429;
	setp.ne.s64 	%p1923, %rd3430, %rd6722;
	and.pred  	%p1924, %p1923, %p1922;
	selp.u64 	%rd8886, 1, 0, %p1924;
$L__BB1_1325:
	mul.hi.u64 	%rd6723, %rd3416, %rd3239;
	add.s64 	%rd3435, %rd8886, %rd6723;
	setp.eq.s64 	%p1925, %rd3435, 0;
	@%p1925 bra 	$L__BB1_1328;
	add.s64 	%rd3436, %rd8882, %rd3435;
	setp.ge.u64 	%p1926, %rd3436, %rd8882;
	mov.u64 	%rd8882, %rd3436;
	@%p1926 bra 	$L__BB1_1328;
	add.s64 	%rd8888, %rd8888, 1;
	setp.eq.s64 	%p1927, %rd8888, 0;
	selp.u64 	%rd6724, 1, 0, %p1927;
	add.s64 	%rd8887, %rd8887, %rd6724;
$L__BB1_1328:
	mul.lo.s64 	%rd3442, %rd3387, %rd3420;
	mul.lo.s64 	%rd6726, %rd3225, %rd3442;
	mul.hi.u64 	%rd6727, %rd3442, %rd3225;
	not.b64 	%rd6728, %rd3420;
	setp.gt.u64 	%p1928, %rd6726, %rd6728;
	selp.u64 	%rd6729, 1, 0, %p1928;
	add.s64 	%rd3443, %rd6727, %rd6729;
	mul.lo.s64 	%rd3444, %rd3155, %rd3442;
	add.s64 	%rd3445, %rd3444, %rd3443;
	add.s64 	%rd3446, %rd3445, %rd3426;
	setp.lt.u64 	%p1929, %rd3446, %rd3445;
	mov.b64 	%rd8890, 1;
	@%p1929 bra 	$L__BB1_1330;
	setp.eq.s64 	%p1930, %rd3445, 0;
	neg.s64 	%rd6730, %rd3443;
	setp.ne.s64 	%p1931, %rd3444, %rd6730;
	and.pred  	%p1932, %p1931, %p1930;
	selp.u64 	%rd8890, 1, 0, %p1932;
$L__BB1_1330:
	mul.hi.u64 	%rd6732, %rd3442, %rd3155;
	add.s64 	%rd3449, %rd8890, %rd6732;
	mul.lo.s64 	%rd3450, %rd3233, %rd3442;
	add.s64 	%rd3451, %rd3450, %rd3449;
	add.s64 	%rd3452, %rd3451, %rd3432;
	setp.lt.u64 	%p1933, %rd3452, %rd3451;
	mov.b64 	%rd8891, 1;
	@%p1933 bra 	$L__BB1_1332;
	setp.eq.s64 	%p1934, %rd3451, 0;
	neg.s64 	%rd6733, %rd3449;
	setp.ne.s64 	%p1935, %rd3450, %rd6733;
	and.pred  	%p1936, %p1935, %p1934;
	selp.u64 	%rd8891, 1, 0, %p1936;
$L__BB1_1332:
	mul.hi.u64 	%rd6735, %rd3442, %rd3233;
	add.s64 	%rd3455, %rd8891, %rd6735;
	mul.lo.s64 	%rd3456, %rd3239, %rd3442;
	add.s64 	%rd3457, %rd3456, %rd3455;
	add.s64 	%rd3458, %rd3457, %rd8882;
	setp.lt.u64 	%p1937, %rd3458, %rd3457;
	mov.b64 	%rd8892, 1;
	@%p1937 bra 	$L__BB1_1334;
	setp.eq.s64 	%p1938, %rd3457, 0;
	neg.s64 	%rd6736, %rd3455;
	setp.ne.s64 	%p1939, %rd3456, %rd6736;
	and.pred  	%p1940, %p1939, %p1938;
	selp.u64 	%rd8892, 1, 0, %p1940;
$L__BB1_1334:
	mul.hi.u64 	%rd6737, %rd3442, %rd3239;
	add.s64 	%rd3461, %rd8892, %rd6737;
	setp.eq.s64 	%p1941, %rd3461, 0;
	@%p1941 bra 	$L__BB1_1336;
	add.s64 	%rd3462, %rd8888, %rd3461;
	setp.lt.u64 	%p1942, %rd3462, %rd8888;
	selp.u64 	%rd6738, 1, 0, %p1942;
	add.s64 	%rd8887, %rd8887, %rd6738;
	mov.u64 	%rd8888, %rd3462;
$L__BB1_1336:
	mul.lo.s64 	%rd3466, %rd3387, %rd3446;
	mul.lo.s64 	%rd6740, %rd3225, %rd3466;
	mul.hi.u64 	%rd6741, %rd3466, %rd3225;
	not.b64 	%rd6742, %rd3446;
	setp.gt.u64 	%p1943, %rd6740, %rd6742;
	selp.u64 	%rd6743, 1, 0, %p1943;
	add.s64 	%rd3467, %rd6741, %rd6743;
	mul.lo.s64 	%rd3468, %rd3155, %rd3466;
	add.s64 	%rd3469, %rd3468, %rd3467;
	add.s64 	%rd3470, %rd3469, %rd3452;
	setp.lt.u64 	%p1944, %rd3470, %rd3469;
	mov.b64 	%rd8895, 1;
	@%p1944 bra 	$L__BB1_1338;
	setp.eq.s64 	%p1945, %rd3469, 0;
	neg.s64 	%rd6744, %rd3467;
	setp.ne.s64 	%p1946, %rd3468, %rd6744;
	and.pred  	%p1947, %p1946, %p1945;
	selp.u64 	%rd8895, 1, 0, %p1947;
$L__BB1_1338:
	mul.hi.u64 	%rd6746, %rd3466, %rd3155;
	add.s64 	%rd3473, %rd8895, %rd6746;
	mul.lo.s64 	%rd3474, %rd3233, %rd3466;
	add.s64 	%rd3475, %rd3474, %rd3473;
	add.s64 	%rd3476, %rd3475, %rd3458;
	setp.lt.u64 	%p1948, %rd3476, %rd3475;
	mov.b64 	%rd8896, 1;
	@%p1948 bra 	$L__BB1_1340;
	setp.eq.s64 	%p1949, %rd3475, 0;
	neg.s64 	%rd6747, %rd3473;
	setp.ne.s64 	%p1950, %rd3474, %rd6747;
	and.pred  	%p1951, %p1950, %p1949;
	selp.u64 	%rd8896, 1, 0, %p1951;
$L__BB1_1340:
	mul.hi.u64 	%rd6749, %rd3466, %rd3233;
	add.s64 	%rd3479, %rd8896, %rd6749;
	mul.lo.s64 	%rd3480, %rd3239, %rd3466;
	add.s64 	%rd3481, %rd3480, %rd3479;
	add.s64 	%rd3482, %rd3481, %rd8888;
	setp.lt.u64 	%p1952, %rd3482, %rd3481;
	mov.b64 	%rd8897, 1;
	@%p1952 bra 	$L__BB1_1342;
	setp.eq.s64 	%p1953, %rd3481, 0;
	neg.s64 	%rd6750, %rd3479;
	setp.ne.s64 	%p1954, %rd3480, %rd6750;
	and.pred  	%p1955, %p1954, %p1953;
	selp.u64 	%rd8897, 1, 0, %p1955;
$L__BB1_1342:
	mul.hi.u64 	%rd6751, %rd3466, %rd3239;
	add.s64 	%rd6752, %rd8897, %rd6751;
	add.s64 	%rd8898, %rd8887, %rd6752;
	setp.gt.u64 	%p1956, %rd8898, %rd3239;
	@%p1956 bra 	$L__BB1_1348;
	setp.lt.u64 	%p1957, %rd8898, %rd3239;
	mov.u64 	%rd8899, %rd3482;
	mov.u64 	%rd8900, %rd3476;
	mov.u64 	%rd8901, %rd3470;
	@%p1957 bra 	$L__BB1_1349;
	setp.gt.u64 	%p1958, %rd3482, %rd3233;
	@%p1958 bra 	$L__BB1_1348;
	setp.lt.u64 	%p1959, %rd3482, %rd3233;
	mov.u64 	%rd8899, %rd3482;
	mov.u64 	%rd8900, %rd3476;
	mov.u64 	%rd8901, %rd3470;
	@%p1959 bra 	$L__BB1_1349;
	setp.gt.u64 	%p1960, %rd3476, %rd3155;
	@%p1960 bra 	$L__BB1_1348;
	setp.lt.u64 	%p1961, %rd3476, %rd3155;
	setp.lt.u64 	%p1962, %rd3470, %rd3225;
	or.pred  	%p1963, %p1961, %p1962;
	mov.u64 	%rd8899, %rd3482;
	mov.u64 	%rd8900, %rd3476;
	mov.u64 	%rd8901, %rd3470;
	@%p1963 bra 	$L__BB1_1349;
$L__BB1_1348:
	sub.s64 	%rd8901, %rd3470, %rd3225;
	setp.lt.u64 	%p1964, %rd3470, %rd3225;
	selp.u64 	%rd6753, 1, 0, %p1964;
	add.s64 	%rd6754, %rd3155, %rd6753;
	sub.s64 	%rd8900, %rd3476, %rd6754;
	setp.lt.u64 	%p1965, %rd3476, %rd3155;
	setp.eq.s64 	%p1966, %rd3476, %rd3155;
	and.pred  	%p1967, %p1966, %p1964;
	or.pred  	%p1968, %p1965, %p1967;
	selp.u64 	%rd6755, 1, 0, %p1968;
	add.s64 	%rd6756, %rd3233, %rd6755;
	sub.s64 	%rd8899, %rd3482, %rd6756;
	setp.lt.u64 	%p1969, %rd3482, %rd3233;
	setp.eq.s64 	%p1970, %rd3482, %rd3233;
	selp.b64 	%rd6757, %rd6755, 0, %p1970;
	selp.b64 	%rd6758, 1, %rd6757, %p1969;
	add.s64 	%rd6759, %rd6758, %rd3239;
	sub.s64 	%rd8898, %rd8898, %rd6759;
$L__BB1_1349:
	shl.b64 	%rd3494, %rd8901, 1;
	mov.b64 	{%r125, %r126}, %rd8900;
	mov.b64 	{%r127, %r128}, %rd8901;
	shf.l.wrap.b32 	%r129, %r128, %r125, 1;
	shf.l.wrap.b32 	%r130, %r125, %r126, 1;
	mov.b64 	%rd3495, {%r129, %r130};
	setp.lt.u64 	%p1971, %rd3495, %rd8900;
	selp.u64 	%rd6760, 1, 0, %p1971;
	shl.b64 	%rd6761, %rd8899, 1;
	or.b64  	%rd3496, %rd6761, %rd6760;
	setp.lt.u64 	%p1972, %rd3496, %rd8899;
	selp.u64 	%rd6762, 1, 0, %p1972;
	shl.b64 	%rd6763, %rd8898, 1;
	or.b64  	%rd8902, %rd6763, %rd6762;
	setp.gt.u64 	%p1973, %rd8902, %rd3239;
	@%p1973 bra 	$L__BB1_1355;
	setp.lt.u64 	%p1974, %rd8902, %rd3239;
	mov.u64 	%rd8903, %rd3496;
	mov.u64 	%rd8904, %rd3495;
	mov.u64 	%rd8905, %rd3494;
	@%p1974 bra 	$L__BB1_1356;
	setp.gt.u64 	%p1975, %rd3496, %rd3233;
	@%p1975 bra 	$L__BB1_1355;
	setp.lt.u64 	%p1976, %rd3496, %rd3233;
	mov.u64 	%rd8903, %rd3496;
	mov.u64 	%rd8904, %rd3495;
	mov.u64 	%rd8905, %rd3494;
	@%p1976 bra 	$L__BB1_1356;
	setp.gt.u64 	%p1977, %rd3495, %rd3155;
	@%p1977 bra 	$L__BB1_1355;
	setp.lt.u64 	%p1978, %rd3495, %rd3155;
	setp.lt.u64 	%p1979, %rd3494, %rd3225;
	or.pred  	%p1980, %p1978, %p1979;
	mov.u64 	%rd8903, %rd3496;
	mov.u64 	%rd8904, %rd3495;
	mov.u64 	%rd8905, %rd3494;
	@%p1980 bra 	$L__BB1_1356;
$L__BB1_1355:
	sub.s64 	%rd8905, %rd3494, %rd3225;
	setp.lt.u64 	%p1981, %rd3494, %rd3225;
	selp.u64 	%rd6764, 1, 0, %p1981;
	add.s64 	%rd6765, %rd3155, %rd6764;
	sub.s64 	%rd8904, %rd3495, %rd6765;
	setp.lt.u64 	%p1982, %rd3495, %rd3155;
	setp.eq.s64 	%p1983, %rd3495, %rd3155;
	and.pred  	%p1984, %p1983, %p1981;
	or.pred  	%p1985, %p1982, %p1984;
	selp.u64 	%rd6766, 1, 0, %p1985;
	add.s64 	%rd6767, %rd3233, %rd6766;
	sub.s64 	%rd8903, %rd3496, %rd6767;
	setp.lt.u64 	%p1986, %rd3496, %rd3233;
	setp.eq.s64 	%p1987, %rd3496, %rd3233;
	selp.b64 	%rd6768, %rd6766, 0, %p1987;
	selp.b64 	%rd6769, 1, %rd6768, %p1986;
	add.s64 	%rd6770, %rd6769, %rd3239;
	sub.s64 	%rd8902, %rd8902, %rd6770;
$L__BB1_1356:
	sub.s64 	%rd3506, %rd8867, %rd8905;
	setp.lt.u64 	%p1989, %rd8867, %rd8905;
	selp.u64 	%rd6771, 1, 0, %p1989;
	add.s64 	%rd6772, %rd8904, %rd6771;
	sub.s64 	%rd3507, %rd8866, %rd6772;
	setp.lt.u64 	%p1990, %rd8866, %rd8904;
	setp.eq.s64 	%p1991, %rd8866, %rd8904;
	and.pred  	%p1992, %p1991, %p1989;
	or.pred  	%p1993, %p1990, %p1992;
	selp.u64 	%rd6773, 1, 0, %p1993;
	mov.u32 	%r131, %tid.x;
	mov.u32 	%r132, shared_points;
	mad.lo.s32 	%r8, %r131, 96, %r132;
	st.shared.v2.u64 	[%r8+32], {%rd3506, %rd3507};
	add.s64 	%rd6774, %rd8903, %rd6773;
	sub.s64 	%rd3508, %rd8865, %rd6774;
	setp.lt.u64 	%p1994, %rd8865, %rd8903;
	setp.eq.s64 	%p1995, %rd8865, %rd8903;
	selp.b64 	%rd6775, %rd6773, 0, %p1995;
	selp.b64 	%rd3509, 1, %rd6775, %p1994;
	st.shared.u64 	[%r8+48], %rd3508;
	add.s64 	%rd6776, %rd3509, %rd8902;
	sub.s64 	%rd3510, %rd8864, %rd6776;
	setp.lt.u64 	%p1996, %rd8864, %rd8902;
	mov.pred 	%p3418, 0;
	@%p1996 bra 	$L__BB1_1358;
	setp.ne.s64 	%p1997, %rd8864, %rd8902;
	setp.eq.s64 	%p1998, %rd3509, 0;
	or.pred  	%p3418, %p1997, %p1998;
$L__BB1_1358:
	st.shared.u64 	[%r8+56], %rd3510;
	@%p3418 bra 	$L__BB1_1360;
	add.s64 	%rd6778, %rd3506, %rd3225;
	setp.lt.u64 	%p1999, %rd6778, %rd3506;
	selp.u64 	%rd6779, 1, 0, %p1999;
	add.s64 	%rd6780, %rd3507, %rd6779;
	add.s64 	%rd6781, %rd6780, %rd3155;
	setp.lt.u64 	%p2000, %rd6781, %rd6780;
	setp.lt.u64 	%p2001, %rd6781, %rd3507;
	selp.b64 	%rd6782, %rd6779, 0, %p2000;
	selp.b64 	%rd6783, 1, %rd6782, %p2001;
	st.shared.v2.u64 	[%r8+32], {%rd6778, %rd6781};
	add.s64 	%rd6784, %rd3508, %rd6783;
	add.s64 	%rd6785, %rd6784, %rd3233;
	setp.lt.u64 	%p2002, %rd6785, %rd6784;
	setp.lt.u64 	%p2003, %rd6785, %rd3508;
	selp.b64 	%rd6786, %rd6783, 0, %p2002;
	selp.b64 	%rd6787, 1, %rd6786, %p2003;
	add.s64 	%rd6788, %rd3510, %rd6787;
	add.s64 	%rd6789, %rd6788, %rd3239;
	st.shared.v2.u64 	[%r8+48], {%rd6785, %rd6789};
$L__BB1_1360:
	add.s32 	%r133, %r8, 64;
	ld.shared.v2.u64 	{%rd6790, %rd6791}, [%r8+64];
	shr.u32 	%r134, %r3, 1;
	mad.lo.s32 	%r135, %r134, 96, %r133;
	ld.shared.v2.u64 	{%rd6792, %rd6793}, [%r135];
	add.s64 	%rd3511, %rd6790, %rd6792;
	setp.lt.u64 	%p2004, %rd3511, %rd6790;
	selp.u64 	%rd6794, 1, 0, %p2004;
	add.s64 	%rd6795, %rd6791, %rd6794;
	add.s64 	%rd3512, %rd6795, %rd6793;
	setp.lt.u64 	%p2005, %rd3512, %rd6795;
	setp.lt.u64 	%p2006, %rd3512, %rd6791;
	selp.b64 	%rd6796, %rd6794, 0, %p2005;
	selp.b64 	%rd6797, 1, %rd6796, %p2006;
	ld.shared.v2.u64 	{%rd6798, %rd6799}, [%r8+80];
	ld.shared.v2.u64 	{%rd6800, %rd6801}, [%r135+16];
	add.s64 	%rd6802, %rd6798, %rd6797;
	add.s64 	%rd3513, %rd6802, %rd6800;
	setp.lt.u64 	%p2007, %rd3513, %rd6802;
	setp.lt.u64 	%p2008, %rd3513, %rd6798;
	selp.b64 	%rd6803, %rd6797, 0, %p2007;
	selp.b64 	%rd6804, 1, %rd6803, %p2008;
	add.s64 	%rd6805, %rd6799, %rd6804;
	add.s64 	%rd8906, %rd6805, %rd6801;
	setp.gt.u64 	%p2009, %rd8906, %rd3239;
	@%p2009 bra 	$L__BB1_1366;
	setp.lt.u64 	%p2010, %rd8906, %rd3239;
	mov.u64 	%rd8907, %rd3513;
	mov.u64 	%rd8908, %rd3512;
	mov.u64 	%rd8909, %rd3511;
	@%p2010 bra 	$L__BB1_1367;
	setp.gt.u64 	%p2011, %rd3513, %rd3233;
	@%p2011 bra 	$L__BB1_1366;
	setp.lt.u64 	%p2012, %rd3513, %rd3233;
	mov.u64 	%rd8907, %rd3513;
	mov.u64 	%rd8908, %rd3512;
	mov.u64 	%rd8909, %rd3511;
	@%p2012 bra 	$L__BB1_1367;
	setp.gt.u64 	%p2013, %rd3512, %rd3155;
	@%p2013 bra 	$L__BB1_1366;
	setp.lt.u64 	%p2014, %rd3512, %rd3155;
	setp.lt.u64 	%p2015, %rd3511, %rd3225;
	or.pred  	%p2016, %p2014, %p2015;
	mov.u64 	%rd8907, %rd3513;
	mov.u64 	%rd8908, %rd3512;
	mov.u64 	%rd8909, %rd3511;
	@%p2016 bra 	$L__BB1_1367;
$L__BB1_1366:
	sub.s64 	%rd8909, %rd3511, %rd3225;
	setp.lt.u64 	%p2017, %rd3511, %rd3225;
	selp.u64 	%rd6806, 1, 0, %p2017;
	add.s64 	%rd6807, %rd3155, %rd6806;
	sub.s64 	%rd8908, %rd3512, %rd6807;
	setp.lt.u64 	%p2018, %rd3512, %rd3155;
	setp.eq.s64 	%p2019, %rd3512, %rd3155;
	and.pred  	%p2020, %p2019, %p2017;
	or.pred  	%p2021, %p2018, %p2020;
	selp.u64 	%rd6808, 1, 0, %p2021;
	add.s64 	%rd6809, %rd3233, %rd6808;
	sub.s64 	%rd8907, %rd3513, %rd6809;
	setp.lt.u64 	%p2022, %rd3513, %rd3233;
	setp.eq.s64 	%p2023, %rd3513, %rd3233;
	selp.b64 	%rd6810, %rd6808, 0, %p2023;
	selp.b64 	%rd6811, 1, %rd6810, %p2022;
	add.s64 	%rd6812, %rd6811, %rd3239;
	sub.s64 	%rd8906, %rd8906, %rd6812;
$L__BB1_1367:
	mul.hi.u64 	%rd6814, %rd8909, %rd8909;
	mul.lo.s64 	%rd6815, %rd8908, %rd8909;
	mul.hi.u64 	%rd6816, %rd8909, %rd8908;
	add.s64 	%rd6817, %rd6815, %rd6814;
	setp.eq.s64 	%p2024, %rd6817, 0;
	neg.s64 	%rd6818, %rd6814;
	setp.ne.s64 	%p2025, %rd6815, %rd6818;
	and.pred  	%p2026, %p2025, %p2024;
	selp.u64 	%rd6819, 1, 0, %p2026;
	add.s64 	%rd6820, %rd6816, %rd6819;
	mul.lo.s64 	%rd3523, %rd8907, %rd8909;
	mul.hi.u64 	%rd6821, %rd8909, %rd8907;
	add.s64 	%rd6822, %rd3523, %rd6820;
	setp.eq.s64 	%p2027, %rd6822, 0;
	neg.s64 	%rd6823, %rd6820;
	setp.ne.s64 	%p2028, %rd3523, %rd6823;
	and.pred  	%p2029, %p2028, %p2027;
	selp.u64 	%rd6824, 1, 0, %p2029;
	add.s64 	%rd3524, %rd6821, %rd6824;
	mul.lo.s64 	%rd3525, %rd8906, %rd8909;
	add.s64 	%rd3526, %rd3525, %rd3524;
	mul.hi.u64 	%rd6825, %rd8908, %rd8909;
	add.s64 	%rd3527, %rd6817, %rd6815;
	setp.lt.u64 	%p2030, %rd3527, %rd6817;
	selp.u64 	%rd6826, 1, 0, %p2030;
	add.s64 	%rd3528, %rd6825, %rd6826;
	mul.lo.s64 	%rd3529, %rd8908, %rd8908;
	add.s64 	%rd3530, %rd3529, %rd3528;
	add.s64 	%rd3531, %rd3530, %rd6822;
	setp.lt.u64 	%p2031, %rd3531, %rd3530;
	mov.b64 	%rd8910, 1;
	@%p2031 bra 	$L__BB1_1369;
	setp.eq.s64 	%p2032, %rd3530, 0;
	neg.s64 	%rd6827, %rd3528;
	setp.ne.s64 	%p2033, %rd3529, %rd6827;
	and.pred  	%p2034, %p2033, %p2032;
	selp.u64 	%rd8910, 1, 0, %p2034;
$L__BB1_1369:
	mul.hi.u64 	%rd6829, %rd8908, %rd8908;
	add.s64 	%rd3534, %rd8910, %rd6829;
	mul.lo.s64 	%rd3535, %rd8907, %rd8908;
	add.s64 	%rd3536, %rd3535, %rd3534;
	add.s64 	%rd3537, %rd3536, %rd3526;
	setp.lt.u64 	%p2035, %rd3537, %rd3536;
	mov.b64 	%rd8911, 1;
	@%p2035 bra 	$L__BB1_1371;
	setp.eq.s64 	%p2036, %rd3536, 0;
	neg.s64 	%rd6830, %rd3534;
	setp.ne.s64 	%p2037, %rd3535, %rd6830;
	and.pred  	%p2038, %p2037, %p2036;
	selp.u64 	%rd8911, 1, 0, %p2038;
$L__BB1_1371:
	mul.hi.u64 	%rd6832, %rd8908, %rd8907;
	add.s64 	%rd3540, %rd8911, %rd6832;
	mul.lo.s64 	%rd3541, %rd8906, %rd8908;
	add.s64 	%rd3542, %rd3541, %rd3540;
	neg.s64 	%rd6833, %rd3524;
	setp.ne.s64 	%p2039, %rd3525, %rd6833;
	setp.eq.s64 	%p2040, %rd3526, 0;
	and.pred  	%p2041, %p2039, %p2040;
	selp.u64 	%rd6834, 1, 0, %p2041;
	mul.hi.u64 	%rd6835, %rd8909, %rd8906;
	add.s64 	%rd6836, %rd6835, %rd6834;
	add.s64 	%rd3543, %rd3542, %rd6836;
	setp.lt.u64 	%p2042, %rd3543, %rd3542;
	mov.b64 	%rd8912, 1;
	@%p2042 bra 	$L__BB1_1373;
	setp.eq.s64 	%p2043, %rd3542, 0;
	neg.s64 	%rd6837, %rd3540;
	setp.ne.s64 	%p2044, %rd3541, %rd6837;
	and.pred  	%p2045, %p2044, %p2043;
	selp.u64 	%rd8912, 1, 0, %p2045;
$L__BB1_1373:
	mul.hi.u64 	%rd6839, %rd8907, %rd8909;
	add.s64 	%rd3546, %rd3523, %rd3531;
	setp.lt.u64 	%p2046, %rd3546, %rd3523;
	selp.u64 	%rd6840, 1, 0, %p2046;
	add.s64 	%rd3547, %rd6839, %rd6840;
	add.s64 	%rd3548, %rd3535, %rd3547;
	add.s64 	%rd3549, %rd3548, %rd3537;
	setp.lt.u64 	%p2047, %rd3549, %rd3548;
	mov.b64 	%rd8913, 1;
	@%p2047 bra 	$L__BB1_1375;
	setp.eq.s64 	%p2048, %rd3548, 0;
	neg.s64 	%rd6841, %rd3547;
	setp.ne.s64 	%p2049, %rd3535, %rd6841;
	and.pred  	%p2050, %p2049, %p2048;
	selp.u64 	%rd8913, 1, 0, %p2050;
$L__BB1_1375:
	mul.hi.u64 	%rd6843, %rd8907, %rd8908;
	add.s64 	%rd3552, %rd8913, %rd6843;
	mul.lo.s64 	%rd3553, %rd8907, %rd8907;
	add.s64 	%rd3554, %rd3553, %rd3552;
	add.s64 	%rd3555, %rd3554, %rd3543;
	setp.lt.u64 	%p2051, %rd3555, %rd3554;
	mov.b64 	%rd8914, 1;
	@%p2051 bra 	$L__BB1_1377;
	setp.eq.s64 	%p2052, %rd3554, 0;
	neg.s64 	%rd6844, %rd3552;
	setp.ne.s64 	%p2053, %rd3553, %rd6844;
	and.pred  	%p2054, %p2053, %p2052;
	selp.u64 	%rd8914, 1, 0, %p2054;
$L__BB1_1377:
	mul.hi.u64 	%rd6846, %rd8907, %rd8907;
	add.s64 	%rd3558, %rd8914, %rd6846;
	mul.lo.s64 	%rd3559, %rd8906, %rd8907;
	add.s64 	%rd3560, %rd3559, %rd3558;
	mul.hi.u64 	%rd6847, %rd8908, %rd8906;
	add.s64 	%rd6848, %rd8912, %rd6847;
	add.s64 	%rd3561, %rd3560, %rd6848;
	setp.lt.u64 	%p2055, %rd3561, %rd3560;
	mov.b64 	%rd8915, 1;
	@%p2055 bra 	$L__BB1_1379;
	setp.eq.s64 	%p2056, %rd3560, 0;
	neg.s64 	%rd6849, %rd3558;
	setp.ne.s64 	%p2057, %rd3559, %rd6849;
	and.pred  	%p2058, %p2057, %p2056;
	selp.u64 	%rd8915, 1, 0, %p2058;
$L__BB1_1379:
	mul.hi.u64 	%rd6851, %rd8906, %rd8909;
	add.s64 	%rd3564, %rd3525, %rd3549;
	setp.lt.u64 	%p2059, %rd3564, %rd3525;
	selp.u64 	%rd6852, 1, 0, %p2059;
	add.s64 	%rd3565, %rd6851, %rd6852;
	add.s64 	%rd3566, %rd3541, %rd3565;
	add.s64 	%rd8925, %rd3566, %rd3555;
	setp.lt.u64 	%p2060, %rd8925, %rd3566;
	mov.b64 	%rd8916, 1;
	@%p2060 bra 	$L__BB1_1381;
	setp.eq.s64 	%p2061, %rd3566, 0;
	neg.s64 	%rd6853, %rd3565;
	setp.ne.s64 	%p2062, %rd3541, %rd6853;
	and.pred  	%p2063, %p2062, %p2061;
	selp.u64 	%rd8916, 1, 0, %p2063;
$L__BB1_1381:
	mul.hi.u64 	%rd6855, %rd8906, %rd8908;
	add.s64 	%rd3570, %rd8916, %rd6855;
	add.s64 	%rd3571, %rd3559, %rd3570;
	add.s64 	%rd8924, %rd3571, %rd3561;
	setp.lt.u64 	%p2064, %rd8924, %rd3571;
	mov.b64 	%rd8917, 1;
	@%p2064 bra 	$L__BB1_1383;
	setp.eq.s64 	%p2065, %rd3571, 0;
	neg.s64 	%rd6856, %rd3570;
	setp.ne.s64 	%p2066, %rd3559, %rd6856;
	and.pred  	%p2067, %p2066, %p2065;
	selp.u64 	%rd8917, 1, 0, %p2067;
$L__BB1_1383:
	mul.hi.u64 	%rd6858, %rd8906, %rd8907;
	add.s64 	%rd3575, %rd8917, %rd6858;
	mul.lo.s64 	%rd3576, %rd8906, %rd8906;
	add.s64 	%rd3577, %rd3576, %rd3575;
	mul.hi.u64 	%rd6859, %rd8907, %rd8906;
	add.s64 	%rd6860, %rd8915, %rd6859;
	add.s64 	%rd8930, %rd3577, %rd6860;
	setp.lt.u64 	%p2068, %rd8930, %rd3577;
	mov.b64 	%rd8918, 1;
	@%p2068 bra 	$L__BB1_1385;
	setp.eq.s64 	%p2069, %rd3577, 0;
	neg.s64 	%rd6861, %rd3575;
	setp.ne.s64 	%p2070, %rd3576, %rd6861;
	and.pred  	%p2071, %p2070, %p2069;
	selp.u64 	%rd8918, 1, 0, %p2071;
$L__BB1_1385:
	mul.lo.s64 	%rd6863, %rd8909, %rd8909;
	mul.hi.u64 	%rd6864, %rd8906, %rd8906;
	add.s64 	%rd8929, %rd8918, %rd6864;
	mul.lo.s64 	%rd3582, %rd3387, %rd6863;
	mul.lo.s64 	%rd6865, %rd3225, %rd3582;
	mul.hi.u64 	%rd6866, %rd3582, %rd3225;
	not.b64 	%rd6867, %rd6863;
	setp.gt.u64 	%p2072, %rd6865, %rd6867;
	selp.u64 	%rd6868, 1, 0, %p2072;
	add.s64 	%rd3583, %rd6866, %rd6868;
	mul.lo.s64 	%rd3584, %rd3155, %rd3582;
	add.s64 	%rd3585, %rd3584, %rd3583;
	add.s64 	%rd3586, %rd3585, %rd3527;
	setp.lt.u64 	%p2073, %rd3586, %rd3585;
	mov.b64 	%rd8919, 1;
	@%p2073 bra 	$L__BB1_1387;
	setp.eq.s64 	%p2074, %rd3585, 0;
	neg.s64 	%rd6869, %rd3583;
	setp.ne.s64 	%p2075, %rd3584, %rd6869;
	and.pred  	%p2076, %p2075, %p2074;
	selp.u64 	%rd8919, 1, 0, %p2076;
$L__BB1_1387:
	mul.hi.u64 	%rd6871, %rd3582, %rd3155;
	add.s64 	%rd3589, %rd8919, %rd6871;
	mul.lo.s64 	%rd3590, %rd3233, %rd3582;
	add.s64 	%rd3591, %rd3590, %rd3589;
	add.s64 	%rd3592, %rd3591, %rd3546;
	setp.lt.u64 	%p2077, %rd3592, %rd3591;
	mov.b64 	%rd8920, 1;
	@%p2077 bra 	$L__BB1_1389;
	setp.eq.s64 	%p2078, %rd3591, 0;
	neg.s64 	%rd6872, %rd3589;
	setp.ne.s64 	%p2079, %rd3590, %rd6872;
	and.pred  	%p2080, %p2079, %p2078;
	selp.u64 	%rd8920, 1, 0, %p2080;
$L__BB1_1389:
	mul.hi.u64 	%rd6874, %rd3582, %rd3233;
	add.s64 	%rd3595, %rd8920, %rd6874;
	mul.lo.s64 	%rd3596, %rd3239, %rd3582;
	add.s64 	%rd3597, %rd3596, %rd3595;
	add.s64 	%rd3598, %rd3597, %rd3564;
	setp.lt.u64 	%p2081, %rd3598, %rd3597;
	mov.b64 	%rd8921, 1;
	@%p2081 bra 	$L__BB1_1391;
	setp.eq.s64 	%p2082, %rd3597, 0;
	neg.s64 	%rd6875, %rd3595;
	setp.ne.s64 	%p2083, %rd3596, %rd6875;
	and.pred  	%p2084, %p2083, %p2082;
	selp.u64 	%rd8921, 1, 0, %p2084;
$L__BB1_1391:
	mul.hi.u64 	%rd6876, %rd3582, %rd3239;
	add.s64 	%rd3601, %rd8921, %rd6876;
	setp.eq.s64 	%p2085, %rd3601, 0;
	@%p2085 bra 	$L__BB1_1395;
	add.s64 	%rd3602, %rd8925, %rd3601;
	setp.ge.u64 	%p2086, %rd3602, %rd8925;
	mov.u64 	%rd8925, %rd3602;
	@%p2086 bra 	$L__BB1_1395;
	add.s64 	%rd8924, %rd8924, 1;
	setp.ne.s64 	%p2087, %rd8924, 0;
	mov.u64 	%rd8925, %rd3602;
	@%p2087 bra 	$L__BB1_1395;
	add.s64 	%rd8930, %rd8930, 1;
	setp.eq.s64 	%p2088, %rd8930, 0;
	selp.u64 	%rd6878, 1, 0, %p2088;
	add.s64 	%rd8929, %rd8929, %rd6878;
	mov.b64 	%rd8924, 0;
	mov.u64 	%rd8925, %rd3602;
$L__BB1_1395:
	mul.lo.s64 	%rd3610, %rd3387, %rd3586;
	mul.lo.s64 	%rd6880, %rd3225, %rd3610;
	mul.hi.u64 	%rd6881, %rd3610, %rd3225;
	not.b64 	%rd6882, %rd3586;
	setp.gt.u64 	%p2089, %rd6880, %rd6882;
	selp.u64 	%rd6883, 1, 0, %p2089;
	add.s64 	%rd3611, %rd6881, %rd6883;
	mul.lo.s64 	%rd3612, %rd3155, %rd3610;
	add.s64 	%rd3613, %rd3612, %rd3611;
	add.s64 	%rd3614, %rd3613, %rd3592;
	setp.lt.u64 	%p2090, %rd3614, %rd3613;
	mov.b64 	%rd8926, 1;
	@%p2090 bra 	$L__BB1_1397;
	setp.eq.s64 	%p2091, %rd3613, 0;
	neg.s64 	%rd6884, %rd3611;
	setp.ne.s64 	%p2092, %rd3612, %rd6884;
	and.pred  	%p2093, %p2092, %p2091;
	selp.u64 	%rd8926, 1, 0, %p2093;
$L__BB1_1397:
	mul.hi.u64 	%rd6886, %rd3610, %rd3155;
	add.s64 	%rd3617, %rd8926, %rd6886;
	mul.lo.s64 	%rd3618, %rd3233, %rd3610;
	add.s64 	%rd3619, %rd3618, %rd3617;
	add.s64 	%rd3620, %rd3619, %rd3598;
	setp.lt.u64 	%p2094, %rd3620, %rd3619;
	mov.b64 	%rd8927, 1;
	@%p2094 bra 	$L__BB1_1399;
	setp.eq.s64 	%p2095, %rd3619, 0;
	neg.s64 	%rd6887, %rd3617;
	setp.ne.s64 	%p2096, %rd3618, %rd6887;
	and.pred  	%p2097, %p2096, %p2095;
	selp.u64 	%rd8927, 1, 0, %p2097;
$L__BB1_1399:
	mul.hi.u64 	%rd6889, %rd3610, %rd3233;
	add.s64 	%rd3623, %rd8927, %rd6889;
	mul.lo.s64 	%rd3624, %rd3239, %rd3610;
	add.s64 	%rd3625, %rd3624, %rd3623;
	add.s64 	%rd3626, %rd3625, %rd8925;
	setp.lt.u64 	%p2098, %rd3626, %rd3625;
	mov.b64 	%rd8928, 1;
	@%p2098 bra 	$L__BB1_1401;
	setp.eq.s64 	%p2099, %rd3625, 0;
	neg.s64 	%rd6890, %rd3623;
	setp.ne.s64 	%p2100, %rd3624, %rd6890;
	and.pred  	%p2101, %p2100, %p2099;
	selp.u64 	%rd8928, 1, 0, %p2101;
$L__BB1_1401:
	mul.hi.u64 	%rd6891, %rd3610, %rd3239;
	add.s64 	%rd3629, %rd8928, %rd6891;
	setp.eq.s64 	%p2102, %rd3629, 0;
	@%p2102 bra 	$L__BB1_1404;
	add.s64 	%rd3630, %rd8924, %rd3629;
	setp.ge.u64 	%p2103, %rd3630, %rd8924;
	mov.u64 	%rd8924, %rd3630;
	@%p2103 bra 	$L__BB1_1404;
	add.s64 	%rd8930, %rd8930, 1;
	setp.eq.s64 	%p2104, %rd8930, 0;
	selp.u64 	%rd6892, 1, 0, %p2104;
	add.s64 	%rd8929, %rd8929, %rd6892;
$L__BB1_1404:
	mul.lo.s64 	%rd3636, %rd3387, %rd3614;
	mul.lo.s64 	%rd6894, %rd3225, %rd3636;
	mul.hi.u64 	%rd6895, %rd3636, %rd3225;
	not.b64 	%rd6896, %rd3614;
	setp.gt.u64 	%p2105, %rd6894, %rd6896;
	selp.u64 	%rd6897, 1, 0, %p2105;
	add.s64 	%rd3637, %rd6895, %rd6897;
	mul.lo.s64 	%rd3638, %rd3155, %rd3636;
	add.s64 	%rd3639, %rd3638, %rd3637;
	add.s64 	%rd3640, %rd3639, %rd3620;
	setp.lt.u64 	%p2106, %rd3640, %rd3639;
	mov.b64 	%rd8932, 1;
	@%p2106 bra 	$L__BB1_1406;
	setp.eq.s64 	%p2107, %rd3639, 0;
	neg.s64 	%rd6898, %rd3637;
	setp.ne.s64 	%p2108, %rd3638, %rd6898;
	and.pred  	%p2109, %p2108, %p2107;
	selp.u64 	%rd8932, 1, 0, %p2109;
$L__BB1_1406:
	mul.hi.u64 	%rd6900, %rd3636, %rd3155;
	add.s64 	%rd3643, %rd8932, %rd6900;
	mul.lo.s64 	%rd3644, %rd3233, %rd3636;
	add.s64 	%rd3645, %rd3644, %rd3643;
	add.s64 	%rd3646, %rd3645, %rd3626;
	setp.lt.u64 	%p2110, %rd3646, %rd3645;
	mov.b64 	%rd8933, 1;
	@%p2110 bra 	$L__BB1_1408;
	setp.eq.s64 	%p2111, %rd3645, 0;
	neg.s64 	%rd6901, %rd3643;
	setp.ne.s64 	%p2112, %rd3644, %rd6901;
	and.pred  	%p2113, %p2112, %p2111;
	selp.u64 	%rd8933, 1, 0, %p2113;
$L__BB1_1408:
	mul.hi.u64 	%rd6903, %rd3636, %rd3233;
	add.s64 	%rd3649, %rd8933, %rd6903;
	mul.lo.s64 	%rd3650, %rd3239, %rd3636;
	add.s64 	%rd3651, %rd3650, %rd3649;
	add.s64 	%rd3652, %rd3651, %rd8924;
	setp.lt.u64 	%p2114, %rd3652, %rd3651;
	mov.b64 	%rd8934, 1;
	@%p2114 bra 	$L__BB1_1410;
	setp.eq.s64 	%p2115, %rd3651, 0;
	neg.s64 	%rd6904, %rd3649;
	setp.ne.s64 	%p2116, %rd3650, %rd6904;
	and.pred  	%p2117, %p2116, %p2115;
	selp.u64 	%rd8934, 1, 0, %p2117;
$L__BB1_1410:
	mul.hi.u64 	%rd6905, %rd3636, %rd3239;
	add.s64 	%rd3655, %rd8934, %rd6905;
	setp.eq.s64 	%p2118, %rd3655, 0;
	@%p2118 bra 	$L__BB1_1412;
	add.s64 	%rd3656, %rd8930, %rd3655;
	setp.lt.u64 	%p2119, %rd3656, %rd8930;
	selp.u64 	%rd6906, 1, 0, %p2119;
	add.s64 	%rd8929, %rd8929, %rd6906;
	mov.u64 	%rd8930, %rd3656;
$L__BB1_1412:
	mul.lo.s64 	%rd3660, %rd3387, %rd3640;
	mul.lo.s64 	%rd6908, %rd3225, %rd3660;
	mul.hi.u64 	%rd6909, %rd3660, %rd3225;
	not.b64 	%rd6910, %rd3640;
	setp.gt.u64 	%p2120, %rd6908, %rd6910;
	selp.u64 	%rd6911, 1, 0, %p2120;
	add.s64 	%rd3661, %rd6909, %rd6911;
	mul.lo.s64 	%rd3662, %rd3155, %rd3660;
	add.s64 	%rd3663, %rd3662, %rd3661;
	add.s64 	%rd3664, %rd3663, %rd3646;
	setp.lt.u64 	%p2121, %rd3664, %rd3663;
	mov.b64 	%rd8937, 1;
	@%p2121 bra 	$L__BB1_1414;
	setp.eq.s64 	%p2122, %rd3663, 0;
	neg.s64 	%rd6912, %rd3661;
	setp.ne.s64 	%p2123, %rd3662, %rd6912;
	and.pred  	%p2124, %p2123, %p2122;
	selp.u64 	%rd8937, 1, 0, %p2124;
$L__BB1_1414:
	mul.hi.u64 	%rd6914, %rd3660, %rd3155;
	add.s64 	%rd3667, %rd8937, %rd6914;
	mul.lo.s64 	%rd3668, %rd3233, %rd3660;
	add.s64 	%rd3669, %rd3668, %rd3667;
	add.s64 	%rd3670, %rd3669, %rd3652;
	setp.lt.u64 	%p2125, %rd3670, %rd3669;
	mov.b64 	%rd8938, 1;
	@%p2125 bra 	$L__BB1_1416;
	setp.eq.s64 	%p2126, %rd3669, 0;
	neg.s64 	%rd6915, %rd3667;
	setp.ne.s64 	%p2127, %rd3668, %rd6915;
	and.pred  	%p2128, %p2127, %p2126;
	selp.u64 	%rd8938, 1, 0, %p2128;
$L__BB1_1416:
	mul.hi.u64 	%rd6917, %rd3660, %rd3233;
	add.s64 	%rd3673, %rd8938, %rd6917;
	mul.lo.s64 	%rd3674, %rd3239, %rd3660;
	add.s64 	%rd3675, %rd3674, %rd3673;
	add.s64 	%rd3676, %rd3675, %rd8930;
	setp.lt.u64 	%p2129, %rd3676, %rd3675;
	mov.b64 	%rd8939, 1;
	@%p2129 bra 	$L__BB1_1418;
	setp.eq.s64 	%p2130, %rd3675, 0;
	neg.s64 	%rd6918, %rd3673;
	setp.ne.s64 	%p2131, %rd3674, %rd6918;
	and.pred  	%p2132, %p2131, %p2130;
	selp.u64 	%rd8939, 1, 0, %p2132;
$L__BB1_1418:
	mul.hi.u64 	%rd6919, %rd3660, %rd3239;
	add.s64 	%rd6920, %rd8939, %rd6919;
	add.s64 	%rd8940, %rd8929, %rd6920;
	setp.gt.u64 	%p2133, %rd8940, %rd3239;
	@%p2133 bra 	$L__BB1_1424;
	setp.lt.u64 	%p2134, %rd8940, %rd3239;
	mov.u64 	%rd8941, %rd3676;
	mov.u64 	%rd8942, %rd3670;
	mov.u64 	%rd8943, %rd3664;
	@%p2134 bra 	$L__BB1_1425;
	setp.gt.u64 	%p2135, %rd3676, %rd3233;
	@%p2135 bra 	$L__BB1_1424;
	setp.lt.u64 	%p2136, %rd3676, %rd3233;
	mov.u64 	%rd8941, %rd3676;
	mov.u64 	%rd8942, %rd3670;
	mov.u64 	%rd8943, %rd3664;
	@%p2136 bra 	$L__BB1_1425;
	setp.gt.u64 	%p2137, %rd3670, %rd3155;
	@%p2137 bra 	$L__BB1_1424;
	setp.lt.u64 	%p2138, %rd3670, %rd3155;
	setp.lt.u64 	%p2139, %rd3664, %rd3225;
	or.pred  	%p2140, %p2138, %p2139;
	mov.u64 	%rd8941, %rd3676;
	mov.u64 	%rd8942, %rd3670;
	mov.u64 	%rd8943, %rd3664;
	@%p2140 bra 	$L__BB1_1425;
$L__BB1_1424:
	sub.s64 	%rd8943, %rd3664, %rd3225;
	setp.lt.u64 	%p2141, %rd3664, %rd3225;
	selp.u64 	%rd6921, 1, 0, %p2141;
	add.s64 	%rd6922, %rd3155, %rd6921;
	sub.s64 	%rd8942, %rd3670, %rd6922;
	setp.lt.u64 	%p2142, %rd3670, %rd3155;
	setp.eq.s64 	%p2143, %rd3670, %rd3155;
	and.pred  	%p2144, %p2143, %p2141;
	or.pred  	%p2145, %p2142, %p2144;
	selp.u64 	%rd6923, 1, 0, %p2145;
	add.s64 	%rd6924, %rd3233, %rd6923;
	sub.s64 	%rd8941, %rd3676, %rd6924;
	setp.lt.u64 	%p2146, %rd3676, %rd3233;
	setp.eq.s64 	%p2147, %rd3676, %rd3233;
	selp.b64 	%rd6925, %rd6923, 0, %p2147;
	selp.b64 	%rd6926, 1, %rd6925, %p2146;
	add.s64 	%rd6927, %rd6926, %rd3239;
	sub.s64 	%rd8940, %rd8940, %rd6927;
$L__BB1_1425:
	sub.s64 	%rd8947, %rd8943, %rd8137;
	setp.lt.u64 	%p2148, %rd8943, %rd8137;
	selp.u64 	%rd6928, 1, 0, %p2148;
	add.s64 	%rd6929, %rd8136, %rd6928;
	sub.s64 	%rd8946, %rd8942, %rd6929;
	setp.lt.u64 	%p2149, %rd8942, %rd8136;
	setp.eq.s64 	%p2150, %rd8942, %rd8136;
	and.pred  	%p2151, %p2150, %p2148;
	or.pred  	%p2152, %p2149, %p2151;
	selp.u64 	%rd6930, 1, 0, %p2152;
	add.s64 	%rd6931, %rd8135, %rd6930;
	sub.s64 	%rd8945, %rd8941, %rd6931;
	setp.lt.u64 	%p2153, %rd8941, %rd8135;
	setp.eq.s64 	%p2154, %rd8941, %rd8135;
	selp.b64 	%rd6932, %rd6930, 0, %p2154;
	selp.b64 	%rd3691, 1, %rd6932, %p2153;
	add.s64 	%rd6933, %rd3691, %rd8134;
	sub.s64 	%rd8944, %rd8940, %rd6933;
	setp.lt.u64 	%p2155, %rd8940, %rd8134;
	@%p2155 bra 	$L__BB1_1427;
	setp.ne.s64 	%p2156, %rd8940, %rd8134;
	setp.eq.s64 	%p2157, %rd3691, 0;
	or.pred  	%p2158, %p2156, %p2157;
	@%p2158 bra 	$L__BB1_1428;
$L__BB1_1427:
	add.s64 	%rd3693, %rd8947, %rd3225;
	setp.lt.u64 	%p2159, %rd3693, %rd8947;
	selp.u64 	%rd6935, 1, 0, %p2159;
	add.s64 	%rd6936, %rd8946, %rd6935;
	add.s64 	%rd3694, %rd6936, %rd3155;
	setp.lt.u64 	%p2160, %rd3694, %rd6936;
	setp.lt.u64 	%p2161, %rd3694, %rd8946;
	selp.b64 	%rd6937, %rd6935, 0, %p2160;
	selp.b64 	%rd6938, 1, %rd6937, %p2161;
	add.s64 	%rd6939, %rd8945, %rd6938;
	add.s64 	%rd3695, %rd6939, %rd3233;
	setp.lt.u64 	%p2162, %rd3695, %rd6939;
	setp.lt.u64 	%p2163, %rd3695, %rd8945;
	selp.b64 	%rd6940, %rd6938, 0, %p2162;
	selp.b64 	%rd6941, 1, %rd6940, %p2163;
	add.s64 	%rd6942, %rd8944, %rd6941;
	add.s64 	%rd8944, %rd6942, %rd3239;
	mov.u64 	%rd8945, %rd3695;
	mov.u64 	%rd8946, %rd3694;
	mov.u64 	%rd8947, %rd3693;
$L__BB1_1428:
	sub.s64 	%rd8951, %rd8947, %rd8171;
	setp.lt.u64 	%p2164, %rd8947, %rd8171;
	selp.u64 	%rd6943, 1, 0, %p2164;
	add.s64 	%rd6944, %rd8170, %rd6943;
	sub.s64 	%rd8950, %rd8946, %rd6944;
	setp.lt.u64 	%p2165, %rd8946, %rd8170;
	setp.eq.s64 	%p2166, %rd8946, %rd8170;
	and.pred  	%p2167, %p2166, %p2164;
	or.pred  	%p2168, %p2165, %p2167;
	selp.u64 	%rd6945, 1, 0, %p2168;
	add.s64 	%rd6946, %rd8169, %rd6945;
	sub.s64 	%rd8949, %rd8945, %rd6946;
	setp.lt.u64 	%p2169, %rd8945, %rd8169;
	setp.eq.s64 	%p2170, %rd8945, %rd8169;
	selp.b64 	%rd6947, %rd6945, 0, %p2170;
	selp.b64 	%rd3704, 1, %rd6947, %p2169;
	add.s64 	%rd6948, %rd3704, %rd8168;
	sub.s64 	%rd8948, %rd8944, %rd6948;
	setp.lt.u64 	%p2171, %rd8944, %rd8168;
	@%p2171 bra 	$L__BB1_1430;
	setp.ne.s64 	%p2172, %rd8944, %rd8168;
	setp.eq.s64 	%p2173, %rd3704, 0;
	or.pred  	%p2174, %p2172, %p2173;
	@%p2174 bra 	$L__BB1_1431;
$L__BB1_1430:
	add.s64 	%rd3706, %rd8951, %rd3225;
	setp.lt.u64 	%p2175, %rd3706, %rd8951;
	selp.u64 	%rd6950, 1, 0, %p2175;
	add.s64 	%rd6951, %rd8950, %rd6950;
	add.s64 	%rd3707, %rd6951, %rd3155;
	setp.lt.u64 	%p2176, %rd3707, %rd6951;
	setp.lt.u64 	%p2177, %rd3707, %rd8950;
	selp.b64 	%rd6952, %rd6950, 0, %p2176;
	selp.b64 	%rd6953, 1, %rd6952, %p2177;
	add.s64 	%rd6954, %rd8949, %rd6953;
	add.s64 	%rd3708, %rd6954, %rd3233;
	setp.lt.u64 	%p2178, %rd3708, %rd6954;
	setp.lt.u64 	%p2179, %rd3708, %rd8949;
	selp.b64 	%rd6955, %rd6953, 0, %p2178;
	selp.b64 	%rd6956, 1, %rd6955, %p2179;
	add.s64 	%rd6957, %rd8948, %rd6956;
	add.s64 	%rd8948, %rd6957, %rd3239;
	mov.u64 	%rd8949, %rd3708;
	mov.u64 	%rd8950, %rd3707;
	mov.u64 	%rd8951, %rd3706;
$L__BB1_1431:
	mul.lo.s64 	%rd3714, %rd8379, %rd8951;
	mul.hi.u64 	%rd6959, %rd8951, %rd8379;
	mul.lo.s64 	%rd6960, %rd8378, %rd8951;
	mul.hi.u64 	%rd6961, %rd8951, %rd8378;
	add.s64 	%rd6962, %rd6960, %rd6959;
	setp.eq.s64 	%p2180, %rd6962, 0;
	neg.s64 	%rd6963, %rd6959;
	setp.ne.s64 	%p2181, %rd6960, %rd6963;
	and.pred  	%p2182, %p2181, %p2180;
	selp.u64 	%rd6964, 1, 0, %p2182;
	add.s64 	%rd6965, %rd6961, %rd6964;
	mul.lo.s64 	%rd6966, %rd8377, %rd8951;
	mul.hi.u64 	%rd6967, %rd8951, %rd8377;
	add.s64 	%rd6968, %rd6966, %rd6965;
	setp.eq.s64 	%p2183, %rd6968, 0;
	neg.s64 	%rd6969, %rd6965;
	setp.ne.s64 	%p2184, %rd6966, %rd6969;
	and.pred  	%p2185, %p2184, %p2183;
	selp.u64 	%rd6970, 1, 0, %p2185;
	add.s64 	%rd6971, %rd6967, %rd6970;
	mul.lo.s64 	%rd6972, %rd8376, %rd8951;
	mul.hi.u64 	%rd6973, %rd8951, %rd8376;
	add.s64 	%rd3715, %rd6972, %rd6971;
	setp.eq.s64 	%p2186, %rd3715, 0;
	neg.s64 	%rd6974, %rd6971;
	setp.ne.s64 	%p2187, %rd6972, %rd6974;
	and.pred  	%p2188, %p2187, %p2186;
	selp.u64 	%rd6975, 1, 0, %p2188;
	add.s64 	%rd3716, %rd6973, %rd6975;
	mul.lo.s64 	%rd6976, %rd8379, %rd8950;
	mul.hi.u64 	%rd6977, %rd8950, %rd8379;
	add.s64 	%rd3717, %rd6976, %rd6962;
	setp.lt.u64 	%p2189, %rd3717, %rd6976;
	selp.u64 	%rd6978, 1, 0, %p2189;
	add.s64 	%rd3718, %rd6977, %rd6978;
	mul.lo.s64 	%rd3719, %rd8378, %rd8950;
	add.s64 	%rd3720, %rd3719, %rd3718;
	add.s64 	%rd3721, %rd3720, %rd6968;
	setp.lt.u64 	%p2190, %rd3721, %rd3720;
	mov.b64 	%rd8952, 1;
	@%p2190 bra 	$L__BB1_1433;
	setp.eq.s64 	%p2191, %rd3720, 0;
	neg.s64 	%rd6979, %rd3718;
	setp.ne.s64 	%p2192, %rd3719, %rd6979;
	and.pred  	%p2193, %p2192, %p2191;
	selp.u64 	%rd8952, 1, 0, %p2193;
$L__BB1_1433:
	mul.hi.u64 	%rd6981, %rd8950, %rd8378;
	add.s64 	%rd3724, %rd8952, %rd6981;
	mul.lo.s64 	%rd3725, %rd8377, %rd8950;
	add.s64 	%rd3726, %rd3725, %rd3724;
	add.s64 	%rd3727, %rd3726, %rd3715;
	setp.lt.u64 	%p2194, %rd3727, %rd3726;
	mov.b64 	%rd8953, 1;
	@%p2194 bra 	$L__BB1_1435;
	setp.eq.s64 	%p2195, %rd3726, 0;
	neg.s64 	%rd6982, %rd3724;
	setp.ne.s64 	%p2196, %rd3725, %rd6982;
	and.pred  	%p2197, %p2196, %p2195;
	selp.u64 	%rd8953, 1, 0, %p2197;
$L__BB1_1435:
	mul.hi.u64 	%rd6984, %rd8950, %rd8377;
	add.s64 	%rd3730, %rd8953, %rd6984;
	mul.lo.s64 	%rd3731, %rd8376, %rd8950;
	add.s64 	%rd3732, %rd3731, %rd3730;
	add.s64 	%rd3733, %rd3732, %rd3716;
	setp.lt.u64 	%p2198, %rd3733, %rd3732;
	mov.b64 	%rd8954, 1;
	@%p2198 bra 	$L__BB1_1437;
	setp.eq.s64 	%p2199, %rd3732, 0;
	neg.s64 	%rd6985, %rd3730;
	setp.ne.s64 	%p2200, %rd3731, %rd6985;
	and.pred  	%p2201, %p2200, %p2199;
	selp.u64 	%rd8954, 1, 0, %p2201;
$L__BB1_1437:
	mul.hi.u64 	%rd6987, %rd8950, %rd8376;
	add.s64 	%rd3736, %rd8954, %rd6987;
	mul.lo.s64 	%rd6988, %rd8379, %rd8949;
	mul.hi.u64 	%rd6989, %rd8949, %rd8379;
	add.s64 	%rd3737, %rd6988, %rd3721;
	setp.lt.u64 	%p2202, %rd3737, %rd6988;
	selp.u64 	%rd6990, 1, 0, %p2202;
	add.s64 	%rd3738, %rd6989, %rd6990;
	mul.lo.s64 	%rd3739, %rd8378, %rd8949;
	add.s64 	%rd3740, %rd3739, %rd3738;
	add.s64 	%rd3741, %rd3740, %rd3727;
	setp.lt.u64 	%p2203, %rd3741, %rd3740;
	mov.b64 	%rd8955, 1;
	@%p2203 bra 	$L__BB1_1439;
	setp.eq.s64 	%p2204, %rd3740, 0;
	neg.s64 	%rd6991, %rd3738;
	setp.ne.s64 	%p2205, %rd3739, %rd6991;
	and.pred  	%p2206, %p2205, %p2204;
	selp.u64 	%rd8955, 1, 0, %p2206;
$L__BB1_1439:
	mul.hi.u64 	%rd6993, %rd8949, %rd8378;
	add.s64 	%rd3744, %rd8955, %rd6993;
	mul.lo.s64 	%rd3745, %rd8377, %rd8949;
	add.s64 	%rd3746, %rd3745, %rd3744;
	add.s64 	%rd3747, %rd3746, %rd3733;
	setp.lt.u64 	%p2207, %rd3747, %rd3746;
	mov.b64 	%rd8956, 1;
	@%p2207 bra 	$L__BB1_1441;
	setp.eq.s64 	%p2208, %rd3746, 0;
	neg.s64 	%rd6994, %rd3744;
	setp.ne.s64 	%p2209, %rd3745, %rd6994;
	and.pred  	%p2210, %p2209, %p2208;
	selp.u64 	%rd8956, 1, 0, %p2210;
$L__BB1_1441:
	mul.hi.u64 	%rd6996, %rd8949, %rd8377;
	add.s64 	%rd3750, %rd8956, %rd6996;
	mul.lo.s64 	%rd3751, %rd8376, %rd8949;
	add.s64 	%rd3752, %rd3751, %rd3750;
	add.s64 	%rd3753, %rd3752, %rd3736;
	setp.lt.u64 	%p2211, %rd3753, %rd3752;
	mov.b64 	%rd8957, 1;
	@%p2211 bra 	$L__BB1_1443;
	setp.eq.s64 	%p2212, %rd3752, 0;
	neg.s64 	%rd6997, %rd3750;
	setp.ne.s64 	%p2213, %rd3751, %rd6997;
	and.pred  	%p2214, %p2213, %p2212;
	selp.u64 	%rd8957, 1, 0, %p2214;
$L__BB1_1443:
	mul.hi.u64 	%rd6999, %rd8949, %rd8376;
	add.s64 	%rd3756, %rd8957, %rd6999;
	mul.lo.s64 	%rd7000, %rd8379, %rd8948;
	mul.hi.u64 	%rd7001, %rd8948, %rd8379;
	add.s64 	%rd3757, %rd7000, %rd3741;
	setp.lt.u64 	%p2215, %rd3757, %rd7000;
	selp.u64 	%rd7002, 1, 0, %p2215;
	add.s64 	%rd3758, %rd7001, %rd7002;
	mul.lo.s64 	%rd3759, %rd8378, %rd8948;
	add.s64 	%rd3760, %rd3759, %rd3758;
	add.s64 	%rd8967, %rd3760, %rd3747;
	setp.lt.u64 	%p2216, %rd8967, %rd3760;
	mov.b64 	%rd8958, 1;
	@%p2216 bra 	$L__BB1_1445;
	setp.eq.s64 	%p2217, %rd3760, 0;
	neg.s64 	%rd7003, %rd3758;
	setp.ne.s64 	%p2218, %rd3759, %rd7003;
	and.pred  	%p2219, %p2218, %p2217;
	selp.u64 	%rd8958, 1, 0, %p2219;
$L__BB1_1445:
	mul.hi.u64 	%rd7005, %rd8948, %rd8378;
	add.s64 	%rd3764, %rd8958, %rd7005;
	mul.lo.s64 	%rd3765, %rd8377, %rd8948;
	add.s64 	%rd3766, %rd3765, %rd3764;
	add.s64 	%rd8966, %rd3766, %rd3753;
	setp.lt.u64 	%p2220, %rd8966, %rd3766;
	mov.b64 	%rd8959, 1;
	@%p2220 bra 	$L__BB1_1447;
	setp.eq.s64 	%p2221, %rd3766, 0;
	neg.s64 	%rd7006, %rd3764;
	setp.ne.s64 	%p2222, %rd3765, %rd7006;
	and.pred  	%p2223, %p2222, %p2221;
	selp.u64 	%rd8959, 1, 0, %p2223;
$L__BB1_1447:
	mul.hi.u64 	%rd7008, %rd8948, %rd8377;
	add.s64 	%rd3770, %rd8959, %rd7008;
	mul.lo.s64 	%rd3771, %rd8376, %rd8948;
	mul.hi.u64 	%rd3772, %rd8948, %rd8376;
	add.s64 	%rd3773, %rd3771, %rd3770;
	add.s64 	%rd8972, %rd3773, %rd3756;
	setp.lt.u64 	%p2224, %rd8972, %rd3773;
	mov.b64 	%rd8960, 1;
	@%p2224 bra 	$L__BB1_1449;
	setp.eq.s64 	%p2225, %rd3773, 0;
	neg.s64 	%rd7009, %rd3770;
	setp.ne.s64 	%p2226, %rd3771, %rd7009;
	and.pred  	%p2227, %p2226, %p2225;
	selp.u64 	%rd8960, 1, 0, %p2227;
$L__BB1_1449:
	add.s64 	%rd8971, %rd8960, %rd3772;
	mul.lo.s64 	%rd3778, %rd3387, %rd3714;
	mul.lo.s64 	%rd7011, %rd3225, %rd3778;
	mul.hi.u64 	%rd7012, %rd3778, %rd3225;
	not.b64 	%rd7013, %rd3714;
	setp.gt.u64 	%p2228, %rd7011, %rd7013;
	selp.u64 	%rd7014, 1, 0, %p2228;
	add.s64 	%rd3779, %rd7012, %rd7014;
	mul.lo.s64 	%rd3780, %rd3155, %rd3778;
	add.s64 	%rd3781, %rd3780, %rd3779;
	add.s64 	%rd3782, %rd3781, %rd3717;
	setp.lt.u64 	%p2229, %rd3782, %rd3781;
	mov.b64 	%rd8961, 1;
	@%p2229 bra 	$L__BB1_1451;
	setp.eq.s64 	%p2230, %rd3781, 0;
	neg.s64 	%rd7015, %rd3779;
	setp.ne.s64 	%p2231, %rd3780, %rd7015;
	and.pred  	%p2232, %p2231, %p2230;
	selp.u64 	%rd8961, 1, 0, %p2232;
$L__BB1_1451:
	mul.hi.u64 	%rd7017, %rd3778, %rd3155;
	add.s64 	%rd3785, %rd8961, %rd7017;
	mul.lo.s64 	%rd3786, %rd3233, %rd3778;
	add.s64 	%rd3787, %rd3786, %rd3785;
	add.s64 	%rd3788, %rd3787, %rd3737;
	setp.lt.u64 	%p2233, %rd3788, %rd3787;
	mov.b64 	%rd8962, 1;
	@%p2233 bra 	$L__BB1_1453;
	setp.eq.s64 	%p2234, %rd3787, 0;
	neg.s64 	%rd7018, %rd3785;
	setp.ne.s64 	%p2235, %rd3786, %rd7018;
	and.pred  	%p2236, %p2235, %p2234;
	selp.u64 	%rd8962, 1, 0, %p2236;
$L__BB1_1453:
	mul.hi.u64 	%rd7020, %rd3778, %rd3233;
	add.s64 	%rd3791, %rd8962, %rd7020;
	mul.lo.s64 	%rd3792, %rd3239, %rd3778;
	add.s64 	%rd3793, %rd3792, %rd3791;
	add.s64 	%rd3794, %rd3793, %rd3757;
	setp.lt.u64 	%p2237, %rd3794, %rd3793;
	mov.b64 	%rd8963, 1;
	@%p2237 bra 	$L__BB1_1455;
	setp.eq.s64 	%p2238, %rd3793, 0;
	neg.s64 	%rd7021, %rd3791;
	setp.ne.s64 	%p2239, %rd3792, %rd7021;
	and.pred  	%p2240, %p2239, %p2238;
	selp.u64 	%rd8963, 1, 0, %p2240;
$L__BB1_1455:
	mul.hi.u64 	%rd7022, %rd3778, %rd3239;
	add.s64 	%rd3797, %rd8963, %rd7022;
	setp.eq.s64 	%p2241, %rd3797, 0;
	@%p2241 bra 	$L__BB1_1459;
	add.s64 	%rd3798, %rd8967, %rd3797;
	setp.ge.u64 	%p2242, %rd3798, %rd8967;
	mov.u64 	%rd8967, %rd3798;
	@%p2242 bra 	$L__BB1_1459;
	add.s64 	%rd8966, %rd8966, 1;
	setp.ne.s64 	%p2243, %rd8966, 0;
	mov.u64 	%rd8967, %rd3798;
	@%p2243 bra 	$L__BB1_1459;
	add.s64 	%rd8972, %rd8972, 1;
	setp.eq.s64 	%p2244, %rd8972, 0;
	selp.u64 	%rd7024, 1, 0, %p2244;
	add.s64 	%rd8971, %rd8971, %rd7024;
	mov.b64 	%rd8966, 0;
	mov.u64 	%rd8967, %rd3798;
$L__BB1_1459:
	mul.lo.s64 	%rd3806, %rd3387, %rd3782;
	mul.lo.s64 	%rd7026, %rd3225, %rd3806;
	mul.hi.u64 	%rd7027, %rd3806, %rd3225;
	not.b64 	%rd7028, %rd3782;
	setp.gt.u64 	%p2245, %rd7026, %rd7028;
	selp.u64 	%rd7029, 1, 0, %p2245;
	add.s64 	%rd3807, %rd7027, %rd7029;
	mul.lo.s64 	%rd3808, %rd3155, %rd3806;
	add.s64 	%rd3809, %rd3808, %rd3807;
	add.s64 	%rd3810, %rd3809, %rd3788;
	setp.lt.u64 	%p2246, %rd3810, %rd3809;
	mov.b64 	%rd8968, 1;
	@%p2246 bra 	$L__BB1_1461;
	setp.eq.s64 	%p2247, %rd3809, 0;
	neg.s64 	%rd7030, %rd3807;
	setp.ne.s64 	%p2248, %rd3808, %rd7030;
	and.pred  	%p2249, %p2248, %p2247;
	selp.u64 	%rd8968, 1, 0, %p2249;
$L__BB1_1461:
	mul.hi.u64 	%rd7032, %rd3806, %rd3155;
	add.s64 	%rd3813, %rd8968, %rd7032;
	mul.lo.s64 	%rd3814, %rd3233, %rd3806;
	add.s64 	%rd3815, %rd3814, %rd3813;
	add.s64 	%rd3816, %rd3815, %rd3794;
	setp.lt.u64 	%p2250, %rd3816, %rd3815;
	mov.b64 	%rd8969, 1;
	@%p2250 bra 	$L__BB1_1463;
	setp.eq.s64 	%p2251, %rd3815, 0;
	neg.s64 	%rd7033, %rd3813;
	setp.ne.s64 	%p2252, %rd3814, %rd7033;
	and.pred  	%p2253, %p2252, %p2251;
	selp.u64 	%rd8969, 1, 0, %p2253;
$L__BB1_1463:
	mul.hi.u64 	%rd7035, %rd3806, %rd3233;
	add.s64 	%rd3819, %rd8969, %rd7035;
	mul.lo.s64 	%rd3820, %rd3239, %rd3806;
	add.s64 	%rd3821, %rd3820, %rd3819;
	add.s64 	%rd3822, %rd3821, %rd8967;
	setp.lt.u64 	%p2254, %rd3822, %rd3821;
	mov.b64 	%rd8970, 1;
	@%p2254 bra 	$L__BB1_1465;
	setp.eq.s64 	%p2255, %rd3821, 0;
	neg.s64 	%rd7036, %rd3819;
	setp.ne.s64 	%p2256, %rd3820, %rd7036;
	and.pred  	%p2257, %p2256, %p2255;
	selp.u64 	%rd8970, 1, 0, %p2257;
$L__BB1_1465:
	mul.hi.u64 	%rd7037, %rd3806, %rd3239;
	add.s64 	%rd3825, %rd8970, %rd7037;
	setp.eq.s64 	%p2258, %rd3825, 0;
	@%p2258 bra 	$L__BB1_1468;
	add.s64 	%rd3826, %rd8966, %rd3825;
	setp.ge.u64 	%p2259, %rd3826, %rd8966;
	mov.u64 	%rd8966, %rd3826;
	@%p2259 bra 	$L__BB1_1468;
	add.s64 	%rd8972, %rd8972, 1;
	setp.eq.s64 	%p2260, %rd8972, 0;
	selp.u64 	%rd7038, 1, 0, %p2260;
	add.s64 	%rd8971, %rd8971, %rd7038;
$L__BB1_1468:
	mul.lo.s64 	%rd3832, %rd3387, %rd3810;
	mul.lo.s64 	%rd7040, %rd3225, %rd3832;
	mul.hi.u64 	%rd7041, %rd3832, %rd3225;
	not.b64 	%rd7042, %rd3810;
	setp.gt.u64 	%p2261, %rd7040, %rd7042;
	selp.u64 	%rd7043, 1, 0, %p2261;
	add.s64 	%rd3833, %rd7041, %rd7043;
	mul.lo.s64 	%rd3834, %rd3155, %rd3832;
	add.s64 	%rd3835, %rd3834, %rd3833;
	add.s64 	%rd3836, %rd3835, %rd3816;
	setp.lt.u64 	%p2262, %rd3836, %rd3835;
	mov.b64 	%rd8974, 1;
	@%p2262 bra 	$L__BB1_1470;
	setp.eq.s64 	%p2263, %rd3835, 0;
	neg.s64 	%rd7044, %rd3833;
	setp.ne.s64 	%p2264, %rd3834, %rd7044;
	and.pred  	%p2265, %p2264, %p2263;
	selp.u64 	%rd8974, 1, 0, %p2265;
$L__BB1_1470:
	mul.hi.u64 	%rd7046, %rd3832, %rd3155;
	add.s64 	%rd3839, %rd8974, %rd7046;
	mul.lo.s64 	%rd3840, %rd3233, %rd3832;
	add.s64 	%rd3841, %rd3840, %rd3839;
	add.s64 	%rd3842, %rd3841, %rd3822;
	setp.lt.u64 	%p2266, %rd3842, %rd3841;
	mov.b64 	%rd8975, 1;
	@%p2266 bra 	$L__BB1_1472;
	setp.eq.s64 	%p2267, %rd3841, 0;
	neg.s64 	%rd7047, %rd3839;
	setp.ne.s64 	%p2268, %rd3840, %rd7047;
	and.pred  	%p2269, %p2268, %p2267;
	selp.u64 	%rd8975, 1, 0, %p2269;
$L__BB1_1472:
	mul.hi.u64 	%rd7049, %rd3832, %rd3233;
	add.s64 	%rd3845, %rd8975, %rd7049;
	mul.lo.s64 	%rd3846, %rd3239, %rd3832;
	add.s64 	%rd3847, %rd3846, %rd3845;
	add.s64 	%rd3848, %rd3847, %rd8966;
	setp.lt.u64 	%p2270, %rd3848, %rd3847;
	mov.b64 	%rd8976, 1;
	@%p2270 bra 	$L__BB1_1474;
	setp.eq.s64 	%p2271, %rd3847, 0;
	neg.s64 	%rd7050, %rd3845;
	setp.ne.s64 	%p2272, %rd3846, %rd7050;
	and.pred  	%p2273, %p2272, %p2271;
	selp.u64 	%rd8976, 1, 0, %p2273;
$L__BB1_1474:
	mul.hi.u64 	%rd7051, %rd3832, %rd3239;
	add.s64 	%rd3851, %rd8976, %rd7051;
	setp.eq.s64 	%p2274, %rd3851, 0;
	@%p2274 bra 	$L__BB1_1476;
	add.s64 	%rd3852, %rd8972, %rd3851;
	setp.lt.u64 	%p2275, %rd3852, %rd8972;
	selp.u64 	%rd7052, 1, 0, %p2275;
	add.s64 	%rd8971, %rd8971, %rd7052;
	mov.u64 	%rd8972, %rd3852;
$L__BB1_1476:
	mul.lo.s64 	%rd3856, %rd3387, %rd3836;
	mul.lo.s64 	%rd7054, %rd3225, %rd3856;
	mul.hi.u64 	%rd7055, %rd3856, %rd3225;
	not.b64 	%rd7056, %rd3836;
	setp.gt.u64 	%p2276, %rd7054, %rd7056;
	selp.u64 	%rd7057, 1, 0, %p2276;
	add.s64 	%rd3857, %rd7055, %rd7057;
	mul.lo.s64 	%rd3858, %rd3155, %rd3856;
	add.s64 	%rd3859, %rd3858, %rd3857;
	add.s64 	%rd3860, %rd3859, %rd3842;
	setp.lt.u64 	%p2277, %rd3860, %rd3859;
	mov.b64 	%rd8979, 1;
	@%p2277 bra 	$L__BB1_1478;
	setp.eq.s64 	%p2278, %rd3859, 0;
	neg.s64 	%rd7058, %rd3857;
	setp.ne.s64 	%p2279, %rd3858, %rd7058;
	and.pred  	%p2280, %p2279, %p2278;
	selp.u64 	%rd8979, 1, 0, %p2280;
$L__BB1_1478:
	mul.hi.u64 	%rd7060, %rd3856, %rd3155;
	add.s64 	%rd3863, %rd8979, %rd7060;
	mul.lo.s64 	%rd3864, %rd3233, %rd3856;
	add.s64 	%rd3865, %rd3864, %rd3863;
	add.s64 	%rd3866, %rd3865, %rd3848;
	setp.lt.u64 	%p2281, %rd3866, %rd3865;
	mov.b64 	%rd8980, 1;
	@%p2281 bra 	$L__BB1_1480;
	setp.eq.s64 	%p2282, %rd3865, 0;
	neg.s64 	%rd7061, %rd3863;
	setp.ne.s64 	%p2283, %rd3864, %rd7061;
	and.pred  	%p2284, %p2283, %p2282;
	selp.u64 	%rd8980, 1, 0, %p2284;
$L__BB1_1480:
	mul.hi.u64 	%rd7063, %rd3856, %rd3233;
	add.s64 	%rd3869, %rd8980, %rd7063;
	mul.lo.s64 	%rd3870, %rd3239, %rd3856;
	add.s64 	%rd3871, %rd3870, %rd3869;
	add.s64 	%rd3872, %rd3871, %rd8972;
	setp.lt.u64 	%p2285, %rd3872, %rd3871;
	mov.b64 	%rd8981, 1;
	@%p2285 bra 	$L__BB1_1482;
	setp.eq.s64 	%p2286, %rd3871, 0;
	neg.s64 	%rd7064, %rd3869;
	setp.ne.s64 	%p2287, %rd3870, %rd7064;
	and.pred  	%p2288, %p2287, %p2286;
	selp.u64 	%rd8981, 1, 0, %p2288;
$L__BB1_1482:
	mul.hi.u64 	%rd7065, %rd3856, %rd3239;
	add.s64 	%rd7066, %rd8981, %rd7065;
	add.s64 	%rd3875, %rd8971, %rd7066;
	st.shared.v2.u64 	[%r8+64], {%rd3860, %rd3866};
	st.shared.v2.u64 	[%r8+80], {%rd3872, %rd3875};
	setp.gt.u64 	%p2289, %rd3875, %rd3239;
	@%p2289 bra 	$L__BB1_1488;
	setp.lt.u64 	%p2290, %rd3875, %rd3239;
	@%p2290 bra 	$L__BB1_1489;
	setp.gt.u64 	%p2291, %rd3872, %rd3233;
	@%p2291 bra 	$L__BB1_1488;
	setp.lt.u64 	%p2292, %rd3872, %rd3233;
	@%p2292 bra 	$L__BB1_1489;
	setp.gt.u64 	%p2293, %rd3866, %rd3155;
	@%p2293 bra 	$L__BB1_1488;
	setp.lt.u64 	%p2294, %rd3866, %rd3155;
	setp.lt.u64 	%p2295, %rd3860, %rd3225;
	or.pred  	%p2296, %p2294, %p2295;
	@%p2296 bra 	$L__BB1_1489;
$L__BB1_1488:
	sub.s64 	%rd7067, %rd3860, %rd3225;
	setp.lt.u64 	%p2297, %rd3860, %rd3225;
	selp.u64 	%rd7068, 1, 0, %p2297;
	add.s64 	%rd7069, %rd3155, %rd7068;
	sub.s64 	%rd7070, %rd3866, %rd7069;
	setp.lt.u64 	%p2298, %rd3866, %rd3155;
	setp.eq.s64 	%p2299, %rd3866, %rd3155;
	and.pred  	%p2300, %p2299, %p2297;
	or.pred  	%p2301, %p2298, %p2300;
	selp.u64 	%rd7071, 1, 0, %p2301;
	st.shared.v2.u64 	[%r8+64], {%rd7067, %rd7070};
	add.s64 	%rd7072, %rd3233, %rd7071;
	sub.s64 	%rd7073, %rd3872, %rd7072;
	setp.lt.u64 	%p2302, %rd3872, %rd3233;
	setp.eq.s64 	%p2303, %rd3872, %rd3233;
	selp.b64 	%rd7074, %rd7071, 0, %p2303;
	selp.b64 	%rd7075, 1, %rd7074, %p2302;
	add.s64 	%rd7076, %rd7075, %rd3239;
	sub.s64 	%rd7077, %rd3875, %rd7076;
	st.shared.v2.u64 	[%r8+80], {%rd7073, %rd7077};
$L__BB1_1489:
	shr.u32 	%r182, %r3, 1;
	bar.sync 	0;
	setp.gt.u32 	%p3413, %r3, 3;
	@%p3413 bra 	$L__BB1_5;
$L__BB1_1490:
	mov.u32 	%r180, %tid.x;
	setp.ne.s32 	%p3414, %r180, 0;
	@%p3414 bra 	$L__BB1_1492;
	ld.param.u64 	%rd8102, [_Z16reduction_kernelP13JacobianPointm_param_0];
	mov.u32 	%r181, %ctaid.x;
	cvta.to.global.u64 	%rd8087, %rd8102;
	mul.wide.u32 	%rd8088, %r181, 96;
	add.s64 	%rd8089, %rd8087, %rd8088;
	ld.shared.v2.u64 	{%rd8090, %rd8091}, [shared_points];
	ld.shared.v2.u64 	{%rd8092, %rd8093}, [shared_points+16];
	ld.shared.v2.u64 	{%rd8094, %rd8095}, [shared_points+32];
	ld.shared.v2.u64 	{%rd8096, %rd8097}, [shared_points+48];
	ld.shared.v2.u64 	{%rd8098, %rd8099}, [shared_points+64];
	ld.shared.v2.u64 	{%rd8100, %rd8101}, [shared_points+80];
	st.global.u64 	[%rd8089], %rd8090;
	st.global.u64 	[%rd8089+8], %rd8091;
	st.global.u64 	[%rd8089+16], %rd8092;
	st.global.u64 	[%rd8089+24], %rd8093;
	st.global.u64 	[%rd8089+32], %rd8094;
	st.global.u64 	[%rd8089+40], %rd8095;
	st.global.u64 	[%rd8089+48], %rd8096;
	st.global.u64 	[%rd8089+56], %rd8097;
	st.global.u64 	[%rd8089+64], %rd8098;
	st.global.u64 	[%rd8089+72], %rd8099;
	st.global.u64 	[%rd8089+80], %rd8100;
	st.global.u64 	[%rd8089+88], %rd8101;
$L__BB1_1492:
	ret;

}


// ===== COMPILED SASS (sm_100) =====

	.target	sm_100

	.elftype	@"ET_EXEC"


//--------------------- .note.nv.tkinfo           --------------------------
	.section	.note.nv.tkinfo,"",@"SHT_NOTE"
	.sectionflags	@"SHF_NOTE_NV_TKINFO"
	.tkinfo
        /*0018*/ 	.word	0x00000002
        /*0030*/ 	.string	""
        /*0030*/ 	.string	"ptxas"
        /*0030*/ 	.string	"Cuda compilation tools, release 13.0, V13.0.88"
        /*0030*/ 	.string	"Build cuda_13.0.r13.0/compiler.36424714_0"
        /*0030*/ 	.string	"-arch sm_100 -m 64 "



//--------------------- .note.nv.cuinfo           --------------------------
	.section	.note.nv.cuinfo,"",@"SHT_NOTE"
	.sectionflags	@"SHF_NOTE_NV_CUINFO"
        /*0018*/ 	.short	0x0002
        /*001a*/ 	.short	0x0064
        /*001c*/ 	.short	0x0082
	.zero		2


//--------------------- .nv.info                  --------------------------
	.section	.nv.info,"",@"SHT_CUDA_INFO"
	.align	4


	//----- nvinfo : EIATTR_REGCOUNT
	.align		4
        /*0000*/ 	.byte	0x04, 0x2f
        /*0002*/ 	.short	(.L_6 - .L_5)
	.align		4
.L_5:
        /*0004*/ 	.word	index@(_Z10msm_kernelP13JacobianPointPK11AffinePointPK12FieldElementm)
        /*0008*/ 	.word	0x0000009a


	//----- nvinfo : EIATTR_FRAME_SIZE
	.align		4
.L_6:
        /*000c*/ 	.byte	0x04, 0x11
        /*000e*/ 	.short	(.L_8 - .L_7)
	.align		4
.L_7:
        /*0010*/ 	.word	index@(_Z10msm_kernelP13JacobianPointPK11AffinePointPK12FieldElementm)
        /*0014*/ 	.word	0x00000000


	//----- nvinfo : EIATTR_REGCOUNT
	.align		4
.L_8:
        /*0018*/ 	.byte	0x04, 0x2f
        /*001a*/ 	.short	(.L_10 - .L_9)
	.align		4
.L_9:
        /*001c*/ 	.word	index@(_Z16reduction_kernelP13JacobianPointm)
        /*0020*/ 	.word	0x00000080


	//----- nvinfo : EIATTR_FRAME_SIZE
	.align		4
.L_10:
        /*0024*/ 	.byte	0x04, 0x11
        /*0026*/ 	.short	(.L_12 - .L_11)
	.align		4
.L_11:
        /*0028*/ 	.word	index@(_Z16reduction_kernelP13JacobianPointm)
        /*002c*/ 	.word	0x00000000


	//----- nvinfo : EIATTR_MIN_STACK_SIZE
	.align		4
.L_12:
        /*0030*/ 	.byte	0x04, 0x12
        /*0032*/ 	.short	(.L_14 - .L_13)
	.align		4
.L_13:
        /*0034*/ 	.word	index@(_Z16reduction_kernelP13JacobianPointm)
        /*0038*/ 	.word	0x00000000


	//----- nvinfo : EIATTR_MIN_STACK_SIZE
	.align		4
.L_14:
        /*003c*/ 	.byte	0x04, 0x12
        /*003e*/ 	.short	(.L_16 - .L_15)
	.align		4
.L_15:
        /*0040*/ 	.word	index@(_Z10msm_kernelP13JacobianPointPK11AffinePointPK12FieldElementm)
        /*0044*/ 	.word	0x00000000
.L_16:


//--------------------- .nv.compat                --------------------------
	.section	.nv.compat,"",@"SHT_CUDA_COMPAT_INFO"
	.align	4
        /*0000*/ 	.byte	0x02, 0x09, 0x00, 0x00, 0x02, 0x02, 0x01, 0x00, 0x02, 0x05, 0x05, 0x00, 0x03, 0x07, 0x01, 0x01
        /*0010*/ 	.byte	0x02, 0x03, 0x00, 0x00, 0x02, 0x06, 0x01, 0x00, 0x04, 0x0b, 0x08, 0x00, 0x09, 0x00, 0x00, 0x00
        /*0020*/ 	.byte	0x00, 0x00, 0x00, 0x00


//--------------------- .nv.info._Z16reduction_kernelP13JacobianPointm --------------------------
	.section	.nv.info._Z16reduction_kernelP13JacobianPointm,"",@"SHT_CUDA_INFO"
	.sectionflags	@""
	.align	4


	//----- nvinfo : EIATTR_CUDA_API_VERSION
	.align		4
        /*0000*/ 	.byte	0x04, 0x37
        /*0002*/ 	.short	(.L_18 - .L_17)
.L_17:
        /*0004*/ 	.word	0x00000082


	//----- nvinfo : EIATTR_KPARAM_INFO
	.align		4
.L_18:
        /*0008*/ 	.byte	0x04, 0x17
        /*000a*/ 	.short	(.L_20 - .L_19)
.L_19:
        /*000c*/ 	.word	0x00000000
        /*0010*/ 	.short	0x0001
        /*0012*/ 	.short	0x0008
        /*0014*/ 	.byte	0x00, 0xf0, 0x21, 0x00


	//----- nvinfo : EIATTR_KPARAM_INFO
	.align		4
.L_20:
        /*0018*/ 	.byte	0x04, 0x17
        /*001a*/ 	.short	(.L_22 - .L_21)
.L_21:
        /*001c*/ 	.word	0x00000000
        /*0020*/ 	.short	0x0000
        /*0022*/ 	.short	0x0000
        /*0024*/ 	.byte	0x00, 0xf5, 0x21, 0x00


	//----- nvinfo : EIATTR_SPARSE_MMA_MASK
	.align		4
.L_22:
        /*0028*/ 	.byte	0x03, 0x50
        /*002a*/ 	.short	0x0000


	//----- nvinfo : EIATTR_MAXREG_COUNT
	.align		4
        /*002c*/ 	.byte	0x03, 0x1b
        /*002e*/ 	.short	0x00ff


	//----- nvinfo : EIATTR_NUM_BARRIERS
	.align		4
        /*0030*/ 	.byte	0x02, 0x4c
        /*0032*/ 	.byte	0x01
	.zero		1


	//----- nvinfo : EIATTR_MERCURY_ISA_VERSION
	.align		4
        /*0034*/ 	.byte	0x03, 0x5f
        /*0036*/ 	.short	0x0101


	//----- nvinfo : EIATTR_VRC_CTA_INIT_COUNT
	.align		4
        /*0038*/ 	.byte	0x02, 0x4a
	.zero		1
	.zero		1


	//----- nvinfo : EIATTR_EXIT_INSTR_OFFSETS
	.align		4
        /*003c*/ 	.byte	0x04, 0x1c
        /*003e*/ 	.short	(.L_24 - .L_23)


	//   ....[0]....
.L_23:
        /*0040*/ 	.word	0x000576e0


	//   ....[1]....
        /*0044*/ 	.word	0x00057870


	//----- nvinfo : EIATTR_CRS_STACK_SIZE
	.align		4
.L_24:
        /*0048*/ 	.byte	0x04, 0x1e
        /*004a*/ 	.short	(.L_26 - .L_25)
.L_25:
        /*004c*/ 	.word	0x00000000


	//----- nvinfo : EIATTR_CBANK_PARAM_SIZE
	.align		4
.L_26:
        /*0050*/ 	.byte	0x03, 0x19
        /*0052*/ 	.short	0x0010


	//----- nvinfo : EIATTR_PARAM_CBANK
	.align		4
        /*0054*/ 	.byte	0x04, 0x0a
        /*0056*/ 	.short	(.L_28 - .L_27)
	.align		4
.L_27:
        /*0058*/ 	.word	index@(.nv.constant0._Z16reduction_kernelP13JacobianPointm)
        /*005c*/ 	.short	0x0380
        /*005e*/ 	.short	0x0010


	//----- nvinfo : EIATTR_SW_WAR
	.align		4
.L_28:
        /*0060*/ 	.byte	0x04, 0x36
        /*0062*/ 	.short	(.L_30 - .L_29)
.L_29:
        /*0064*/ 	.word	0x00000008
.L_30:


//--------------------- .nv.info._Z10msm_kernelP13JacobianPointPK11AffinePointPK12FieldElementm --------------------------
	.section	.nv.info._Z10msm_kernelP13JacobianPointPK11AffinePointPK12FieldElementm,"",@"SHT_CUDA_INFO"
	.sectionflags	@""
	.align	4


	//----- nvinfo : EIATTR_CUDA_API_VERSION
	.align		4
        /*0000*/ 	.byte	0x04, 0x37
        /*0002*/ 	.short	(.L_32 - .L_31)
.L_31:
        /*0004*/ 	.word	0x00000082


	//----- nvinfo : EIATTR_KPARAM_INFO
	.align		4
.L_32:
        /*0008*/ 	.byte	0x04, 0x17
        /*000a*/ 	.short	(.L_34 - .L_33)
.L_33:
        /*000c*/ 	.word	0x00000000
        /*0010*/ 	.short	0x0003
        /*0012*/ 	.short	0x0018
        /*0014*/ 	.byte	0x00, 0xf0, 0x21, 0x00


	//----- nvinfo : EIATTR_KPARAM_INFO
	.align		4
.L_34:
        /*0018*/ 	.byte	0x04, 0x17
        /*001a*/ 	.short	(.L_36 - .L_35)
.L_35:
        /*001c*/ 	.word	0x00000000
        /*0020*/ 	.short	0x0002
        /*0022*/ 	.short	0x0010
        /*0024*/ 	.byte	0x00, 0xf5, 0x21, 0x00


	//----- nvinfo : EIATTR_KPARAM_INFO
	.align		4
.L_36:
        /*0028*/ 	.byte	0x04, 0x17
        /*002a*/ 	.short	(.L_38 - .L_37)
.L_37:
        /*002c*/ 	.word	0x00000000
        /*0030*/ 	.short	0x0001
        /*0032*/ 	.short	0x0008
        /*0034*/ 	.byte	0x00, 0xf5, 0x21, 0x00


	//----- nvinfo : EIATTR_KPARAM_INFO
	.align		4
.L_38:
        /*0038*/ 	.byte	0x04, 0x17
        /*003a*/ 	.short	(.L_40 - .L_39)
.L_39:
        /*003c*/ 	.word	0x00000000
        /*0040*/ 	.short	0x0000
        /*0042*/ 	.short	0x0000
        /*0044*/ 	.byte	0x00, 0xf5, 0x21, 0x00


	//----- nvinfo : EIATTR_SPARSE_MMA_MASK
	.align		4
.L_40:
        /*0048*/ 	.byte	0x03, 0x50
        /*004a*/ 	.short	0x0000


	//----- nvinfo : EIATTR_MAXREG_COUNT
	.align		4
        /*004c*/ 	.byte	0x03, 0x1b
        /*004e*/ 	.short	0x00ff


	//----- nvinfo : EIATTR_MERCURY_ISA_VERSION
	.align		4
        /*0050*/ 	.byte	0x03, 0x5f
        /*0052*/ 	.short	0x0101


	//----- nvinfo : EIATTR_VRC_CTA_INIT_COUNT
	.align		4
        /*0054*/ 	.byte	0x02, 0x4a
	.zero		1
	.zero		1


	//----- nvinfo : EIATTR_EXIT_INSTR_OFFSETS
	.align		4
        /*0058*/ 	.byte	0x04, 0x1c
        /*005a*/ 	.short	(.L_42 - .L_41)


	//   ....[0]....
.L_41:
        /*005c*/ 	.word	0x00000090


	//   ....[1]....
        /*0060*/ 	.word	0x00000510


	//   ....[2]....
        /*0064*/ 	.word	0x00003300


	//   ....[3]....
        /*0068*/ 	.word	0x000034a0


	//   ....[4]....
        /*006c*/ 	.word	0x0006fee0


	//----- nvinfo : EIATTR_CRS_STACK_SIZE
	.align		4
.L_42:
        /*0070*/ 	.byte	0x04, 0x1e
        /*0072*/ 	.short	(.L_44 - .L_43)
.L_43:
        /*0074*/ 	.word	0x00000000


	//----- nvinfo : EIATTR_CBANK_PARAM_SIZE
	.align		4
.L_44:
        /*0078*/ 	.byte	0x03, 0x19
        /*007a*/ 	.short	0x0020


	//----- nvinfo : EIATTR_PARAM_CBANK
	.align		4
        /*007c*/ 	.byte	0x04, 0x0a
        /*007e*/ 	.short	(.L_46 - .L_45)
	.align		4
.L_45:
        /*0080*/ 	.word	index@(.nv.constant0._Z10msm_kernelP13JacobianPointPK11AffinePointPK12FieldElementm)
        /*0084*/ 	.short	0x0380
        /*0086*/ 	.short	0x0020


	//----- nvinfo : EIATTR_SW_WAR
	.align		4
.L_46:
        /*0088*/ 	.byte	0x04, 0x36
        /*008a*/ 	.short	(.L_48 - .L_47)
.L_47:
        /*008c*/ 	.word	0x00000008
.L_48:


//--------------------- .nv.callgraph             --------------------------
	.section	.nv.callgraph,"",@"SHT_CUDA_CALLGRAPH"
	.align	4
	.sectionentsize	8
	.align		4
        /*0000*/ 	.word	0x00000000
	.align		4
        /*0004*/ 	.word	0xffffffff
	.align		4
        /*0008*/ 	.word	0x00000000
	.align		4
        /*000c*/ 	.word	0xfffffffe
	.align		4
        /*0010*/ 	.word	0x00000000
	.align		4
        /*0014*/ 	.word	0xfffffffd
	.align		4
        /*0018*/ 	.word	0x00000000
	.align		4
        /*001c*/ 	.word	0xfffffffc


//--------------------- .nv.constant3             --------------------------
	.section	.nv.constant3,"a",@progbits
	.align	8
.nv.constant3:
	.type		BN254_FQ_MOD,@object
	.size		BN254_FQ_MOD,(BN254_FQ_R2 - BN254_FQ_MOD)
BN254_FQ_MOD:
        /*0000*/ 	.byte	0x47, 0xfd, 0x7c, 0xd8, 0x16, 0x8c, 0x20, 0x3c, 0x8d, 0xca, 0x71, 0x68, 0x91, 0x6a, 0x81, 0x97
        /*0010*/ 	.byte	0x5d, 0x58, 0x81, 0x81, 0xb6, 0x45, 0x50, 0xb8, 0x29, 0xa0, 0x31, 0xe1, 0x72, 0x4e, 0x64, 0x30
	.type		BN254_FQ_R2,@object
	.size		BN254_FQ_R2,(BN254_FQ_NINV - BN254_FQ_R2)
BN254_FQ_R2:
        /*0020*/ 	.byte	0x89, 0xfa, 0x8a, 0x53, 0x5b, 0xfc, 0x2c, 0xf3, 0xfb, 0x01, 0x45, 0xd4, 0x11, 0x19, 0xe7, 0xb5
        /*0030*/ 	.byte	0xf6, 0x7f, 0x41, 0x0a, 0xff, 0x1e, 0xab, 0x47, 0x1f, 0x35, 0xb8, 0xca, 0x71, 0x9f, 0xd8, 0x06
	.type		BN254_FQ_NINV,@object
	.size		BN254_FQ_NINV,(POINT_AT_INFINITY_X - BN254_FQ_NINV)
BN254_FQ_NINV:
        /*0040*/ 	.byte	0x89, 0x63, 0x86, 0xe4, 0x82, 0x07, 0xd2, 0x87
	.type		POINT_AT_INFINITY_X,@object
	.size		POINT_AT_INFINITY_X,(POINT_AT_INFINITY_Y - POINT_AT_INFINITY_X)
POINT_AT_INFINITY_X:
        /*0048*/ 	.byte	0x47, 0xfd, 0x7c, 0xd8, 0x16, 0x8c, 0x20, 0x3c, 0x8d, 0xca, 0x71, 0x68, 0x91, 0x6a, 0x81, 0x97
        /*0058*/ 	.byte	0x5d, 0x58, 0x81, 0x81, 0xb6, 0x45, 0x50, 0xb8, 0x29, 0xa0, 0x31, 0xe1, 0x72, 0x4e, 0x64, 0x30
	.type		POINT_AT_INFINITY_Y,@object
	.size		POINT_AT_INFINITY_Y,(.L_4 - POINT_AT_INFINITY_Y)
POINT_AT_INFINITY_Y:
	.zero		32
.L_4:


//--------------------- .text._Z16reduction_kernelP13JacobianPointm --------------------------
	.section	.text._Z16reduction_kernelP13JacobianPointm,"ax",@progbits
	.align	128
        .global         _Z16reduction_kernelP13JacobianPointm
        .type           _Z16reduction_kernelP13JacobianPointm,@function
        .size           _Z16reduction_kernelP13JacobianPointm,(.L_x_1046 - _Z16reduction_kernelP13JacobianPointm)
        .other          _Z16reduction_kernelP13JacobianPointm,@"STO_CUDA_ENTRY STV_DEFAULT"
_Z16reduction_kernelP13JacobianPointm:
.text._Z16reduction_kernelP13JacobianPointm:
[----:B------:R-:W-:Y:S01]  /*0000*/  LDC R1, c[0x0][0x37c] ;  /* 0x0000df00ff017b82 */ /* 0x000fe20000000800 */
[----:B------:R-:W0:Y:S07]  /*0010*/  S2R R23, SR_TID.X ;  /* 0x0000000000177919 */ /* 0x000e2e0000002100 */
[----:B------:R-:W0:Y:S01]  /*0020*/  S2UR UR5, SR_CTAID.X ;  /* 0x00000000000579c3 */ /* 0x000e220000002500 */
[----:B------:R-:W1:Y:S01]  /*0030*/  LDCU.64 UR8, c[0x0][0x388] ;  /* 0x00007100ff0877ac */ /* 0x000e620008000a00 */
[----:B------:R-:W-:Y:S01]  /*0040*/  MOV R0, 0x400 ;  /* 0x0000040000007802 */ /* 0x000fe20000000f00 */
[----:B------:R-:W2:Y:S01]  /*0050*/  S2R R3, SR_CgaCtaId ;  /* 0x0000000000037919 */ /* 0x000ea20000008800 */
[----:B------:R-:W-:Y:S01]  /*0060*/  BSSY.RECONVERGENT B0, `(.L_x_0) ;  /* 0x0000027000007945 */ /* 0x000fe20003800200 */
[----:B------:R-:W3:Y:S03]  /*0070*/  LDCU.64 UR6, c[0x0][0x358] ;  /* 0x00006b00ff0677ac */ /* 0x000ee60008000a00 */
[----:B------:R-:W0:Y:S02]  /*0080*/  LDC R20, c[0x0][0x360] ;  /* 0x0000d800ff147b82 */ /* 0x000e240000000800 */
[----:B0-----:R-:W-:Y:S01]  /*0090*/  IMAD R5, R20, UR5, R23 ;  /* 0x0000000514057c24 */ /* 0x001fe2000f8e0217 */
[----:B--2---:R-:W-:-:S04]  /*00a0*/  LEA R0, R3, R0, 0x18 ;  /* 0x0000000003007211 */ /* 0x004fc800078ec0ff */
[----:B-1----:R-:W-:Y:S02]  /*00b0*/  ISETP.GE.U32.AND P0, PT, R5, UR8, PT ;  /* 0x0000000805007c0c */ /* 0x002fe4000bf06070 */
[----:B------:R-:W-:Y:S01]  /*00c0*/  SHF.R.S32.HI R4, RZ, 0x1f, R5 ;  /* 0x0000001fff047819 */ /* 0x000fe20000011405 */
[----:B------:R-:W-:-:S03]  /*00d0*/  IMAD R21, R23, 0x60, R0 ;  /* 0x0000006017157824 */ /* 0x000fc600078e0200 */
[----:B------:R-:W-:-:S13]  /*00e0*/  ISETP.GE.U32.AND.EX P0, PT, R4, UR9, PT, P0 ;  /* 0x0000000904007c0c */ /* 0x000fda000bf06100 */
[----:B---3--:R-:W-:Y:S05]  /*00f0*/  @P0 BRA `(.L_x_1) ;  /* 0x00000000005c0947 */ /* 0x008fea0003800000 */
[----:B------:R-:W0:Y:S01]  /*0100*/  LDC.64 R2, c[0x0][0x380] ;  /* 0x0000e000ff027b82 */ /* 0x000e220000000a00 */
[----:B------:R-:W-:Y:S02]  /*0110*/  IMAD R7, R4, 0x60, RZ ;  /* 0x0000006004077824 */ /* 0x000fe400078e02ff */
[----:B0-----:R-:W-:-:S04]  /*0120*/  IMAD.WIDE.U32 R2, R5, 0x60, R2 ;  /* 0x0000006005027825 */ /* 0x001fc800078e0002 */
[----:B------:R-:W-:-:S05]  /*0130*/  IMAD.IADD R3, R3, 0x1, R7 ;  /* 0x0000000103037824 */ /* 0x000fca00078e0207 */
[----:B------:R-:W2:Y:S04]  /*0140*/  LDG.E.64 R4, desc[UR6][R2.64] ;  /* 0x0000000602047981 */ /* 0x000ea8000c1e1b00 */
[----:B------:R-:W2:Y:S04]  /*0150*/  LDG.E.64 R6, desc[UR6][R2.64+0x8] ;  /* 0x0000080602067981 */ /* 0x000ea8000c1e1b00 */
[----:B------:R-:W3:Y:S04]  /*0160*/  LDG.E.64 R8, desc[UR6][R2.64+0x10] ;  /* 0x0000100602087981 */ /* 0x000ee8000c1e1b00 */
[----:B------:R-:W3:Y:S04]  /*0170*/  LDG.E.64 R10, desc[UR6][R2.64+0x18] ;  /* 0x00001806020a7981 */ /* 0x000ee8000c1e1b00 */
[----:B------:R-:W4:Y:S04]  /*0180*/  LDG.E.64 R12, desc[UR6][R2.64+0x20] ;  /* 0x00002006020c7981 */ /* 0x000f28000c1e1b00 */
[----:B------:R-:W4:Y:S04]  /*0190*/  LDG.E.64 R14, desc[UR6][R2.64+0x28] ;  /* 0x00002806020e7981 */ /* 0x000f28000c1e1b00 */
[----:B------:R-:W5:Y:S04]  /*01a0*/  LDG.E.64 R16, desc[UR6][R2.64+0x30] ;  /* 0x0000300602107981 */ /* 0x000f68000c1e1b00 */
[----:B------:R-:W5:Y:S04]  /*01b0*/  LDG.E.64 R18, desc[UR6][R2.64+0x38] ;  /* 0x0000380602127981 */ /* 0x000f68000c1e1b00 */
[----:B------:R-:W5:Y:S04]  /*01c0*/  LDG.E.64 R24, desc[UR6][R2.64+0x40] ;  /* 0x0000400602187981 */ /* 0x000f68000c1e1b00 */
[----:B------:R-:W5:Y:S04]  /*01d0*/  LDG.E.64 R26, desc[UR6][R2.64+0x48] ;  /* 0x00004806021a7981 */ /* 0x000f68000c1e1b00 */
[----:B------:R-:W5:Y:S04]  /*01e0*/  LDG.E.64 R28, desc[UR6][R2.64+0x50] ;  /* 0x00005006021c7981 */ /* 0x000f68000c1e1b00 */
[----:B------:R-:W5:Y:S04]  /*01f0*/  LDG.E.64 R30, desc[UR6][R2.64+0x58] ;  /* 0x00005806021e7981 */ /* 0x000f68000c1e1b00 */
[----:B--2---:R1:W-:Y:S04]  /*0200*/  STS.128 [R21], R4 ;  /* 0x0000000415007388 */ /* 0x0043e80000000c00 */
[----:B---3--:R1:W-:Y:S04]  /*0210*/  STS.128 [R21+0x10], R8 ;  /* 0x0000100815007388 */ /* 0x0083e80000000c00 */
[----:B----4-:R1:W-:Y:S04]  /*0220*/  STS.128 [R21+0x20], R12 ;  /* 0x0000200c15007388 */ /* 0x0103e80000000c00 */
[----:B-----5:R1:W-:Y:S04]  /*0230*/  STS.128 [R21+0x30], R16 ;  /* 0x0000301015007388 */ /* 0x0203e80000000c00 */
[----:B------:R1:W-:Y:S04]  /*0240*/  STS.128 [R21+0x40], R24 ;  /* 0x0000401815007388 */ /* 0x0003e80000000c00 */
[----:B------:R1:W-:Y:S01]  /*0250*/  STS.128 [R21+0x50], R28 ;  /* 0x0000501c15007388 */ /* 0x0003e20000000c00 */
[----:B------:R-:W-:Y:S05]  /*0260*/  BRA `(.L_x_2) ;  /* 0x0000000000187947 */ /* 0x000fea0003800000 */
.L_x_1:
[----:B------:R0:W-:Y:S04]  /*0270*/  STS.128 [R21], RZ ;  /* 0x000000ff15007388 */ /* 0x0001e80000000c00 */
[----:B------:R0:W-:Y:S04]  /*0280*/  STS.128 [R21+0x20], RZ ;  /* 0x000020ff15007388 */ /* 0x0001e80000000c00 */
[----:B------:R0:W-:Y:S04]  /*0290*/  STS.128 [R21+0x40], RZ ;  /* 0x000040ff15007388 */ /* 0x0001e80000000c00 */
[----:B------:R0:W-:Y:S04]  /*02a0*/  STS.128 [R21+0x10], RZ ;  /* 0x000010ff15007388 */ /* 0x0001e80000000c00 */
[----:B------:R0:W-:Y:S04]  /*02b0*/  STS.128 [R21+0x30], RZ ;  /* 0x000030ff15007388 */ /* 0x0001e80000000c00 */
[----:B------:R0:W-:Y:S02]  /*02c0*/  STS.128 [R21+0x50], RZ ;  /* 0x000050ff15007388 */ /* 0x0001e40000000c00 */
.L_x_2:
[----:B------:R-:W-:Y:S05]  /*02d0*/  BSYNC.RECONVERGENT B0 ;  /* 0x0000000000007941 */ /* 0x000fea0003800200 */
.L_x_0:
[----:B------:R-:W-:Y:S01]  /*02e0*/  BAR.SYNC.DEFER_BLOCKING 0x0 ;  /* 0x0000000000007b1d */ /* 0x000fe20000010000 */
[----:B------:R-:W-:-:S13]  /*02f0*/  ISETP.GE.U32.AND P0, PT, R20, 0x2, PT ;  /* 0x000000021400780c */ /* 0x000fda0003f06070 */
[----:B------:R-:W-:Y:S05]  /*0300*/  @!P0 BRA `(.L_x_3) ;  /* 0x0000057000ec8947 */ /* 0x000fea0003800000 */
[----:B------:R-:W1:Y:S01]  /*0310*/  LDC R0, c[0x0][0x360] ;  /* 0x0000d800ff007b82 */ /* 0x000e620000000800 */
[----:B------:R-:W2:Y:S02]  /*0320*/  LDCU.64 UR8, c[0x0][0x388] ;  /* 0x00007100ff0877ac */ /* 0x000ea40008000a00 */
[----:B-12---:R-:W-:-:S07]  /*0330*/  IMAD R19, R0, UR5, R23 ;  /* 0x0000000500137c24 */ /* 0x006fce000f8e0217 */
.L_x_655:
[--C-:B------:R-:W-:Y:S01]  /*0340*/  SHF.R.U32.HI R18, RZ, 0x1, R20.reuse ;  /* 0x00000001ff127819 */ /* 0x100fe20000011614 */
[----:B------:R-:W-:Y:S01]  /*0350*/  BSSY.RECONVERGENT B0, `(.L_x_4) ;  /* 0x0005731000007945 */ /* 0x000fe20003800200 */
[----:B------:R-:W-:-:S03]  /*0360*/  IMAD.MOV.U32 R17, RZ, RZ, R20 ;  /* 0x000000ffff117224 */ /* 0x000fc600078e0014 */
[----:B------:R-:W-:-:S05]  /*0370*/  IMAD.IADD R0, R19, 0x1, R18 ;  /* 0x0000000113007824 */ /* 0x000fca00078e0212 */
[----:B------:R-:W-:Y:S02]  /*0380*/  ISETP.GE.U32.AND P0, PT, R0, UR8, PT ;  /* 0x0000000800007c0c */ /* 0x000fe4000bf06070 */
[----:B------:R-:W-:-:S04]  /*0390*/  SHF.R.S32.HI R0, RZ, 0x1f, R0 ;  /* 0x0000001fff007819 */ /* 0x000fc80000011400 */
[----:B------:R-:W-:-:S04]  /*03a0*/  ISETP.GE.U32.AND.EX P0, PT, R0, UR9, PT, P0 ;  /* 0x0000000900007c0c */ /* 0x000fc8000bf06100 */
[----:B------:R-:W-:-:S13]  /*03b0*/  ISETP.GE.U32.OR P0, PT, R23, R18, P0 ;  /* 0x000000121700720c */ /* 0x000fda0000706470 */
[----:B01234-:R-:W-:Y:S05]  /*03c0*/  @P0 BRA `(.L_x_5) ;  /* 0x0000057000a40947 */ /* 0x01ffea0003800000 */
[----:B------:R-:W-:-:S05]  /*03d0*/  IMAD R72, R18, 0x60, R21 ;  /* 0x0000006012487824 */ /* 0x000fca00078e0215 */
[----:B------:R-:W-:Y:S04]  /*03e0*/  LDS.128 R36, [R72+0x40] ;  /* 0x0000400048247984 */ /* 0x000fe80000000c00 */
[----:B------:R-:W1:Y:S02]  /*03f0*/  LDS.128 R32, [R72+0x50] ;  /* 0x0000500048207984 */ /* 0x000e640000000c00 */
[----:B-1----:R-:W-:Y:S02]  /*0400*/  LOP3.LUT R3, R32, R38, R36, 0xfe, !PT ;  /* 0x0000002620037212 */ /* 0x002fe400078efe24 */
[----:B------:R-:W-:Y:S02]  /*0410*/  LOP3.LUT R5, R33, R39, R37, 0xfe, !PT ;  /* 0x0000002721057212 */ /* 0x000fe400078efe25 */
[----:B------:R-:W-:-:S04]  /*0420*/  LOP3.LUT P0, RZ, R3, R34, RZ, 0xfc, !PT ;  /* 0x0000002203ff7212 */ /* 0x000fc8000780fcff */
[----:B------:R-:W-:-:S13]  /*0430*/  LOP3.LUT P0, RZ, R5, R35, RZ, 0xfc, P0 ;  /* 0x0000002305ff7212 */ /* 0x000fda000000fcff */
[----:B------:R-:W-:Y:S05]  /*0440*/  @!P0 BRA `(.L_x_5) ;  /* 0x0000057000848947 */ /* 0x000fea0003800000 */
[----:B------:R-:W-:Y:S04]  /*0450*/  LDS.128 R44, [R21+0x40] ;  /* 0x00004000152c7984 */ /* 0x000fe80000000c00 */
[----:B------:R-:W1:Y:S02]  /*0460*/  LDS.128 R48, [R21+0x50] ;  /* 0x0000500015307984 */ /* 0x000e640000000c00 */
[----:B-1----:R-:W-:Y:S02]  /*0470*/  LOP3.LUT R3, R48, R46, R44, 0xfe, !PT ;  /* 0x0000002e30037212 */ /* 0x002fe400078efe2c */
[----:B------:R-:W-:Y:S02]  /*0480*/  LOP3.LUT R5, R49, R47, R45, 0xfe, !PT ;  /* 0x0000002f31057212 */ /* 0x000fe400078efe2d */
[----:B------:R-:W-:-:S04]  /*0490*/  LOP3.LUT P0, RZ, R3, R50, RZ, 0xfc, !PT ;  /* 0x0000003203ff7212 */ /* 0x000fc8000780fcff */
[----:B------:R-:W-:-:S13]  /*04a0*/  LOP3.LUT P0, RZ, R5, R51, RZ, 0xfc, P0 ;  /* 0x0000003305ff7212 */ /* 0x000fda000000fcff */
[----:B------:R-:W-:Y:S05]  /*04b0*/  @P0 BRA `(.L_x_6) ;  /* 0x00000000002c0947 */ /* 0x000fea0003800000 */
[----:B------:R-:W1:Y:S04]  /*04c0*/  LDS.128 R4, [R72] ;  /* 0x0000000048047984 */ /* 0x000e680000000c00 */
[----:B------:R-:W2:Y:S04]  /*04d0*/  LDS.128 R8, [R72+0x10] ;  /* 0x0000100048087984 */ /* 0x000ea80000000c00 */
[----:B------:R-:W3:Y:S04]  /*04e0*/  LDS.128 R12, [R72+0x20] ;  /* 0x00002000480c7984 */ /* 0x000ee80000000c00 */
[----:B------:R-:W4:Y:S04]  /*04f0*/  LDS.128 R24, [R72+0x30] ;  /* 0x0000300048187984 */ /* 0x000f280000000c00 */
[----:B------:R0:W-:Y:S04]  /*0500*/  STS.128 [R21+0x40], R36 ;  /* 0x0000402415007388 */ /* 0x0001e80000000c00 */
[----:B------:R0:W-:Y:S04]  /*0510*/  STS.128 [R21+0x50], R32 ;  /* 0x0000502015007388 */ /* 0x0001e80000000c00 */
[----:B-1----:R0:W-:Y:S04]  /*0520*/  STS.128 [R21], R4 ;  /* 0x0000000415007388 */ /* 0x0021e80000000c00 */
[----:B--2---:R0:W-:Y:S04]  /*0530*/  STS.128 [R21+0x10], R8 ;  /* 0x0000100815007388 */ /* 0x0041e80000000c00 */
[----:B---3--:R0:W-:Y:S04]  /*0540*/  STS.128 [R21+0x20], R12 ;  /* 0x0000200c15007388 */ /* 0x0081e80000000c00 */
[----:B----4-:R0:W-:Y:S01]  /*0550*/  STS.128 [R21+0x30], R24 ;  /* 0x0000301815007388 */ /* 0x0101e20000000c00 */
[----:B------:R-:W-:Y:S05]  /*0560*/  BRA `(.L_x_5) ;  /* 0x00000570003c7947 */ /* 0x000fea0003800000 */
.L_x_6:
[-C--:B------:R-:W-:Y:S01]  /*0570*/  IMAD.WIDE.U32 R2, R45, R44.reuse, RZ ;  /* 0x0000002c2d027225 */ /* 0x080fe200078e00ff */
[----:B------:R-:W-:Y:S01]  /*0580*/  UMOV UR4, URZ ;  /* 0x000000ff00047c82 */ /* 0x000fe20008000000 */
[----:B------:R-:W-:Y:S02]  /*0590*/  BSSY.RECONVERGENT B1, `(.L_x_7) ;  /* 0x00001d4000017945 */ /* 0x000fe40003800200 */
[----:B------:R-:W-:-:S04]  /*05a0*/  IMAD.WIDE.U32 R10, R47, R44, RZ ;  /* 0x0000002c2f0a7225 */ /* 0x000fc800078e00ff */
[----:B------:R-:W-:-:S04]  /*05b0*/  IMAD.WIDE.U32 R4, P0, R44, R45, R2 ;  /* 0x0000002d2c047225 */ /* 0x000fc80007800002 */
[----:B------:R-:W-:-:S04]  /*05c0*/  IMAD.WIDE.U32 R2, R44, R44, RZ ;  /* 0x0000002c2c027225 */ /* 0x000fc800078e00ff */
[----:B------:R-:W-:Y:S01]  /*05d0*/  IMAD.X R7, RZ, RZ, RZ, P0 ;  /* 0x000000ffff077224 */ /* 0x000fe200000e06ff */
[----:B------:R-:W-:Y:S01]  /*05e0*/  IADD3 R3, P0, PT, R3, R4, RZ ;  /* 0x0000000403037210 */ /* 0x000fe20007f1e0ff */
[----:B------:R-:W-:Y:S02]  /*05f0*/  IMAD.MOV.U32 R6, RZ, RZ, R5 ;  /* 0x000000ffff067224 */ /* 0x000fe400078e0005 */
[----:B------:R-:W-:-:S04]  /*0600*/  IMAD.WIDE.U32 R8, R46, R44, RZ ;  /* 0x0000002c2e087225 */ /* 0x000fc800078e00ff */
[----:B------:R-:W-:-:S04]  /*0610*/  IMAD.WIDE.U32 R10, P3, R45, R46, R10 ;  /* 0x0000002e2d0a7225 */ /* 0x000fc8000786000a */
[----:B------:R-:W-:Y:S01]  /*0620*/  IMAD.WIDE.U32.X R4, R45, R45, R6, P0 ;  /* 0x0000002d2d047225 */ /* 0x000fe200000e0406 */
[----:B------:R-:W-:-:S03]  /*0630*/  IADD3 R10, P2, PT, R9, R10, RZ ;  /* 0x0000000a090a7210 */ /* 0x000fc60007f5e0ff */
[----:B------:R-:W-:Y:S01]  /*0640*/  IMAD.WIDE.U32 R6, R45, R46, RZ ;  /* 0x0000002e2d067225 */ /* 0x000fe200078e00ff */
[----:B------:R-:W-:Y:S02]  /*0650*/  IADD3 R9, P0, PT, R4, R8, RZ ;  /* 0x0000000804097210 */ /* 0x000fe40007f1e0ff */
[----:B------:R-:W-:Y:S01]  /*0660*/  IADD3 R15, P4, PT, RZ, -R4, RZ ;  /* 0x80000004ff0f7210 */ /* 0x000fe20007f9e0ff */
[----:B------:R-:W-:Y:S02]  /*0670*/  IMAD.MOV.U32 R14, RZ, RZ, R11 ;  /* 0x000000ffff0e7224 */ /* 0x000fe400078e000b */
[----:B------:R-:W-:-:S04]  /*0680*/  IMAD.WIDE.U32 R6, P1, R44, R47, R6 ;  /* 0x0000002f2c067225 */ /* 0x000fc80007820006 */
[--C-:B------:R-:W-:Y:S01]  /*0690*/  IMAD.X R23, R10, 0x1, R5.reuse, P0 ;  /* 0x000000010a177824 */ /* 0x100fe200000e0605 */
[----:B------:R-:W-:Y:S01]  /*06a0*/  ISETP.NE.U32.AND P0, PT, R9, RZ, PT ;  /* 0x000000ff0900720c */ /* 0x000fe20003f05070 */
[----:B------:R-:W-:Y:S02]  /*06b0*/  IMAD.X R25, RZ, RZ, ~R5, P4 ;  /* 0x000000ffff197224 */ /* 0x000fe400020e0e05 */
[----:B------:R-:W-:Y:S01]  /*06c0*/  IMAD.X R13, RZ, RZ, RZ, P1 ;  /* 0x000000ffff0d7224 */ /* 0x000fe200008e06ff */
[----:B------:R-:W-:Y:S01]  /*06d0*/  ISETP.NE.U32.AND P1, PT, R8, R15, PT ;  /* 0x0000000f0800720c */ /* 0x000fe20003f25070 */
[----:B------:R-:W-:Y:S01]  /*06e0*/  IMAD.WIDE.U32 R4, R44, R46, RZ ;  /* 0x0000002e2c047225 */ /* 0x000fe200078e00ff */
[----:B------:R-:W-:-:S03]  /*06f0*/  ISETP.NE.AND.EX P0, PT, R23, RZ, PT, P0 ;  /* 0x000000ff1700720c */ /* 0x000fc60003f05300 */
[----:B------:R-:W-:Y:S01]  /*0700*/  IMAD.MOV.U32 R12, RZ, RZ, R7 ;  /* 0x000000ffff0c7224 */ /* 0x000fe200078e0007 */
[----:B------:R-:W-:Y:S01]  /*0710*/  ISETP.NE.AND.EX P0, PT, R10, R25, !P0, P1 ;  /* 0x000000190a00720c */ /* 0x000fe20004705310 */
[----:B------:R-:W-:Y:S01]  /*0720*/  IMAD.X R15, RZ, RZ, RZ, P3 ;  /* 0x000000ffff0f7224 */ /* 0x000fe200018e06ff */
[----:B------:R-:W-:Y:S02]  /*0730*/  IADD3 R0, P1, PT, R9, R8, RZ ;  /* 0x0000000809007210 */ /* 0x000fe40007f3e0ff */
[----:B------:R-:W-:Y:S02]  /*0740*/  IADD3 RZ, P4, PT, R5, R6, RZ ;  /* 0x0000000605ff7210 */ /* 0x000fe40007f9e0ff */
[----:B------:R-:W-:Y:S01]  /*0750*/  SEL R43, RZ, 0x1, !P0 ;  /* 0x00000001ff2b7807 */ /* 0x000fe20004000000 */
[----:B------:R-:W-:Y:S01]  /*0760*/  IMAD.X R4, R23, 0x1, R10, P1 ;  /* 0x0000000117047824 */ /* 0x000fe200008e060a */
[----:B------:R-:W-:Y:S01]  /*0770*/  ISETP.GE.U32.AND P0, PT, R0, R9, PT ;  /* 0x000000090000720c */ /* 0x000fe20003f06070 */
[----:B------:R-:W-:-:S03]  /*0780*/  IMAD.WIDE.U32.X R6, R45, R47, R12, P4 ;  /* 0x0000002f2d067225 */ /* 0x000fc600020e040c */
[----:B------:R-:W-:Y:S01]  /*0790*/  ISETP.GE.U32.AND.EX P0, PT, R4, R23, PT, P0 ;  /* 0x000000170400720c */ /* 0x000fe20003f06100 */
[----:B------:R-:W-:Y:S01]  /*07a0*/  IMAD.WIDE.U32 R8, R49, R44, RZ ;  /* 0x0000002c31087225 */ /* 0x000fe200078e00ff */
[----:B------:R-:W-:Y:S02]  /*07b0*/  IADD3 R43, P1, PT, R43, R6, RZ ;  /* 0x000000062b2b7210 */ /* 0x000fe40007f3e0ff */
[----:B------:R-:W-:Y:S01]  /*07c0*/  SEL R27, RZ, 0x1, P0 ;  /* 0x00000001ff1b7807 */ /* 0x000fe20000000000 */
[----:B------:R-:W-:-:S04]  /*07d0*/  IMAD.WIDE.U32.X R12, R45, R47, R14, P2 ;  /* 0x0000002f2d0c7225 */ /* 0x000fc800010e040e */
[----:B------:R-:W-:Y:S01]  /*07e0*/  IMAD.WIDE.U32 R14, R47, R46, RZ ;  /* 0x0000002e2f0e7225 */ /* 0x000fe200078e00ff */
[----:B------:R-:W-:-:S03]  /*07f0*/  IADD3 R27, P0, PT, R27, R12, RZ ;  /* 0x0000000c1b1b7210 */ /* 0x000fc60007f1e0ff */
[----:B------:R-:W-:Y:S02]  /*0800*/  IMAD.X R26, RZ, RZ, R7, P1 ;  /* 0x000000ffff1a7224 */ /* 0x000fe400008e0607 */
[----:B------:R-:W-:-:S04]  /*0810*/  IMAD.WIDE.U32 R6, R48, R44, RZ ;  /* 0x0000002c30067225 */ /* 0x000fc800078e00ff */
[----:B------:R-:W-:Y:S01]  /*0820*/  IMAD.WIDE.U32 R8, P4, R45, R48, R8 ;  /* 0x000000302d087225 */ /* 0x000fe20007880008 */
[----:B------:R-:W-:-:S03]  /*0830*/  IADD3 R31, P1, PT, R43, R6, RZ ;  /* 0x000000062b1f7210 */ /* 0x000fc60007f3e0ff */
[----:B------:R-:W-:Y:S01]  /*0840*/  IMAD.WIDE.U32 R22, R46, R46, RZ ;  /* 0x0000002e2e167225 */ /* 0x000fe200078e00ff */
[----:B------:R-:W-:-:S03]  /*0850*/  IADD3 R41, P2, PT, R7, R8, RZ ;  /* 0x0000000807297210 */ /* 0x000fc60007f5e0ff */
[----:B------:R-:W-:-:S04]  /*0860*/  IMAD.WIDE.U32 R24, P3, R46, R47, R14 ;  /* 0x0000002f2e187225 */ /* 0x000fc8000786000e */
[----:B------:R-:W-:Y:S01]  /*0870*/  IMAD.X R29, RZ, RZ, R13, P0 ;  /* 0x000000ffff1d7224 */ /* 0x000fe200000e060d */
[----:B------:R-:W-:Y:S01]  /*0880*/  IADD3 R8, P0, PT, R27, R22, RZ ;  /* 0x000000161b087210 */ /* 0x000fe20007f1e0ff */
[----:B------:R-:W-:Y:S01]  /*0890*/  IMAD.WIDE.U32 R10, R45, R48, RZ ;  /* 0x000000302d0a7225 */ /* 0x000fe200078e00ff */
[----:B------:R-:W-:-:S03]  /*08a0*/  IADD3 R20, P5, PT, R23, R24, RZ ;  /* 0x0000001817147210 */ /* 0x000fc60007fbe0ff */
[----:B------:R-:W-:Y:S01]  /*08b0*/  IMAD.X R24, R41, 0x1, R26, P1 ;  /* 0x0000000129187824 */ /* 0x000fe200008e061a */
[----:B------:R-:W-:Y:S01]  /*08c0*/  IADD3 R5, P1, PT, R8, R31, RZ ;  /* 0x0000001f08057210 */ /* 0x000fe20007f3e0ff */
[----:B------:R-:W-:Y:S02]  /*08d0*/  IMAD.X R7, R20, 0x1, R29, P0 ;  /* 0x0000000114077824 */ /* 0x000fe400000e061d */
[----:B------:R-:W-:Y:S01]  /*08e0*/  IMAD.WIDE.U32 R12, P6, R44, R49, R10 ;  /* 0x000000312c0c7225 */ /* 0x000fe200078c000a */
[----:B------:R-:W-:-:S03]  /*08f0*/  ISETP.GE.U32.AND P0, PT, R5, R8, PT ;  /* 0x000000080500720c */ /* 0x000fc60003f06070 */
[----:B------:R-:W-:-:S04]  /*0900*/  IMAD.WIDE.U32 R10, R44, R48, RZ ;  /* 0x000000302c0a7225 */ /* 0x000fc800078e00ff */
[----:B------:R-:W-:Y:S01]  /*0910*/  IMAD.X R16, R7, 0x1, R24, P1 ;  /* 0x0000000107107824 */ /* 0x000fe200008e0618 */
[----:B------:R-:W-:Y:S01]  /*0920*/  IADD3 R43, P1, PT, RZ, -R43, RZ ;  /* 0x8000002bff2b7210 */ /* 0x000fe20007f3e0ff */
[----:B------:R-:W-:Y:S01]  /*0930*/  IMAD.X R15, RZ, RZ, RZ, P6 ;  /* 0x000000ffff0f7224 */ /* 0x000fe200030e06ff */
[----:B------:R-:W-:Y:S01]  /*0940*/  IADD3 RZ, P6, PT, R11, R12, RZ ;  /* 0x0000000c0bff7210 */ /* 0x000fe20007fde0ff */
[----:B------:R-:W-:Y:S01]  /*0950*/  IMAD.MOV.U32 R14, RZ, RZ, R13 ;  /* 0x000000ffff0e7224 */ /* 0x000fe200078e000d */
[----:B------:R-:W-:Y:S01]  /*0960*/  ISETP.GE.U32.AND.EX P0, PT, R16, R7, PT, P0 ;  /* 0x000000071000720c */ /* 0x000fe20003f06100 */
[----:B------:R-:W-:Y:S01]  /*0970*/  IMAD.X R26, RZ, RZ, ~R26, P1 ;  /* 0x000000ffff1a7224 */ /* 0x000fe200008e0e1a */
[----:B------:R-:W-:Y:S01]  /*0980*/  ISETP.NE.U32.AND P1, PT, R6, R43, PT ;  /* 0x0000002b0600720c */ /* 0x000fe20003f25070 */
[----:B------:R-:W-:Y:S01]  /*0990*/  IMAD.WIDE.U32.X R10, R45, R49, R14, P6 ;  /* 0x000000312d0a7225 */ /* 0x000fe200030e040e */
[----:B------:R-:W-:-:S03]  /*09a0*/  ISETP.NE.U32.AND P6, PT, R31, RZ, PT ;  /* 0x000000ff1f00720c */ /* 0x000fc60003fc5070 */
[----:B------:R-:W-:Y:S01]  /*09b0*/  IMAD.X R13, RZ, RZ, RZ, P3 ;  /* 0x000000ffff0d7224 */ /* 0x000fe200018e06ff */
[----:B------:R-:W-:Y:S01]  /*09c0*/  ISETP.NE.AND.EX P6, PT, R24, RZ, PT, P6 ;  /* 0x000000ff1800720c */ /* 0x000fe20003fc5360 */
[----:B------:R-:W-:Y:S01]  /*09d0*/  IMAD.X R23, RZ, RZ, RZ, P4 ;  /* 0x000000ffff177224 */ /* 0x000fe200020e06ff */
[----:B------:R-:W-:Y:S01]  /*09e0*/  IADD3 R5, P4, PT, R5, R6, RZ ;  /* 0x0000000605057210 */ /* 0x000fe20007f9e0ff */
[----:B------:R-:W-:Y:S01]  /*09f0*/  IMAD.MOV.U32 R12, RZ, RZ, R25 ;  /* 0x000000ffff0c7224 */ /* 0x000fe200078e0019 */
[----:B------:R-:W-:Y:S01]  /*0a00*/  ISETP.NE.AND.EX P1, PT, R41, R26, !P6, P1 ;  /* 0x0000001a2900720c */ /* 0x000fe20007725310 */
[----:B------:R-:W-:Y:S01]  /*0a10*/  IMAD.WIDE.U32 R14, R49, R46, RZ ;  /* 0x0000002e310e7225 */ /* 0x000fe200078e00ff */
[----:B------:R-:W-:Y:S02]  /*0a20*/  @P0 IADD3 R27, P6, PT, RZ, -R27, RZ ;  /* 0x8000001bff1b0210 */ /* 0x000fe40007fde0ff */
[----:B------:R-:W-:Y:S01]  /*0a30*/  @P0 ISETP.NE.U32.AND P3, PT, R8, RZ, PT ;  /* 0x000000ff0800020c */ /* 0x000fe20003f65070 */
[----:B------:R-:W-:Y:S01]  /*0a40*/  IMAD.WIDE.U32.X R12, R47, R47, R12, P5 ;  /* 0x0000002f2f0c7225 */ /* 0x000fe200028e040c */
[----:B------:R-:W-:-:S02]  /*0a50*/  SEL R25, RZ, 0x1, !P1 ;  /* 0x00000001ff197807 */ /* 0x000fc40004800000 */
[----:B------:R-:W-:Y:S01]  /*0a60*/  @P0 ISETP.NE.AND.EX P3, PT, R7, RZ, PT, P3 ;  /* 0x000000ff0700020c */ /* 0x000fe20003f65330 */
[----:B------:R-:W-:Y:S01]  /*0a70*/  @P0 IMAD.X R29, RZ, RZ, ~R29, P6 ;  /* 0x000000ffff1d0224 */ /* 0x000fe200030e0e1d */
[----:B------:R-:W-:Y:S01]  /*0a80*/  @P0 ISETP.NE.U32.AND P6, PT, R22, R27, PT ;  /* 0x0000001b1600020c */ /* 0x000fe20003fc5070 */
[----:B------:R-:W-:Y:S02]  /*0a90*/  IMAD.MOV.U32 R22, RZ, RZ, R9 ;  /* 0x000000ffff167224 */ /* 0x000fe400078e0009 */
[----:B------:R-:W-:Y:S01]  /*0aa0*/  IMAD.MOV.U32 R9, RZ, RZ, 0x1 ;  /* 0x00000001ff097424 */ /* 0x000fe200078e00ff */
[----:B------:R-:W-:Y:S01]  /*0ab0*/  @P0 ISETP.NE.AND.EX P6, PT, R20, R29, !P3, P6 ;  /* 0x0000001d1400020c */ /* 0x000fe20005fc5360 */
[----:B------:R-:W-:Y:S01]  /*0ac0*/  IMAD.WIDE.U32.X R22, R45, R49, R22, P2 ;  /* 0x000000312d167225 */ /* 0x000fe200010e0416 */
[----:B------:R-:W-:Y:S02]  /*0ad0*/  ISETP.GE.U32.AND P3, PT, R5, R6, PT ;  /* 0x000000060500720c */ /* 0x000fe40003f66070 */
[----:B------:R-:W-:Y:S01]  /*0ae0*/  @P0 SEL R9, RZ, 0x1, !P6 ;  /* 0x00000001ff090807 */ /* 0x000fe20007000000 */
[----:B------:R-:W-:Y:S01]  /*0af0*/  IMAD.WIDE.U32 R6, R51, R44, RZ ;  /* 0x0000002c33067225 */ /* 0x000fe200078e00ff */
[----:B------:R-:W-:-:S02]  /*0b00*/  IADD3 R25, P0, PT, R25, R10, RZ ;  /* 0x0000000a19197210 */ /* 0x000fc40007f1e0ff */
[----:B------:R-:W-:Y:S01]  /*0b10*/  IADD3 R29, P1, PT, R9, R12, RZ ;  /* 0x0000000c091d7210 */ /* 0x000fe20007f3e0ff */
[----:B------:R-:W-:-:S03]  /*0b20*/  IMAD.WIDE.U32 R8, R50, R44, RZ ;  /* 0x0000002c32087225 */ /* 0x000fc600078e00ff */
[----:B------:R-:W-:Y:S01]  /*0b30*/  IADD3.X R31, PT, PT, R13, UR4, RZ, P1, !PT ;  /* 0x000000040d1f7c10 */ /* 0x000fe20008ffe4ff */
[----:B------:R-:W-:-:S04]  /*0b40*/  IMAD.WIDE.U32 R6, P5, R45, R50, R6 ;  /* 0x000000322d067225 */ /* 0x000fc800078a0006 */
[----:B------:R-:W-:Y:S01]  /*0b50*/  IMAD.X R27, RZ, RZ, R11, P0 ;  /* 0x000000ffff1b7224 */ /* 0x000fe200000e060b */
[----:B------:R-:W-:Y:S01]  /*0b60*/  P2R R42, PR, RZ, 0x20 ;  /* 0x00000020ff2a7803 */ /* 0x000fe20000000000 */
[----:B------:R-:W-:-:S04]  /*0b70*/  IMAD.WIDE.U32 R12, R48, R46, RZ ;  /* 0x0000002e300c7225 */ /* 0x000fc800078e00ff */
[----:B------:R-:W-:Y:S01]  /*0b80*/  IMAD.WIDE.U32 R10, P1, R47, R48, R14 ;  /* 0x000000302f0a7225 */ /* 0x000fe2000782000e */
[----:B------:R-:W-:Y:S02]  /*0b90*/  IADD3 R14, P0, PT, R9, R6, RZ ;  /* 0x00000006090e7210 */ /* 0x000fe40007f1e0ff */
[----:B------:R-:W-:Y:S01]  /*0ba0*/  IADD3 R9, P5, PT, R25, R8, RZ ;  /* 0x0000000819097210 */ /* 0x000fe20007fbe0ff */
[----:B------:R-:W-:Y:S01]  /*0bb0*/  IMAD.X R6, R16, 0x1, R41, P4 ;  /* 0x0000000110067824 */ /* 0x000fe200020e0629 */
[----:B------:R-:W-:Y:S01]  /*0bc0*/  IADD3 R20, P4, PT, R29, R12, RZ ;  /* 0x0000000c1d147210 */ /* 0x000fe20007f9e0ff */
[----:B------:R-:W-:Y:S01]  /*0bd0*/  IMAD.MOV.U32 R28, RZ, RZ, R11 ;  /* 0x000000ffff1c7224 */ /* 0x000fe200078e000b */
[----:B------:R-:W-:Y:S01]  /*0be0*/  IADD3 R16, P2, PT, R13, R10, RZ ;  /* 0x0000000a0d107210 */ /* 0x000fe20007f5e0ff */
[----:B------:R-:W-:Y:S01]  /*0bf0*/  IMAD.X R10, R14, 0x1, R27, P5 ;  /* 0x000000010e0a7824 */ /* 0x000fe200028e061b */
[----:B------:R-:W-:Y:S02]  /*0c00*/  ISETP.GE.U32.AND.EX P3, PT, R6, R41, PT, P3 ;  /* 0x000000290600720c */ /* 0x000fe40003f66130 */
[----:B------:R-:W-:Y:S01]  /*0c10*/  IADD3 R24, P5, PT, R20, R9, RZ ;  /* 0x0000000914187210 */ /* 0x000fe20007fbe0ff */
[----:B------:R-:W-:Y:S01]  /*0c20*/  IMAD.X R41, R16, 0x1, R31, P4 ;  /* 0x0000000110297824 */ /* 0x000fe200020e061f */
[----:B------:R-:W-:-:S02]  /*0c30*/  SEL R13, RZ, 0x1, P3 ;  /* 0x00000001ff0d7807 */ /* 0x000fc40001800000 */
[----:B------:R-:W-:Y:S01]  /*0c40*/  ISETP.GE.U32.AND P4, PT, R24, R20, PT ;  /* 0x000000141800720c */ /* 0x000fe20003f86070 */
[----:B------:R-:W-:Y:S01]  /*0c50*/  IMAD.X R26, R41, 0x1, R10, P5 ;  /* 0x00000001291a7824 */ /* 0x000fe200028e060a */
[----:B------:R-:W-:Y:S02]  /*0c60*/  IADD3 R13, P5, PT, R13, R22, RZ ;  /* 0x000000160d0d7210 */ /* 0x000fe40007fbe0ff */
[----:B------:R-:W-:Y:S02]  /*0c70*/  IADD3 R25, P3, PT, RZ, -R25, RZ ;  /* 0x80000019ff197210 */ /* 0x000fe40007f7e0ff */
[----:B------:R-:W-:Y:S01]  /*0c80*/  ISETP.GE.U32.AND.EX P4, PT, R26, R41, PT, P4 ;  /* 0x000000291a00720c */ /* 0x000fe20003f86140 */
[----:B------:R-:W-:Y:S01]  /*0c90*/  IMAD.X R15, RZ, RZ, R23, P5 ;  /* 0x000000ffff0f7224 */ /* 0x000fe200028e0617 */
[----:B------:R-:W-:Y:S01]  /*0ca0*/  ISETP.NE.U32.AND P5, PT, R9, RZ, PT ;  /* 0x000000ff0900720c */ /* 0x000fe20003fa5070 */
[----:B------:R-:W-:Y:S01]  /*0cb0*/  IMAD.X R27, RZ, RZ, ~R27, P3 ;  /* 0x000000ffff1b7224 */ /* 0x000fe200018e0e1b */
[----:B------:R-:W-:-:S02]  /*0cc0*/  ISETP.NE.U32.AND P3, PT, R8, R25, PT ;  /* 0x000000190800720c */ /* 0x000fc40003f65070 */
[----:B------:R-:W-:-:S04]  /*0cd0*/  ISETP.NE.AND.EX P5, PT, R10, RZ, PT, P5 ;  /* 0x000000ff0a00720c */ /* 0x000fc80003fa5350 */
[----:B------:R-:W-:-:S03]  /*0ce0*/  ISETP.NE.AND.EX P3, PT, R14, R27, !P5, P3 ;  /* 0x0000001b0e00720c */ /* 0x000fc60006f65330 */
[----:B------:R-:W-:Y:S01]  /*0cf0*/  @P4 IADD3 R23, P5, PT, RZ, -R29, RZ ;  /* 0x8000001dff174210 */ /* 0x000fe20007fbe0ff */
[----:B------:R-:W-:-:S03]  /*0d00*/  IMAD.MOV.U32 R29, RZ, RZ, 0x1 ;  /* 0x00000001ff1d7424 */ /* 0x000fc600078e00ff */
[----:B------:R-:W-:Y:S01]  /*0d10*/  @P4 ISETP.NE.U32.AND P6, PT, R12, R23, PT ;  /* 0x000000170c00420c */ /* 0x000fe20003fc5070 */
[----:B------:R-:W-:Y:S01]  /*0d20*/  @P4 IMAD.X R25, RZ, RZ, ~R31, P5 ;  /* 0x000000ffff194224 */ /* 0x000fe200028e0e1f */
[----:B------:R-:W-:Y:S01]  /*0d30*/  IADD3 R9, P5, PT, R13, R12, RZ ;  /* 0x0000000c0d097210 */ /* 0x000fe20007fbe0ff */
[----:B------:R-:W-:-:S04]  /*0d40*/  IMAD.WIDE.U32 R22, R47, R48, RZ ;  /* 0x000000302f167225 */ /* 0x000fc800078e00ff */
[----:B------:R-:W-:Y:S01]  /*0d50*/  IMAD.X R10, R15, 0x1, R16, P5 ;  /* 0x000000010f0a7824 */ /* 0x000fe200028e0610 */
[----:B------:R-:W-:-:S05]  /*0d60*/  IADD3 R40, P5, PT, R9, R24, RZ ;  /* 0x0000001809287210 */ /* 0x000fca0007fbe0ff */
[----:B------:R-:W-:Y:S01]  /*0d70*/  IMAD.X R55, R10, 0x1, R26, P5 ;  /* 0x000000010a377824 */ /* 0x000fe200028e061a */
[----:B------:R-:W-:-:S04]  /*0d80*/  @P4 ISETP.NE.U32.AND P5, PT, R20, RZ, PT ;  /* 0x000000ff1400420c */ /* 0x000fc80003fa5070 */
[----:B------:R-:W-:-:S04]  /*0d90*/  @P4 ISETP.NE.AND.EX P5, PT, R41, RZ, PT, P5 ;  /* 0x000000ff2900420c */ /* 0x000fc80003fa5350 */
[----:B------:R-:W-:-:S04]  /*0da0*/  @P4 ISETP.NE.AND.EX P5, PT, R16, R25, !P5, P6 ;  /* 0x000000191000420c */ /* 0x000fc80006fa5360 */
[----:B------:R-:W-:Y:S01]  /*0db0*/  @P4 SEL R29, RZ, 0x1, !P5 ;  /* 0x00000001ff1d4807 */ /* 0x000fe20006800000 */
[----:B------:R-:W-:Y:S01]  /*0dc0*/  IMAD.WIDE.U32 R24, P5, R46, R49, R22 ;  /* 0x000000312e187225 */ /* 0x000fe200078a0016 */
[----:B------:R-:W-:-:S03]  /*0dd0*/  ISETP.GE.U32.AND P4, PT, R40, R9, PT ;  /* 0x000000092800720c */ /* 0x000fc60003f86070 */
[----:B------:R-:W-:Y:S01]  /*0de0*/  IMAD.WIDE.U32 R22, R46, R48, RZ ;  /* 0x000000302e167225 */ /* 0x000fe200078e00ff */
[----:B------:R-:W-:-:S03]  /*0df0*/  ISETP.GE.U32.AND.EX P4, PT, R55, R10, PT, P4 ;  /* 0x0000000a3700720c */ /* 0x000fc60003f86140 */
[----:B------:R-:W-:Y:S01]  /*0e00*/  IMAD.X R27, RZ, RZ, RZ, P5 ;  /* 0x000000ffff1b7224 */ /* 0x000fe200028e06ff */
[----:B------:R-:W-:Y:S01]  /*0e10*/  IADD3 RZ, P5, PT, R23, R24, RZ ;  /* 0x0000001817ff7210 */ /* 0x000fe20007fbe0ff */
[----:B------:R-:W-:-:S04]  /*0e20*/  IMAD.MOV.U32 R26, RZ, RZ, R25 ;  /* 0x000000ffff1a7224 */ /* 0x000fc800078e0019 */
[----:B------:R-:W-:-:S04]  /*0e30*/  IMAD.WIDE.U32.X R22, R47, R49, R26, P5 ;  /* 0x000000312f167225 */ /* 0x000fc800028e041a */
[----:B------:R-:W-:-:S04]  /*0e40*/  @P4 IADD3 R13, P5, PT, RZ, -R13, RZ ;  /* 0x8000000dff0d4210 */ /* 0x000fc80007fbe0ff */
[----:B------:R-:W-:Y:S01]  /*0e50*/  @P4 ISETP.NE.U32.AND P6, PT, R12, R13, PT ;  /* 0x0000000d0c00420c */ /* 0x000fe20003fc5070 */
[----:B------:R-:W-:Y:S01]  /*0e60*/  @P4 IMAD.X R15, RZ, RZ, ~R15, P5 ;  /* 0x000000ffff0f4224 */ /* 0x000fe200028e0e0f */
[----:B------:R-:W-:Y:S01]  /*0e70*/  @P4 ISETP.NE.U32.AND P5, PT, R9, RZ, PT ;  /* 0x000000ff0900420c */ /* 0x000fe20003fa5070 */
[----:B------:R-:W-:-:S03]  /*0e80*/  IMAD.WIDE.U32 R12, R45, R50, RZ ;  /* 0x000000322d0c7225 */ /* 0x000fc600078e00ff */
[----:B------:R-:W-:Y:S01]  /*0e90*/  @P4 ISETP.NE.AND.EX P5, PT, R10, RZ, PT, P5 ;  /* 0x000000ff0a00420c */ /* 0x000fe20003fa5350 */
[----:B------:R-:W-:-:S03]  /*0ea0*/  IMAD.MOV.U32 R9, RZ, RZ, 0x1 ;  /* 0x00000001ff097424 */ /* 0x000fc600078e00ff */
[----:B------:R-:W-:Y:S02]  /*0eb0*/  @P4 ISETP.NE.AND.EX P5, PT, R16, R15, !P5, P6 ;  /* 0x0000000f1000420c */ /* 0x000fe40006fa5360 */
[----:B------:R-:W-:Y:S01]  /*0ec0*/  IADD3 R31, P6, PT, R29, R22, RZ ;  /* 0x000000161d1f7210 */ /* 0x000fe20007fde0ff */
[----:B------:R-:W-:Y:S01]  /*0ed0*/  IMAD.X R29, RZ, RZ, RZ, P1 ;  /* 0x000000ffff1d7224 */ /* 0x000fe200008e06ff */
[----:B------:R-:W-:Y:S01]  /*0ee0*/  SEL R15, RZ, 0x1, !P3 ;  /* 0x00000001ff0f7807 */ /* 0x000fe20005800000 */
[C---:B------:R-:W-:Y:S01]  /*0ef0*/  IMAD.WIDE.U32 R24, P1, R44.reuse, R51, R12 ;  /* 0x000000332c187225 */ /* 0x040fe2000782000c */
[----:B------:R-:W-:Y:S02]  /*0f00*/  IADD3.X R41, PT, PT, R23, UR4, RZ, P6, !PT ;  /* 0x0000000417297c10 */ /* 0x000fe4000b7fe4ff */
[----:B------:R-:W-:Y:S01]  /*0f10*/  @P4 SEL R9, RZ, 0x1, !P5 ;  /* 0x00000001ff094807 */ /* 0x000fe20006800000 */
[----:B------:R-:W-:-:S04]  /*0f20*/  IMAD.WIDE.U32 R12, R44, R50, RZ ;  /* 0x000000322c0c7225 */ /* 0x000fc800078e00ff */
[----:B------:R-:W-:-:S04]  /*0f30*/  IMAD.WIDE.U32 R22, R51, R46, RZ ;  /* 0x0000002e33167225 */ /* 0x000fc800078e00ff */
[----:B------:R-:W-:Y:S01]  /*0f40*/  IMAD.X R27, RZ, RZ, RZ, P1 ;  /* 0x000000ffff1b7224 */ /* 0x000fe200008e06ff */
[----:B------:R-:W-:Y:S01]  /*0f50*/  IADD3 RZ, P1, PT, R13, R24, RZ ;  /* 0x000000180dff7210 */ /* 0x000fe20007f3e0ff */
[----:B------:R-:W-:Y:S02]  /*0f60*/  IMAD.MOV.U32 R26, RZ, RZ, R25 ;  /* 0x000000ffff1a7224 */ /* 0x000fe400078e0019 */
[----:B------:R-:W-:-:S04]  /*0f70*/  IMAD.WIDE.U32.X R24, R47, R49, R28, P2 ;  /* 0x000000312f187225 */ /* 0x000fc800010e041c */
[----:B------:R-:W-:-:S04]  /*0f80*/  IMAD.WIDE.U32 R12, R50, R46, RZ ;  /* 0x0000002e320c7225 */ /* 0x000fc800078e00ff */
[----:B------:R-:W-:Y:S01]  /*0f90*/  IMAD.WIDE.U32 R10, P2, R47, R50, R22 ;  /* 0x000000322f0a7225 */ /* 0x000fe20007840016 */
[----:B------:R-:W-:-:S03]  /*0fa0*/  IADD3 R20, P3, PT, R31, R12, RZ ;  /* 0x0000000c1f147210 */ /* 0x000fc60007f7e0ff */
[----:B------:R-:W-:Y:S01]  /*0fb0*/  IMAD.WIDE.U32.X R22, R45, R51, R26, P1 ;  /* 0x000000332d167225 */ /* 0x000fe200008e041a */
[----:B------:R-:W-:-:S03]  /*0fc0*/  IADD3 R16, P1, PT, R13, R10, RZ ;  /* 0x0000000a0d107210 */ /* 0x000fc60007f3e0ff */
[----:B------:R-:W-:Y:S01]  /*0fd0*/  IMAD.WIDE.U32 R28, R49, R48, RZ ;  /* 0x00000030311c7225 */ /* 0x000fe200078e00ff */
[----:B------:R-:W-:-:S03]  /*0fe0*/  IADD3 R43, P4, P5, R20, R22, R15 ;  /* 0x00000016142b7210 */ /* 0x000fc60007d9e00f */
[----:B------:R-:W-:Y:S02]  /*0ff0*/  IMAD.X R53, R16, 0x1, R41, P3 ;  /* 0x0000000110357824 */ /* 0x000fe400018e0629 */
[----:B------:R-:W-:-:S03]  /*1000*/  IMAD.WIDE.U32 R26, R48, R48, RZ ;  /* 0x00000030301a7225 */ /* 0x000fc600078e00ff */
[----:B------:R-:W-:Y:S01]  /*1010*/  IADD3.X R30, PT, PT, R53, R23, RZ, P4, P5 ;  /* 0x00000017351e7210 */ /* 0x000fe200027ea4ff */
[----:B------:R-:W-:Y:S01]  /*1020*/  IMAD.WIDE.U32 R28, P3, R48, R49, R28 ;  /* 0x00000031301c7225 */ /* 0x000fe2000786001c */
[----:B------:R-:W-:-:S03]  /*1030*/  IADD3 R13, P5, PT, R9, R24, RZ ;  /* 0x00000018090d7210 */ /* 0x000fc60007fbe0ff */
[----:B------:R-:W-:Y:S01]  /*1040*/  IMAD.X R15, RZ, RZ, RZ, P3 ;  /* 0x000000ffff0f7224 */ /* 0x000fe200018e06ff */
[----:B------:R-:W-:Y:S01]  /*1050*/  IADD3.X R10, PT, PT, R25, UR4, RZ, P5, !PT ;  /* 0x00000004190a7c10 */ /* 0x000fe2000affe4ff */
[----:B------:R-:W-:Y:S01]  /*1060*/  IMAD.WIDE.U32 R24, R47, R50, RZ ;  /* 0x000000322f187225 */ /* 0x000fe200078e00ff */
[----:B------:R-:W-:Y:S02]  /*1070*/  IADD3 R9, P4, PT, R27, R28, RZ ;  /* 0x0000001c1b097210 */ /* 0x000fe40007f9e0ff */
[----:B------:R-:W-:-:S05]  /*1080*/  IADD3 R22, P5, PT, R13, R26, RZ ;  /* 0x0000001a0d167210 */ /* 0x000fca0007fbe0ff */
[----:B------:R-:W-:Y:S01]  /*1090*/  IMAD.X R23, R9, 0x1, R10, P5 ;  /* 0x0000000109177824 */ /* 0x000fe200028e060a */
[----:B------:R-:W-:-:S05]  /*10a0*/  IADD3 R27, P5, PT, R22, R43, RZ ;  /* 0x0000002b161b7210 */ /* 0x000fca0007fbe0ff */
[----:B------:R-:W-:Y:S01]  /*10b0*/  IMAD.X R28, R23, 0x1, R30, P5 ;  /* 0x00000001171c7824 */ /* 0x000fe200028e061e */
[----:B------:R-:W-:-:S04]  /*10c0*/  ISETP.GE.U32.AND P5, PT, R27, R22, PT ;  /* 0x000000161b00720c */ /* 0x000fc80003fa6070 */
[----:B------:R-:W-:-:S13]  /*10d0*/  ISETP.GE.U32.AND.EX P5, PT, R28, R23, PT, P5 ;  /* 0x000000171c00720c */ /* 0x000fda0003fa6150 */
[----:B------:R-:W-:Y:S02]  /*10e0*/  @P5 IADD3 R13, P6, PT, RZ, -R13, RZ ;  /* 0x8000000dff0d5210 */ /* 0x000fe40007fde0ff */
[----:B------:R-:W-:Y:S01]  /*10f0*/  @P5 ISETP.NE.U32.AND P3, PT, R22, RZ, PT ;  /* 0x000000ff1600520c */ /* 0x000fe20003f65070 */
[----:B------:R-:W-:Y:S02]  /*1100*/  IMAD.MOV.U32 R22, RZ, RZ, R7 ;  /* 0x000000ffff167224 */ /* 0x000fe400078e0007 */
[----:B------:R-:W-:Y:S01]  /*1110*/  @P5 IMAD.X R10, RZ, RZ, ~R10, P6 ;  /* 0x000000ffff0a5224 */ /* 0x000fe200030e0e0a */
[----:B------:R-:W-:Y:S02]  /*1120*/  @P5 ISETP.NE.AND.EX P3, PT, R23, RZ, PT, P3 ;  /* 0x000000ff1700520c */ /* 0x000fe40003f65330 */
[----:B------:R-:W-:Y:S01]  /*1130*/  @P5 ISETP.NE.U32.AND P6, PT, R26, R13, PT ;  /* 0x0000000d1a00520c */ /* 0x000fe20003fc5070 */
[----:B------:R-:W-:-:S03]  /*1140*/  IMAD.MOV.U32 R13, RZ, RZ, 0x1 ;  /* 0x00000001ff0d7424 */ /* 0x000fc600078e00ff */
[----:B------:R-:W-:Y:S02]  /*1150*/  @P5 ISETP.NE.AND.EX P3, PT, R9, R10, !P3, P6 ;  /* 0x0000000a0900520c */ /* 0x000fe40005f65360 */
[----:B------:R-:W-:Y:S01]  /*1160*/  ISETP.NE.AND P6, PT, R42, RZ, PT ;  /* 0x000000ff2a00720c */ /* 0x000fe20003fc5270 */
[----:B------:R-:W-:Y:S01]  /*1170*/  IMAD.MOV.U32 R42, RZ, RZ, R11 ;  /* 0x000000ffff2a7224 */ /* 0x000fe200078e000b */
[----:B------:R-:W-:-:S03]  /*1180*/  @P5 SEL R13, RZ, 0x1, !P3 ;  /* 0x00000001ff0d5807 */ /* 0x000fc60005800000 */
[----:B------:R-:W-:Y:S01]  /*1190*/  IMAD.X R23, RZ, RZ, RZ, P6 ;  /* 0x000000ffff177224 */ /* 0x000fe200030e06ff */
[----:B------:R-:W-:Y:S01]  /*11a0*/  IADD3 R10, P6, PT, R40, R8, RZ ;  /* 0x00000008280a7210 */ /* 0x000fe20007fde0ff */
[----:B------:R-:W-:Y:S01]  /*11b0*/  IMAD.WIDE.U32.X R22, R45, R51, R22, P0 ;  /* 0x000000332d167225 */ /* 0x000fe200000e0416 */
[----:B------:R-:W-:-:S03]  /*11c0*/  ISETP.GE.U32.AND P0, PT, R43, R20, PT ;  /* 0x000000142b00720c */ /* 0x000fc60003f06070 */
[----:B------:R-:W-:Y:S01]  /*11d0*/  IMAD.X R9, R55, 0x1, R14, P6 ;  /* 0x0000000137097824 */ /* 0x000fe200030e060e */
[----:B------:R-:W-:Y:S01]  /*11e0*/  ISETP.GE.U32.AND P6, PT, R10, R8, PT ;  /* 0x000000080a00720c */ /* 0x000fe20003fc6070 */
[----:B------:R-:W-:Y:S01]  /*11f0*/  IMAD.X R43, RZ, RZ, RZ, P2 ;  /* 0x000000ffff2b7224 */ /* 0x000fe200010e06ff */
[----:B------:R-:W-:Y:S02]  /*1200*/  ISETP.GE.U32.AND.EX P0, PT, R30, R53, PT, P0 ;  /* 0x000000351e00720c */ /* 0x000fe40003f06100 */
[----:B------:R-:W-:Y:S01]  /*1210*/  ISETP.GE.U32.AND.EX P6, PT, R9, R14, PT, P6 ;  /* 0x0000000e0900720c */ /* 0x000fe20003fc6160 */
[----:B------:R-:W-:Y:S02]  /*1220*/  IMAD.MOV.U32 R14, RZ, RZ, R29 ;  /* 0x000000ffff0e7224 */ /* 0x000fe400078e001d */
[----:B------:R-:W-:Y:S01]  /*1230*/  IMAD.WIDE.U32.X R42, R47, R51, R42, P1 ;  /* 0x000000332f2a7225 */ /* 0x000fe200008e042a */
[----:B------:R-:W-:-:S03]  /*1240*/  SEL R7, RZ, 0x1, P6 ;  /* 0x00000001ff077807 */ /* 0x000fc60003000000 */
[----:B------:R-:W-:Y:S01]  /*1250*/  IMAD.WIDE.U32.X R14, R49, R49, R14, P4 ;  /* 0x00000031310e7225 */ /* 0x000fe200020e040e */
[----:B------:R-:W-:-:S03]  /*1260*/  IADD3 R55, P6, PT, R7, R22, RZ ;  /* 0x0000001607377210 */ /* 0x000fc60007fde0ff */
[----:B------:R-:W-:Y:S02]  /*1270*/  @P0 ISETP.NE.U32.AND P2, PT, R20, RZ, PT ;  /* 0x000000ff1400020c */ /* 0x000fe40003f45070 */
[----:B------:R-:W-:Y:S01]  /*1280*/  IADD3 R30, P4, PT, R55, R12, RZ ;  /* 0x0000000c371e7210 */ /* 0x000fe20007f9e0ff */
[----:B------:R-:W-:Y:S01]  /*1290*/  IMAD.X R57, RZ, RZ, R23, P6 ;  /* 0x000000ffff397224 */ /* 0x000fe200030e0617 */
[----:B------:R-:W-:Y:S01]  /*12a0*/  @P0 ISETP.NE.AND.EX P2, PT, R53, RZ, PT, P2 ;  /* 0x000000ff3500020c */ /* 0x000fe20003f45320 */
[----:B------:R-:W-:Y:S01]  /*12b0*/  IMAD.WIDE.U32 R22, R46, R50, RZ ;  /* 0x000000322e167225 */ /* 0x000fe200078e00ff */
[----:B------:R-:W-:Y:S02]  /*12c0*/  IADD3 R7, P6, PT, R30, R27, RZ ;  /* 0x0000001b1e077210 */ /* 0x000fe40007fde0ff */
[----:B------:R-:W1:Y:S01]  /*12d0*/  LDC.64 R26, c[0x3][0x40] ;  /* 0x00c01000ff1a7b82 */ /* 0x000e620000000a00 */
[----:B------:R-:W-:Y:S01]  /*12e0*/  IMAD.X R59, R57, 0x1, R16, P4 ;  /* 0x00000001393b7824 */ /* 0x000fe200020e0610 */
[----:B------:R-:W-:-:S03]  /*12f0*/  @P0 IADD3 R29, P4, PT, RZ, -R31, RZ ;  /* 0x8000001fff1d0210 */ /* 0x000fc60007f9e0ff */
[----:B------:R-:W-:Y:S01]  /*1300*/  IMAD.X R8, R59, 0x1, R28, P6 ;  /* 0x000000013b087824 */ /* 0x000fe200030e061c */
[----:B------:R-:W-:Y:S01]  /*1310*/  @P0 ISETP.NE.U32.AND P5, PT, R12, R29, PT ;  /* 0x0000001d0c00020c */ /* 0x000fe20003fa5070 */
[----:B------:R-:W-:Y:S01]  /*1320*/  @P0 IMAD.X R31, RZ, RZ, ~R41, P4 ;  /* 0x000000ffff1f0224 */ /* 0x000fe200020e0e29 */
[----:B------:R-:W-:Y:S01]  /*1330*/  ISETP.GE.U32.AND P4, PT, R7, R30, PT ;  /* 0x0000001e0700720c */ /* 0x000fe20003f86070 */
[----:B------:R-:W-:Y:S01]  /*1340*/  IMAD.WIDE.U32 R24, P6, R46, R51, R24 ;  /* 0x000000332e187225 */ /* 0x000fe200078c0018 */
[----:B------:R-:W2:Y:S02]  /*1350*/  LDC.64 R28, c[0x3][RZ] ;  /* 0x00c00000ff1c7b82 */ /* 0x000ea40000000a00 */
[----:B------:R-:W-:Y:S01]  /*1360*/  ISETP.GE.U32.AND.EX P4, PT, R8, R59, PT, P4 ;  /* 0x0000003b0800720c */ /* 0x000fe20003f86140 */
[----:B------:R-:W-:Y:S01]  /*1370*/  IMAD.MOV.U32 R40, RZ, RZ, R25 ;  /* 0x000000ffff287224 */ /* 0x000fe200078e0019 */
[----:B------:R-:W-:Y:S01]  /*1380*/  IADD3 R25, P3, PT, R13, R14, RZ ;  /* 0x0000000e0d197210 */ /* 0x000fe20007f7e0ff */
[----:B------:R-:W-:Y:S01]  /*1390*/  IMAD.X R41, RZ, RZ, RZ, P6 ;  /* 0x000000ffff297224 */ /* 0x000fe200030e06ff */
[----:B------:R-:W-:-:S02]  /*13a0*/  @P0 ISETP.NE.AND.EX P5, PT, R16, R31, !P2, P5 ;  /* 0x0000001f1000020c */ /* 0x000fc400057a5350 */
[----:B------:R-:W-:Y:S02]  /*13b0*/  IADD3.X R20, PT, PT, R15, UR4, RZ, P3, !PT ;  /* 0x000000040f147c10 */ /* 0x000fe40009ffe4ff */
[----:B------:R-:W-:Y:S01]  /*13c0*/  IADD3 RZ, P6, PT, R23, R24, RZ ;  /* 0x0000001817ff7210 */ /* 0x000fe20007fde0ff */
[----:B------:R-:W-:-:S04]  /*13d0*/  IMAD.WIDE.U32 R22, R51, R48, RZ ;  /* 0x0000003033167225 */ /* 0x000fc800078e00ff */
[----:B------:R-:W-:Y:S01]  /*13e0*/  @P4 IADD3 R11, P2, PT, RZ, -R55, RZ ;  /* 0x80000037ff0b4210 */ /* 0x000fe20007f5e0ff */
[-C--:B-1----:R-:W-:Y:S01]  /*13f0*/  IMAD R13, R3, R26.reuse, RZ ;  /* 0x0000001a030d7224 */ /* 0x082fe200078e02ff */
[----:B------:R-:W-:Y:S01]  /*1400*/  @P4 ISETP.NE.U32.AND P3, PT, R30, RZ, PT ;  /* 0x000000ff1e00420c */ /* 0x000fe20003f65070 */
[----:B------:R-:W-:Y:S01]  /*1410*/  IMAD.WIDE.U32.X R40, R47, R51, R40, P6 ;  /* 0x000000332f287225 */ /* 0x000fe200030e0428 */
[----:B------:R-:W1:Y:S01]  /*1420*/  LDC.64 R30, c[0x3][0x8] ;  /* 0x00c00200ff1e7b82 */ /* 0x000e620000000a00 */
[----:B------:R-:W-:Y:S02]  /*1430*/  LOP3.LUT R3, RZ, R3, RZ, 0x33, !PT ;  /* 0x00000003ff037212 */ /* 0x000fe400078e33ff */
[----:B------:R-:W-:Y:S01]  /*1440*/  @P4 IMAD.X R15, RZ, RZ, ~R57, P2 ;  /* 0x000000ffff0f4224 */ /* 0x000fe200010e0e39 */
[----:B------:R-:W-:Y:S01]  /*1450*/  @P4 ISETP.NE.U32.AND P2, PT, R12, R11, PT ;  /* 0x0000000b0c00420c */ /* 0x000fe20003f45070 */
[C---:B------:R-:W-:Y:S01]  /*1460*/  IMAD R11, R2.reuse, R27, R13 ;  /* 0x0000001b020b7224 */ /* 0x040fe200078e020d */
[----:B------:R-:W-:Y:S01]  /*1470*/  @P4 ISETP.NE.AND.EX P3, PT, R59, RZ, PT, P3 ;  /* 0x000000ff3b00420c */ /* 0x000fe20003f65330 */
[----:B------:R-:W-:Y:S01]  /*1480*/  IMAD.WIDE.U32 R12, R2, R26, RZ ;  /* 0x0000001a020c7225 */ /* 0x000fe200078e00ff */
[----:B------:R-:W-:-:S02]  /*1490*/  LOP3.LUT R57, RZ, R2, RZ, 0x33, !PT ;  /* 0x00000002ff397212 */ /* 0x000fc400078e33ff */
[----:B------:R-:W-:Y:S01]  /*14a0*/  @P4 ISETP.NE.AND.EX P2, PT, R16, R15, !P3, P2 ;  /* 0x0000000f1000420c */ /* 0x000fe20005f45320 */
[----:B------:R-:W-:Y:S02]  /*14b0*/  IMAD.MOV.U32 R15, RZ, RZ, 0x1 ;  /* 0x00000001ff0f7424 */ /* 0x000fe400078e00ff */
[----:B------:R-:W-:Y:S01]  /*14c0*/  IMAD.IADD R11, R13, 0x1, R11 ;  /* 0x000000010d0b7824 */ /* 0x000fe200078e020b */
[----:B------:R-:W-:Y:S01]  /*14d0*/  @P4 SEL R15, RZ, 0x1, !P2 ;  /* 0x00000001ff0f4807 */ /* 0x000fe20005000000 */
[----:B------:R-:W-:-:S03]  /*14e0*/  IMAD.WIDE.U32 R22, P2, R49, R50, R22 ;  /* 0x0000003231167225 */ /* 0x000fc60007840016 */
[----:B------:R-:W-:Y:S01]  /*14f0*/  IADD3 R67, P1, PT, R15, R42, RZ ;  /* 0x0000002a0f437210 */ /* 0x000fe20007f3e0ff */
[----:B--2---:R-:W-:-:S03]  /*1500*/  IMAD.WIDE.U32 R54, R11, R28, RZ ;  /* 0x0000001c0b367225 */ /* 0x004fc600078e00ff */
[----:B------:R-:W-:Y:S01]  /*1510*/  IADD3.X R60, PT, PT, R43, UR4, RZ, P1, !PT ;  /* 0x000000042b3c7c10 */ /* 0x000fe20008ffe4ff */
[----:B------:R-:W-:-:S04]  /*1520*/  IMAD.WIDE.U32 R14, R50, R48, RZ ;  /* 0x00000030320e7225 */ /* 0x000fc800078e00ff */
[C---:B------:R-:W-:Y:S01]  /*1530*/  IMAD.WIDE.U32 R52, R12.reuse, R28, RZ ;  /* 0x0000001c0c347225 */ /* 0x040fe200078e00ff */
[----:B------:R-:W-:Y:S02]  /*1540*/  IADD3 R61, P3, PT, R15, R22, RZ ;  /* 0x000000160f3d7210 */ /* 0x000fe40007f7e0ff */
[----:B------:R-:W-:Y:S01]  /*1550*/  IADD3 R56, P6, PT, R25, R14, RZ ;  /* 0x0000000e19387210 */ /* 0x000fe20007fde0ff */
[----:B------:R-:W-:Y:S01]  /*1560*/  IMAD.MOV.U32 R13, RZ, RZ, 0x1 ;  /* 0x00000001ff0d7424 */ /* 0x000fe200078e00ff */
[----:B------:R-:W-:Y:S01]  /*1570*/  @P0 SEL R13, RZ, 0x1, !P5 ;  /* 0x00000001ff0d0807 */ /* 0x000fe20006800000 */
[----:B------:R-:W-:Y:S01]  /*1580*/  IMAD.WIDE.U32 R54, P4, R12, R29, R54 ;  /* 0x0000001d0c367225 */ /* 0x000fe20007880036 */
[----:B------:R-:W-:-:S03]  /*1590*/  ISETP.GT.U32.AND P1, PT, R52, R57, PT ;  /* 0x000000393400720c */ /* 0x000fc60003f24070 */
[----:B------:R-:W-:Y:S01]  /*15a0*/  IMAD.X R63, R61, 0x1, R20, P6 ;  /* 0x000000013d3f7824 */ /* 0x000fe200030e0614 */
[----:B------:R-:W-:Y:S01]  /*15b0*/  IADD3 R52, P0, PT, R53, R54, RZ ;  /* 0x0000003635347210 */ /* 0x000fe20007f1e0ff */
[----:B------:R-:W-:Y:S01]  /*15c0*/  IMAD.X R43, RZ, RZ, RZ, P4 ;  /* 0x000000ffff2b7224 */ /* 0x000fe200020e06ff */
[----:B------:R-:W-:Y:S01]  /*15d0*/  IADD3 R65, P5, P6, R56, R13, R40 ;  /* 0x0000000d38417210 */ /* 0x000fe20007ebe028 */
[----:B------:R-:W-:Y:S01]  /*15e0*/  IMAD.MOV.U32 R42, RZ, RZ, R55 ;  /* 0x000000ffff2a7224 */ /* 0x000fe200078e0037 */
[----:B------:R-:W-:Y:S01]  /*15f0*/  IADD3 R22, P4, PT, R67, R14, RZ ;  /* 0x0000000e43167210 */ /* 0x000fe20007f9e0ff */
[-C--:B-1----:R-:W-:Y:S01]  /*1600*/  IMAD.WIDE.U32 R54, R12, R30.reuse, RZ ;  /* 0x0000001e0c367225 */ /* 0x082fe200078e00ff */
[----:B------:R-:W-:Y:S02]  /*1610*/  IADD3.X R58, PT, PT, R63, UR4, R41, P5, P6 ;  /* 0x000000043f3a7c10 */ /* 0x000fe4000afec429 */
[----:B------:R-:W-:Y:S01]  /*1620*/  ISETP.GT.U32.AND.EX P1, PT, R52, R3, PT, P1 ;  /* 0x000000033400720c */ /* 0x000fe20003f24110 */
[----:B------:R-:W-:Y:S01]  /*1630*/  IMAD.X R52, R60, 0x1, R61, P4 ;  /* 0x000000013c347824 */ /* 0x000fe200020e063d */
[----:B------:R-:W-:Y:S01]  /*1640*/  IADD3 R2, P5, PT, R22, R65, RZ ;  /* 0x0000004116027210 */ /* 0x000fe20007fbe0ff */
[----:B------:R-:W-:Y:S01]  /*1650*/  IMAD.WIDE.U32 R40, R11, R30, RZ ;  /* 0x0000001e0b287225 */ /* 0x000fe200078e00ff */
[----:B------:R-:W-:-:S03]  /*1660*/  SEL R57, RZ, 0x1, !P1 ;  /* 0x00000001ff397807 */ /* 0x000fc60004800000 */
[----:B------:R-:W-:Y:S01]  /*1670*/  IMAD.WIDE.U32.X R42, R11, R29, R42, P0 ;  /* 0x0000001d0b2a7225 */ /* 0x000fe200000e042a */
[----:B------:R-:W-:-:S03]  /*1680*/  ISETP.GE.U32.AND P0, PT, R2, R22, PT ;  /* 0x000000160200720c */ /* 0x000fc60003f06070 */
[----:B------:R-:W-:Y:S01]  /*1690*/  IMAD.X R3, R52, 0x1, R58, P5 ;  /* 0x0000000134037824 */ /* 0x000fe200028e063a */
[----:B------:R-:W-:Y:S01]  /*16a0*/  IADD3 R57, P1, PT, R57, R42, RZ ;  /* 0x0000002a39397210 */ /* 0x000fe20007f3e0ff */
[----:B------:R-:W-:-:S03]  /*16b0*/  IMAD.WIDE.U32 R40, P4, R12, R31, R40 ;  /* 0x0000001f0c287225 */ /* 0x000fc60007880028 */
[----:B------:R-:W-:Y:S01]  /*16c0*/  ISETP.GE.U32.AND.EX P0, PT, R3, R52, PT, P0 ;  /* 0x000000340300720c */ /* 0x000fe20003f06100 */
[----:B------:R-:W-:Y:S01]  /*16d0*/  IMAD.X R59, RZ, RZ, R43, P1 ;  /* 0x000000ffff3b7224 */ /* 0x000fe200008e062b */
[----:B------:R-:W-:Y:S01]  /*16e0*/  IADD3 R13, P1, PT, R57, R54, RZ ;  /* 0x00000036390d7210 */ /* 0x000fe20007f3e0ff */
[----:B------:R-:W-:Y:S01]  /*16f0*/  IMAD.X R43, RZ, RZ, RZ, P2 ;  /* 0x000000ffff2b7224 */ /* 0x000fe200010e06ff */
[----:B------:R-:W-:Y:S01]  /*1700*/  IADD3 R24, P5, PT, R55, R40, RZ ;  /* 0x0000002837187210 */ /* 0x000fe20007fbe0ff */
[----:B------:R-:W-:Y:S01]  /*1710*/  IMAD.MOV.U32 R42, RZ, RZ, R23 ;  /* 0x000000ffff2a7224 */ /* 0x000fe200078e0017 */
[----:B------:R-:W-:-:S03]  /*1720*/  IADD3 R16, P6, PT, R13, R0, RZ ;  /* 0x000000000d107210 */ /* 0x000fc60007fde0ff */
[----:B------:R-:W-:Y:S01]  /*1730*/  IMAD.X R0, R24, 0x1, R59, P1 ;  /* 0x0000000118007824 */ /* 0x000fe200008e063b */
[----:B------:R-:W-:-:S03]  /*1740*/  ISETP.GE.U32.AND P1, PT, R16, R13, PT ;  /* 0x0000000d1000720c */ /* 0x000fc60003f26070 */
[----:B------:R-:W-:Y:S01]  /*1750*/  IMAD.X R15, R0, 0x1, R4, P6 ;  /* 0x00000001000f7824 */ /* 0x000fe200030e0604 */
[----:B------:R-:W-:-:S04]  /*1760*/  @P0 IADD3 R53, P6, PT, RZ, -R67, RZ ;  /* 0x80000043ff350210 */ /* 0x000fc80007fde0ff */
[----:B------:R-:W-:Y:S01]  /*1770*/  ISETP.GE.U32.AND.EX P1, PT, R15, R0, PT, P1 ;  /* 0x000000000f00720c */ /* 0x000fe20003f26110 */
[----:B------:R-:W-:Y:S01]  /*1780*/  @P0 IMAD.X R4, RZ, RZ, ~R60, P6 ;  /* 0x000000ffff040224 */ /* 0x000fe200030e0e3c */
[----:B------:R-:W-:Y:S01]  /*1790*/  @P0 ISETP.NE.U32.AND P6, PT, R22, RZ, PT ;  /* 0x000000ff1600020c */ /* 0x000fe20003fc5070 */
[----:B------:R-:W-:-:S03]  /*17a0*/  IMAD.WIDE.U32.X R22, R49, R51, R42, P3 ;  /* 0x0000003331167225 */ /* 0x000fc600018e042a */
[----:B------:R-:W-:Y:S02]  /*17b0*/  @P0 ISETP.NE.AND.EX P2, PT, R52, RZ, PT, P6 ;  /* 0x000000ff3400020c */ /* 0x000fe40003f45360 */
[----:B------:R-:W-:Y:S02]  /*17c0*/  @P0 ISETP.NE.U32.AND P6, PT, R14, R53, PT ;  /* 0x000000350e00020c */ /* 0x000fe40003fc5070 */
[----:B------:R-:W1:Y:S02]  /*17d0*/  LDC.64 R52, c[0x3][0x10] ;  /* 0x00c00400ff347b82 */ /* 0x000e640000000a00 */
[----:B------:R-:W-:Y:S02]  /*17e0*/  @P0 ISETP.NE.AND.EX P2, PT, R61, R4, !P2, P6 ;  /* 0x000000043d00020c */ /* 0x000fe40005745360 */
[----:B------:R-:W-:Y:S02]  /*17f0*/  ISETP.GE.U32.AND P6, PT, R65, R56, PT ;  /* 0x000000384100720c */ /* 0x000fe40003fc6070 */
[----:B------:R-:W-:Y:S01]  /*1800*/  @P1 IADD3 R43, P3, PT, RZ, -R57, RZ ;  /* 0x80000039ff2b1210 */ /* 0x000fe20007f7e0ff */
[----:B------:R-:W-:Y:S01]  /*1810*/  IMAD.X R57, RZ, RZ, RZ, P4 ;  /* 0x000000ffff397224 */ /* 0x000fe200020e06ff */
[----:B------:R-:W-:-:S02]  /*1820*/  ISETP.GE.U32.AND.EX P6, PT, R58, R63, PT, P6 ;  /* 0x0000003f3a00720c */ /* 0x000fc40003fc6160 */
[----:B------:R-:W-:Y:S01]  /*1830*/  @P1 ISETP.NE.U32.AND P4, PT, R13, RZ, PT ;  /* 0x000000ff0d00120c */ /* 0x000fe20003f85070 */
[----:B------:R-:W-:Y:S01]  /*1840*/  @P1 IMAD.X R59, RZ, RZ, ~R59, P3 ;  /* 0x000000ffff3b1224 */ /* 0x000fe200018e0e3b */
[----:B------:R-:W-:Y:S01]  /*1850*/  @P1 ISETP.NE.U32.AND P3, PT, R54, R43, PT ;  /* 0x0000002b3600120c */ /* 0x000fe20003f65070 */
[----:B------:R-:W-:Y:S01]  /*1860*/  IMAD.WIDE.U32 R54, R49, R50, RZ ;  /* 0x0000003231367225 */ /* 0x000fe200078e00ff */
[----:B------:R-:W-:-:S03]  /*1870*/  @P1 ISETP.NE.AND.EX P4, PT, R0, RZ, PT, P4 ;  /* 0x000000ff0000120c */ /* 0x000fc60003f85340 */
[----:B------:R-:W-:Y:S01]  /*1880*/  IMAD.MOV.U32 R13, RZ, RZ, 0x1 ;  /* 0x00000001ff0d7424 */ /* 0x000fe200078e00ff */
[----:B------:R-:W-:Y:S01]  /*1890*/  @P1 ISETP.NE.AND.EX P3, PT, R24, R59, !P4, P3 ;  /* 0x0000003b1800120c */ /* 0x000fe20006765330 */
[----:B------:R-:W-:Y:S01]  /*18a0*/  IMAD.MOV.U32 R59, RZ, RZ, 0x1 ;  /* 0x00000001ff3b7424 */ /* 0x000fe200078e00ff */
[----:B------:R-:W-:Y:S01]  /*18b0*/  @P0 SEL R59, RZ, 0x1, !P2 ;  /* 0x00000001ff3b0807 */ /* 0x000fe20005000000 */
[----:B------:R-:W-:Y:S01]  /*18c0*/  IMAD.WIDE.U32 R42, R48, R50, RZ ;  /* 0x00000032302a7225 */ /* 0x000fe200078e00ff */
[----:B------:R-:W-:Y:S02]  /*18d0*/  @P6 IADD3 R25, P2, PT, RZ, -R25, RZ ;  /* 0x80000019ff196210 */ /* 0x000fe40007f5e0ff */
[----:B------:R-:W-:Y:S01]  /*18e0*/  @P6 ISETP.NE.U32.AND P0, PT, R56, RZ, PT ;  /* 0x000000ff3800620c */ /* 0x000fe20003f05070 */
[----:B------:R-:W-:Y:S01]  /*18f0*/  IMAD.MOV.U32 R56, RZ, RZ, R41 ;  /* 0x000000ffff387224 */ /* 0x000fe200078e0029 */
[----:B------:R-:W-:Y:S01]  /*1900*/  @P1 SEL R13, RZ, 0x1, !P3 ;  /* 0x00000001ff0d1807 */ /* 0x000fe20005800000 */
[----:B------:R-:W-:Y:S01]  /*1910*/  @P6 IMAD.X R20, RZ, RZ, ~R20, P2 ;  /* 0x000000ffff146224 */ /* 0x000fe200010e0e14 */
[----:B------:R-:W-:Y:S01]  /*1920*/  @P6 ISETP.NE.U32.AND P2, PT, R14, R25, PT ;  /* 0x000000190e00620c */ /* 0x000fe20003f45070 */
[----:B------:R-:W-:Y:S01]  /*1930*/  IMAD.WIDE.U32 R54, P4, R48, R51, R54 ;  /* 0x0000003330367225 */ /* 0x000fe20007880036 */
[----:B------:R-:W-:-:S02]  /*1940*/  @P6 ISETP.NE.AND.EX P0, PT, R63, RZ, PT, P0 ;  /* 0x000000ff3f00620c */ /* 0x000fc40003f05300 */
[----:B------:R-:W-:Y:S01]  /*1950*/  IADD3 R59, P3, PT, R59, R22, RZ ;  /* 0x000000163b3b7210 */ /* 0x000fe20007f7e0ff */
[----:B-1----:R-:W-:Y:S01]  /*1960*/  IMAD.WIDE.U32 R40, R11, R52, RZ ;  /* 0x000000340b287225 */ /* 0x002fe200078e00ff */
[----:B------:R-:W-:Y:S02]  /*1970*/  @P6 ISETP.NE.AND.EX P0, PT, R61, R20, !P0, P2 ;  /* 0x000000143d00620c */ /* 0x000fe40004705320 */
[----:B------:R-:W-:Y:S01]  /*1980*/  IADD3 RZ, P1, PT, R43, R54, RZ ;  /* 0x000000362bff7210 */ /* 0x000fe20007f3e0ff */
[----:B------:R-:W-:Y:S01]  /*1990*/  IMAD.WIDE.U32.X R24, R11, R31, R56, P5 ;  /* 0x0000001f0b187225 */ /* 0x000fe200028e0438 */
[----:B------:R-:W-:-:S03]  /*19a0*/  IADD3.X R61, PT, PT, R23, UR4, RZ, P3, !PT ;  /* 0x00000004173d7c10 */ /* 0x000fc60009ffe4ff */
[----:B------:R-:W-:Y:S01]  /*19b0*/  IMAD.WIDE.U32 R42, R12, R52, RZ ;  /* 0x000000340c2a7225 */ /* 0x000fe200078e00ff */
[----:B------:R-:W-:-:S03]  /*19c0*/  IADD3 R65, P3, PT, R13, R24, RZ ;  /* 0x000000180d417210 */ /* 0x000fc60007f7e0ff */
[----:B------:R-:W-:Y:S01]  /*19d0*/  IMAD.WIDE.U32 R56, P2, R12, R53, R40 ;  /* 0x000000350c387225 */ /* 0x000fe20007840028 */
[----:B------:R-:W-:-:S03]  /*19e0*/  IADD3.X R54, PT, PT, R25, UR4, RZ, P3, !PT ;  /* 0x0000000419367c10 */ /* 0x000fc60009ffe4ff */
[----:B------:R-:W-:Y:S01]  /*19f0*/  IMAD.X R41, RZ, RZ, RZ, P4 ;  /* 0x000000ffff297224 */ /* 0x000fe200020e06ff */
[----:B------:R-:W-:Y:S01]  /*1a00*/  IADD3 R58, P4, PT, R65, R42, RZ ;  /* 0x0000002a413a7210 */ /* 0x000fe20007f9e0ff */
[----:B------:R-:W-:Y:S01]  /*1a10*/  IMAD.MOV.U32 R40, RZ, RZ, R55 ;  /* 0x000000ffff287224 */ /* 0x000fe200078e0037 */
[----:B------:R-:W-:Y:S01]  /*1a20*/  IADD3 R13, P3, PT, R43, R56, RZ ;  /* 0x000000382b0d7210 */ /* 0x000fe20007f7e0ff */
[----:B------:R-:W-:Y:S01]  /*1a30*/  IMAD.WIDE.U32 R24, R51, R50, RZ ;  /* 0x0000003233187225 */ /* 0x000fe200078e00ff */
[----:B------:R-:W-:-:S03]  /*1a40*/  IADD3 R14, P5, PT, R58, R5, RZ ;  /* 0x000000053a0e7210 */ /* 0x000fc60007fbe0ff */
[----:B------:R-:W-:Y:S02]  /*1a50*/  IMAD.X R55, R13, 0x1, R54, P4 ;  /* 0x000000010d377824 */ /* 0x000fe400020e0636 */
[----:B------:R-:W-:Y:S01]  /*1a60*/  IMAD.WIDE.U32.X R40, R49, R51, R40, P1 ;  /* 0x0000003331287225 */ /* 0x000fe200008e0428 */
[----:B------:R-:W-:-:S03]  /*1a70*/  ISETP.GE.U32.AND P1, PT, R14, R58, PT ;  /* 0x0000003a0e00720c */ /* 0x000fc60003f26070 */
[----:B------:R-:W-:Y:S02]  /*1a80*/  IMAD.X R6, R55, 0x1, R6, P5 ;  /* 0x0000000137067824 */ /* 0x000fe400028e0606 */
[----:B------:R-:W-:-:S03]  /*1a90*/  IMAD.WIDE.U32 R22, R50, R50, RZ ;  /* 0x0000003232167225 */ /* 0x000fc600078e00ff */
[----:B------:R-:W-:Y:S01]  /*1aa0*/  ISETP.GE.U32.AND.EX P1, PT, R6, R55, PT, P1 ;  /* 0x000000370600720c */ /* 0x000fe20003f26110 */
[----:B------:R-:W-:-:S04]  /*1ab0*/  IMAD.WIDE.U32 R4, P4, R50, R51, R24 ;  /* 0x0000003332047225 */ /* 0x000fc80007880018 */
[----:B------:R-:W-:Y:S01]  /*1ac0*/  IMAD.MOV.U32 R25, RZ, RZ, 0x1 ;  /* 0x00000001ff197424 */ /* 0x000fe200078e00ff */
[----:B------:R-:W-:Y:S02]  /*1ad0*/  @P6 SEL R25, RZ, 0x1, !P0 ;  /* 0x00000001ff196807 */ /* 0x000fe40004000000 */
[----:B------:R-:W-:Y:S02]  /*1ae0*/  IADD3 R20, P5, PT, R23, R4, RZ ;  /* 0x0000000417147210 */ /* 0x000fe40007fbe0ff */
[----:B------:R-:W-:-:S05]  /*1af0*/  IADD3 R43, P0, PT, R59, R22, RZ ;  /* 0x000000163b2b7210 */ /* 0x000fca0007f1e0ff */
[----:B------:R-:W-:Y:S01]  /*1b00*/  IMAD.X R63, R20, 0x1, R61, P0 ;  /* 0x00000001143f7824 */ /* 0x000fe200000e063d */
[----:B------:R-:W-:Y:S01]  /*1b10*/  IADD3 R0, P0, P6, R43, R25, R40 ;  /* 0x000000192b007210 */ /* 0x000fe20007e1e028 */
[----:B------:R-:W-:-:S03]  /*1b20*/  IMAD.X R25, RZ, RZ, RZ, P2 ;  /* 0x000000ffff197224 */ /* 0x000fc600010e06ff */
[----:B------:R-:W-:Y:S02]  /*1b30*/  IADD3.X R4, PT, PT, R63, UR4, R41, P0, P6 ;  /* 0x000000043f047c10 */ /* 0x000fe400087ec429 */
[----:B------:R-:W-:Y:S02]  /*1b40*/  @P1 IADD3 R23, P0, PT, RZ, -R65, RZ ;  /* 0x80000041ff171210 */ /* 0x000fe40007f1e0ff */
[----:B------:R-:W-:-:S03]  /*1b50*/  @P1 ISETP.NE.U32.AND P6, PT, R58, RZ, PT ;  /* 0x000000ff3a00120c */ /* 0x000fc60003fc5070 */
[----:B------:R-:W-:Y:S01]  /*1b60*/  @P1 IMAD.X R24, RZ, RZ, ~R54, P0 ;  /* 0x000000ffff181224 */ /* 0x000fe200000e0e36 */
[----:B------:R-:W-:Y:S02]  /*1b70*/  @P1 ISETP.NE.AND.EX P6, PT, R55, RZ, PT, P6 ;  /* 0x000000ff3700120c */ /* 0x000fe40003fc5360 */
[----:B------:R-:W1:Y:S01]  /*1b80*/  LDC.64 R54, c[0x3][0x18] ;  /* 0x00c00600ff367b82 */ /* 0x000e620000000a00 */
[----:B------:R-:W-:-:S04]  /*1b90*/  @P1 ISETP.NE.U32.AND P0, PT, R42, R23, PT ;  /* 0x000000172a00120c */ /* 0x000fc80003f05070 */
[----:B------:R-:W-:Y:S01]  /*1ba0*/  @P1 ISETP.NE.AND.EX P6, PT, R13, R24, !P6, P0 ;  /* 0x000000180d00120c */ /* 0x000fe200077c5300 */
[----:B------:R-:W-:Y:S01]  /*1bb0*/  IMAD.MOV.U32 R13, RZ, RZ, 0x1 ;  /* 0x00000001ff0d7424 */ /* 0x000fe200078e00ff */
[----:B------:R-:W-:Y:S01]  /*1bc0*/  ISETP.GE.U32.AND P0, PT, R0, R43, PT ;  /* 0x0000002b0000720c */ /* 0x000fe20003f06070 */
[----:B------:R-:W-:Y:S01]  /*1bd0*/  IMAD.MOV.U32 R24, RZ, RZ, R57 ;  /* 0x000000ffff187224 */ /* 0x000fe200078e0039 */
[----:B------:R-:W-:Y:S02]  /*1be0*/  @P1 SEL R13, RZ, 0x1, !P6 ;  /* 0x00000001ff0d1807 */ /* 0x000fe40007000000 */
[----:B------:R-:W-:Y:S01]  /*1bf0*/  ISETP.GE.U32.AND.EX P0, PT, R4, R63, PT, P0 ;  /* 0x0000003f0400720c */ /* 0x000fe20003f06100 */
[----:B------:R-:W-:-:S03]  /*1c00*/  IMAD.WIDE.U32.X R24, R11, R53, R24, P3 ;  /* 0x000000350b187225 */ /* 0x000fc600018e0418 */
[----:B------:R-:W-:Y:S01]  /*1c10*/  IADD3 R57, P3, PT, R13, R24, RZ ;  /* 0x000000180d397210 */ /* 0x000fe20007f7e0ff */
[----:B------:R-:W-:Y:S02]  /*1c20*/  IMAD.MOV.U32 R24, RZ, RZ, R5 ;  /* 0x000000ffff187224 */ /* 0x000fe400078e0005 */
[----:B------:R-:W-:-:S06]  /*1c30*/  IMAD.MOV.U32 R5, RZ, RZ, 0x1 ;  /* 0x00000001ff057424 */ /* 0x000fcc00078e00ff */
[----:B------:R-:W-:Y:S01]  /*1c40*/  @P0 IADD3 R23, P6, PT, RZ, -R59, RZ ;  /* 0x8000003bff170210 */ /* 0x000fe20007fde0ff */
[-C--:B-1----:R-:W-:Y:S01]  /*1c50*/  IMAD.WIDE.U32 R40, R11, R54.reuse, RZ ;  /* 0x000000360b287225 */ /* 0x082fe200078e00ff */
[----:B------:R-:W-:Y:S02]  /*1c60*/  @P0 ISETP.NE.U32.AND P1, PT, R43, RZ, PT ;  /* 0x000000ff2b00020c */ /* 0x000fe40003f25070 */
[----:B------:R-:W-:Y:S01]  /*1c70*/  @P0 ISETP.NE.U32.AND P2, PT, R22, R23, PT ;  /* 0x000000171600020c */ /* 0x000fe20003f45070 */
[----:B------:R-:W-:Y:S01]  /*1c80*/  @P0 IMAD.X R43, RZ, RZ, ~R61, P6 ;  /* 0x000000ffff2b0224 */ /* 0x000fe200030e0e3d */
[----:B------:R-:W-:Y:S01]  /*1c90*/  @P0 ISETP.NE.AND.EX P1, PT, R63, RZ, PT, P1 ;  /* 0x000000ff3f00020c */ /* 0x000fe20003f25310 */
[----:B------:R-:W-:Y:S01]  /*1ca0*/  IMAD.WIDE.U32 R22, P6, R12, R55, R40 ;  /* 0x000000370c167225 */ /* 0x000fe200078c0028 */
[----:B------:R-:W-:Y:S02]  /*1cb0*/  IADD3.X R59, PT, PT, R25, UR4, RZ, P3, !PT ;  /* 0x00000004193b7c10 */ /* 0x000fe40009ffe4ff */
[----:B------:R-:W-:Y:S01]  /*1cc0*/  @P0 ISETP.NE.AND.EX P1, PT, R20, R43, !P1, P2 ;  /* 0x0000002b1400020c */ /* 0x000fe20004f25320 */
[----:B------:R-:W-:-:S04]  /*1cd0*/  IMAD.WIDE.U32 R40, R12, R54, RZ ;  /* 0x000000360c287225 */ /* 0x000fc800078e00ff */
[----:B------:R-:W-:Y:S01]  /*1ce0*/  IMAD.WIDE.U32 R12, R16, R26, RZ ;  /* 0x0000001a100c7225 */ /* 0x000fe200078e00ff */
[----:B------:R-:W-:Y:S02]  /*1cf0*/  IADD3 R20, P2, PT, R41, R22, RZ ;  /* 0x0000001629147210 */ /* 0x000fe40007f5e0ff */
[----:B------:R-:W-:Y:S01]  /*1d00*/  IADD3 R61, P3, PT, R57, R40, RZ ;  /* 0x00000028393d7210 */ /* 0x000fe20007f7e0ff */
[----:B------:R-:W-:Y:S02]  /*1d10*/  IMAD.X R25, RZ, RZ, RZ, P4 ;  /* 0x000000ffff197224 */ /* 0x000fe400020e06ff */
[----:B------:R-:W-:Y:S02]  /*1d20*/  IMAD.X R41, RZ, RZ, RZ, P6 ;  /* 0x000000ffff297224 */ /* 0x000fe400030e06ff */
[----:B------:R-:W-:Y:S01]  /*1d30*/  IMAD.X R22, R20, 0x1, R59, P3 ;  /* 0x0000000114167824 */ /* 0x000fe200018e063b */
[----:B------:R-:W-:Y:S01]  /*1d40*/  IADD3 R60, P3, PT, R61, R10, RZ ;  /* 0x0000000a3d3c7210 */ /* 0x000fe20007f7e0ff */
[----:B------:R-:W-:-:S02]  /*1d50*/  IMAD.MOV.U32 R63, RZ, RZ, 0x1 ;  /* 0x00000001ff3f7424 */ /* 0x000fc400078e00ff */
[----:B------:R-:W-:-:S04]  /*1d60*/  IMAD.WIDE.U32.X R24, R51, R51, R24, P5 ;  /* 0x0000003333187225 */ /* 0x000fc800028e0418 */
[----:B------:R-:W-:Y:S01]  /*1d70*/  IMAD.X R65, R22, 0x1, R9, P3 ;  /* 0x0000000116417824 */ /* 0x000fe200018e0609 */
[----:B------:R-:W-:Y:S01]  /*1d80*/  ISETP.GE.U32.AND P3, PT, R60, R61, PT ;  /* 0x0000003d3c00720c */ /* 0x000fe20003f66070 */
[----:B------:R-:W-:Y:S01]  /*1d90*/  IMAD R9, R15, R26, RZ ;  /* 0x0000001a0f097224 */ /* 0x000fe200078e02ff */
[----:B------:R-:W-:Y:S02]  /*1da0*/  LOP3.LUT R15, RZ, R15, RZ, 0x33, !PT ;  /* 0x0000000fff0f7212 */ /* 0x000fe400078e33ff */
[----:B------:R-:W-:Y:S01]  /*1db0*/  ISETP.GE.U32.AND.EX P3, PT, R65, R22, PT, P3 ;  /* 0x000000164100720c */ /* 0x000fe20003f66130 */
[----:B------:R-:W-:-:S04]  /*1dc0*/  IMAD R9, R16, R27, R9 ;  /* 0x0000001b10097224 */ /* 0x000fc800078e0209 */
[----:B------:R-:W-:-:S08]  /*1dd0*/  IMAD.IADD R9, R13, 0x1, R9 ;  /* 0x000000010d097824 */ /* 0x000fd000078e0209 */
[----:B------:R-:W-:Y:S02]  /*1de0*/  @P3 IADD3 R43, P4, PT, RZ, -R57, RZ ;  /* 0x80000039ff2b3210 */ /* 0x000fe40007f9e0ff */
[----:B------:R-:W-:-:S03]  /*1df0*/  @P3 ISETP.NE.U32.AND P6, PT, R61, RZ, PT ;  /* 0x000000ff3d00320c */ /* 0x000fc60003fc5070 */
[----:B------:R-:W-:Y:S01]  /*1e00*/  @P3 IMAD.X R57, RZ, RZ, ~R59, P4 ;  /* 0x000000ffff393224 */ /* 0x000fe200020e0e3b */
[----:B------:R-:W-:Y:S01]  /*1e10*/  @P3 ISETP.NE.U32.AND P4, PT, R40, R43, PT ;  /* 0x0000002b2800320c */ /* 0x000fe20003f85070 */
[----:B------:R-:W-:Y:S01]  /*1e20*/  IMAD.WIDE.U32 R42, R9, R28, RZ ;  /* 0x0000001c092a7225 */ /* 0x000fe200078e00ff */
[----:B------:R-:W-:-:S03]  /*1e30*/  @P3 ISETP.NE.AND.EX P6, PT, R22, RZ, PT, P6 ;  /* 0x000000ff1600320c */ /* 0x000fc60003fc5360 */
[----:B------:R-:W-:Y:S01]  /*1e40*/  IMAD.MOV.U32 R40, RZ, RZ, R23 ;  /* 0x000000ffff287224 */ /* 0x000fe200078e0017 */
[----:B------:R-:W-:Y:S01]  /*1e50*/  @P3 ISETP.NE.AND.EX P6, PT, R20, R57, !P6, P4 ;  /* 0x000000391400320c */ /* 0x000fe200077c5340 */
[----:B------:R-:W-:-:S03]  /*1e60*/  IMAD.WIDE.U32 R56, P4, R12, R29, R42 ;  /* 0x0000001d0c387225 */ /* 0x000fc6000788002a */
[----:B------:R-:W-:Y:S01]  /*1e70*/  @P3 SEL R63, RZ, 0x1, !P6 ;  /* 0x00000001ff3f3807 */ /* 0x000fe20007000000 */
[----:B------:R-:W-:-:S04]  /*1e80*/  IMAD.WIDE.U32 R42, R12, R28, RZ ;  /* 0x0000001c0c2a7225 */ /* 0x000fc800078e00ff */
[----:B------:R-:W-:Y:S01]  /*1e90*/  IMAD.X R59, RZ, RZ, RZ, P4 ;  /* 0x000000ffff3b7224 */ /* 0x000fe200020e06ff */
[----:B------:R-:W-:Y:S01]  /*1ea0*/  IADD3 R10, P4, PT, R43, R56, RZ ;  /* 0x000000382b0a7210 */ /* 0x000fe20007f9e0ff */
[----:B------:R-:W-:Y:S01]  /*1eb0*/  IMAD.MOV.U32 R58, RZ, RZ, R57 ;  /* 0x000000ffff3a7224 */ /* 0x000fe200078e0039 */
[----:B------:R-:W-:Y:S01]  /*1ec0*/  LOP3.LUT R43, RZ, R16, RZ, 0x33, !PT ;  /* 0x00000010ff2b7212 */ /* 0x000fe200078e33ff */
[----:B------:R-:W-:-:S04]  /*1ed0*/  IMAD.WIDE.U32.X R40, R11, R55, R40, P2 ;  /* 0x000000370b287225 */ /* 0x000fc800010e0428 */
[----:B------:R-:W-:Y:S01]  /*1ee0*/  IMAD.WIDE.U32.X R56, R9, R29, R58, P4 ;  /* 0x0000001d09387225 */ /* 0x000fe200020e043a */
[----:B------:R-:W-:Y:S02]  /*1ef0*/  ISETP.GT.U32.AND P4, PT, R42, R43, PT ;  /* 0x0000002b2a00720c */ /* 0x000fe40003f84070 */
[----:B------:R-:W-:Y:S01]  /*1f00*/  IADD3 R20, P2, PT, R63, R40, RZ ;  /* 0x000000283f147210 */ /* 0x000fe20007f5e0ff */
[-C--:B------:R-:W-:Y:S01]  /*1f10*/  IMAD.WIDE.U32 R58, R9, R30.reuse, RZ ;  /* 0x0000001e093a7225 */ /* 0x080fe200078e00ff */
[----:B------:R-:W-:Y:S02]  /*1f20*/  ISETP.GT.U32.AND.EX P4, PT, R10, R15, PT, P4 ;  /* 0x0000000f0a00720c */ /* 0x000fe40003f84140 */
[----:B------:R-:W-:Y:S01]  /*1f30*/  IADD3.X R63, PT, PT, R41, UR4, RZ, P2, !PT ;  /* 0x00000004293f7c10 */ /* 0x000fe200097fe4ff */
[----:B------:R-:W-:Y:S01]  /*1f40*/  IMAD.WIDE.U32 R42, R12, R30, RZ ;  /* 0x0000001e0c2a7225 */ /* 0x000fe200078e00ff */
[----:B------:R-:W-:Y:S02]  /*1f50*/  SEL R61, RZ, 0x1, !P4 ;  /* 0x00000001ff3d7807 */ /* 0x000fe40006000000 */
[----:B------:R-:W-:Y:S01]  /*1f60*/  ISETP.NE.U32.AND P5, PT, R20, RZ, PT ;  /* 0x000000ff1400720c */ /* 0x000fe20003fa5070 */
[----:B------:R-:W-:Y:S01]  /*1f70*/  IMAD.WIDE.U32 R22, R12, R52, RZ ;  /* 0x000000340c167225 */ /* 0x000fe200078e00ff */
[----:B------:R-:W-:-:S04]  /*1f80*/  IADD3 R61, P4, PT, R61, R56, RZ ;  /* 0x000000383d3d7210 */ /* 0x000fc80007f9e0ff */
[----:B------:R-:W-:Y:S01]  /*1f90*/  IADD3 R15, P3, PT, R61, R42, RZ ;  /* 0x0000002a3d0f7210 */ /* 0x000fe20007f7e0ff */
[----:B------:R-:W-:Y:S02]  /*1fa0*/  IMAD.X R57, RZ, RZ, R57, P4 ;  /* 0x000000ffff397224 */ /* 0x000fe400020e0639 */
[----:B------:R-:W-:-:S04]  /*1fb0*/  IMAD.WIDE.U32 R58, P4, R12, R31, R58 ;  /* 0x0000001f0c3a7225 */ /* 0x000fc8000788003a */
[----:B------:R-:W-:Y:S01]  /*1fc0*/  IMAD.X R11, RZ, RZ, RZ, P4 ;  /* 0x000000ffff0b7224 */ /* 0x000fe200020e06ff */
[----:B------:R-:W-:Y:S01]  /*1fd0*/  IADD3 R16, P6, PT, R43, R58, RZ ;  /* 0x0000003a2b107210 */ /* 0x000fe20007fde0ff */
[----:B------:R-:W-:-:S04]  /*1fe0*/  IMAD.MOV.U32 R10, RZ, RZ, R59 ;  /* 0x000000ffff0a7224 */ /* 0x000fc800078e003b */
[----:B------:R-:W-:Y:S01]  /*1ff0*/  IMAD.X R43, R16, 0x1, R57, P3 ;  /* 0x00000001102b7824 */ /* 0x000fe200018e0639 */
[----:B------:R-:W-:Y:S01]  /*2000*/  IADD3 R56, P3, PT, R15, R14, RZ ;  /* 0x0000000e0f387210 */ /* 0x000fe20007f7e0ff */
[----:B------:R-:W-:-:S04]  /*2010*/  IMAD.WIDE.U32.X R10, R9, R31, R10, P6 ;  /* 0x0000001f090a7225 */ /* 0x000fc800030e040a */
[----:B------:R-:W-:Y:S01]  /*2020*/  IMAD.X R58, R43, 0x1, R6, P3 ;  /* 0x000000012b3a7824 */ /* 0x000fe200018e0606 */
[----:B------:R-:W-:-:S04]  /*2030*/  ISETP.GE.U32.AND P3, PT, R56, R15, PT ;  /* 0x0000000f3800720c */ /* 0x000fc80003f66070 */
[----:B------:R-:W-:-:S13]  /*2040*/  ISETP.GE.U32.AND.EX P3, PT, R58, R43, PT, P3 ;  /* 0x0000002b3a00720c */ /* 0x000fda0003f66130 */
[----:B------:R-:W-:Y:S02]  /*2050*/  @P3 IADD3 R61, P2, PT, RZ, -R61, RZ ;  /* 0x8000003dff3d3210 */ /* 0x000fe40007f5e0ff */
[----:B------:R-:W-:Y:S01]  /*2060*/  @P3 ISETP.NE.U32.AND P4, PT, R15, RZ, PT ;  /* 0x000000ff0f00320c */ /* 0x000fe20003f85070 */
[----:B------:R-:W-:-:S03]  /*2070*/  IMAD.WIDE.U32 R14, R9, R52, RZ ;  /* 0x00000034090e7225 */ /* 0x000fc600078e00ff */
[----:B------:R-:W-:Y:S01]  /*2080*/  @P3 ISETP.NE.AND.EX P4, PT, R43, RZ, PT, P4 ;  /* 0x000000ff2b00320c */ /* 0x000fe20003f85340 */
[----:B------:R-:W-:Y:S01]  /*2090*/  @P3 IMAD.X R57, RZ, RZ, ~R57, P2 ;  /* 0x000000ffff393224 */ /* 0x000fe200010e0e39 */
[----:B------:R-:W-:-:S04]  /*20a0*/  @P3 ISETP.NE.U32.AND P2, PT, R42, R61, PT ;  /* 0x0000003d2a00320c */ /* 0x000fc80003f45070 */
[----:B------:R-:W-:Y:S01]  /*20b0*/  @P3 ISETP.NE.AND.EX P2, PT, R16, R57, !P4, P2 ;  /* 0x000000391000320c */ /* 0x000fe20006745320 */
[----:B------:R-:W-:-:S03]  /*20c0*/  IMAD.WIDE.U32 R40, P4, R12, R53, R14 ;  /* 0x000000350c287225 */ /* 0x000fc6000788000e */
[----:B------:R-:W-:Y:S01]  /*20d0*/  @P3 SEL R5, RZ, 0x1, !P2 ;  /* 0x00000001ff053807 */ /* 0x000fe20005000000 */
[----:B------:R-:W-:Y:S01]  /*20e0*/  IMAD.MOV.U32 R15, RZ, RZ, 0x1 ;  /* 0x00000001ff0f7424 */ /* 0x000fe200078e00ff */
[----:B------:R-:W-:Y:S02]  /*20f0*/  ISETP.NE.AND.EX P3, PT, R63, RZ, PT, P5 ;  /* 0x000000ff3f00720c */ /* 0x000fe40003f65350 */
[----:B------:R-:W-:Y:S02]  /*2100*/  @P0 SEL R15, RZ, 0x1, !P1 ;  /* 0x00000001ff0f0807 */ /* 0x000fe40004800000 */
[----:B------:R-:W-:Y:S02]  /*2110*/  IADD3 R6, P2, PT, R23, R40, RZ ;  /* 0x0000002817067210 */ /* 0x000fe40007f5e0ff */
[----:B------:R-:W-:Y:S02]  /*2120*/  IADD3 R15, P0, PT, R15, R24, RZ ;  /* 0x000000180f0f7210 */ /* 0x000fe40007f1e0ff */
[----:B------:R-:W-:-:S02]  /*2130*/  IADD3 R43, P5, PT, R5, R10, RZ ;  /* 0x0000000a052b7210 */ /* 0x000fc40007fbe0ff */
[----:B------:R-:W-:-:S03]  /*2140*/  IADD3.X R16, PT, PT, R25, UR4, RZ, P0, !PT ;  /* 0x0000000419107c10 */ /* 0x000fc600087fe4ff */
[----:B------:R-:W-:Y:S08]  /*2150*/  @!P3 BRA `(.L_x_8) ;  /* 0x00000000005cb947 */ /* 0x000ff00003800000 */
[----:B------:R-:W-:-:S04]  /*2160*/  IADD3 R20, P1, PT, R20, R7, RZ ;  /* 0x0000000714147210 */ /* 0x000fc80007f3e0ff */
[----:B------:R-:W-:Y:S01]  /*2170*/  ISETP.GE.U32.AND P0, PT, R20, R7, PT ;  /* 0x000000071400720c */ /* 0x000fe20003f06070 */
[----:B------:R-:W-:Y:S02]  /*2180*/  IMAD.X R63, R63, 0x1, R8, P1 ;  /* 0x000000013f3f7824 */ /* 0x000fe400008e0608 */
[----:B------:R-:W-:-:S03]  /*2190*/  IMAD.MOV.U32 R7, RZ, RZ, R20 ;  /* 0x000000ffff077224 */ /* 0x000fc600078e0014 */
[----:B------:R-:W-:Y:S01]  /*21a0*/  ISETP.GE.U32.AND.EX P0, PT, R63, R8, PT, P0 ;  /* 0x000000083f00720c */ /* 0x000fe20003f06100 */
[----:B------:R-:W-:-:S12]  /*21b0*/  IMAD.MOV.U32 R8, RZ, RZ, R63 ;  /* 0x000000ffff087224 */ /* 0x000fd800078e003f */
[----:B------:R-:W-:Y:S05]  /*21c0*/  @P0 BRA `(.L_x_8) ;  /* 0x0000000000400947 */ /* 0x000fea0003800000 */
[----:B------:R-:W-:Y:S01]  /*21d0*/  IADD3 R2, P0, PT, R2, 0x1, RZ ;  /* 0x0000000102027810 */ /* 0x000fe20007f1e0ff */
[----:B------:R-:W-:Y:S02]  /*21e0*/  IMAD.MOV.U32 R7, RZ, RZ, R20 ;  /* 0x000000ffff077224 */ /* 0x000fe400078e0014 */
[----:B------:R-:W-:Y:S02]  /*21f0*/  IMAD.MOV.U32 R8, RZ, RZ, R63 ;  /* 0x000000ffff087224 */ /* 0x000fe400078e003f */
[----:B------:R-:W-:Y:S01]  /*2200*/  IMAD.X R3, RZ, RZ, R3, P0 ;  /* 0x000000ffff037224 */ /* 0x000fe200000e0603 */
[----:B------:R-:W-:-:S04]  /*2210*/  ISETP.NE.U32.AND P0, PT, R2, RZ, PT ;  /* 0x000000ff0200720c */ /* 0x000fc80003f05070 */
[----:B------:R-:W-:-:S13]  /*2220*/  ISETP.NE.AND.EX P0, PT, R3, RZ, PT, P0 ;  /* 0x000000ff0300720c */ /* 0x000fda0003f05300 */
[----:B------:R-:W-:Y:S01]  /*2230*/  @!P0 IADD3 R0, P1, PT, R0, 0x1, RZ ;  /* 0x0000000100008810 */ /* 0x000fe20007f3e0ff */
[----:B------:R-:W-:Y:S01]  /*2240*/  @!P0 IMAD.MOV.U32 R7, RZ, RZ, R20 ;  /* 0x000000ffff078224 */ /* 0x000fe200078e0014 */
[----:B------:R-:W-:Y:S01]  /*2250*/  @!P0 CS2R R2, SRZ ;  /* 0x0000000000028805 */ /* 0x000fe2000001ff00 */
[----:B------:R-:W-:Y:S02]  /*2260*/  @!P0 IMAD.MOV.U32 R8, RZ, RZ, R63 ;  /* 0x000000ffff088224 */ /* 0x000fe400078e003f */
[----:B------:R-:W-:Y:S01]  /*2270*/  @!P0 IMAD.X R4, RZ, RZ, R4, P1 ;  /* 0x000000ffff048224 */ /* 0x000fe200008e0604 */
[----:B------:R-:W-:-:S04]  /*2280*/  @!P0 ISETP.NE.U32.AND P1, PT, R0, RZ, PT ;  /* 0x000000ff0000820c */ /* 0x000fc80003f25070 */
[----:B------:R-:W-:-:S04]  /*2290*/  @!P0 ISETP.NE.AND.EX P1, PT, R4, RZ, PT, P1 ;  /* 0x000000ff0400820c */ /* 0x000fc80003f25310 */
[----:B------:R-:W-:-:S04]  /*22a0*/  @!P0 SEL R14, RZ, 0x1, P1 ;  /* 0x00000001ff0e8807 */ /* 0x000fc80000800000 */
[----:B------:R-:W-:-:S05]  /*22b0*/  @!P0 IADD3 R15, P1, PT, R14, R15, RZ ;  /* 0x0000000f0e0f8210 */ /* 0x000fca0007f3e0ff */
[----:B------:R-:W-:-:S08]  /*22c0*/  @!P0 IMAD.X R16, RZ, RZ, R16, P1 ;  /* 0x000000ffff108224 */ /* 0x000fd000008e0610 */
.L_x_8:
[----:B------:R-:W-:Y:S05]  /*22d0*/  BSYNC.RECONVERGENT B1 ;  /* 0x0000000000017941 */ /* 0x000fea0003800200 */
.L_x_7:
[----:B------:R-:W-:Y:S01]  /*22e0*/  UMOV UR4, URZ ;  /* 0x000000ff00047c82 */ /* 0x000fe20008000000 */
[----:B------:R-:W-:Y:S01]  /*22f0*/  IADD3 R23, P0, PT, R43, R22, RZ ;  /* 0x000000162b177210 */ /* 0x000fe20007f1e0ff */
[-C--:B------:R-:W-:Y:S01]  /*2300*/  IMAD R14, R58, R26.reuse, RZ ;  /* 0x0000001a3a0e7224 */ /* 0x080fe200078e02ff */
[----:B------:R-:W-:Y:S01]  /*2310*/  IADD3.X R57, PT, PT, R11, UR4, RZ, P5, !PT ;  /* 0x000000040b397c10 */ /* 0x000fe2000affe4ff */
[----:B------:R-:W-:Y:S01]  /*2320*/  IMAD.WIDE.U32 R10, R56, R26, RZ ;  /* 0x0000001a380a7225 */ /* 0x000fe200078e00ff */
[----:B------:R-:W-:Y:S01]  /*2330*/  IADD3 R60, P1, PT, R23, R60, RZ ;  /* 0x0000003c173c7210 */ /* 0x000fe20007f3e0ff */
[----:B------:R-:W-:Y:S02]  /*2340*/  BSSY.RECONVERGENT B1, `(.L_x_9) ;  /* 0x000006e000017945 */ /* 0x000fe40003800200 */
[----:B------:R-:W-:Y:S01]  /*2350*/  IMAD.X R20, R6, 0x1, R57, P0 ;  /* 0x0000000106147824 */ /* 0x000fe200000e0639 */
[----:B------:R-:W-:Y:S01]  /*2360*/  ISETP.GE.U32.AND P0, PT, R60, R23, PT ;  /* 0x000000173c00720c */ /* 0x000fe20003f06070 */
[----:B------:R-:W-:-:S02]  /*2370*/  IMAD R5, R56, R27, R14 ;  /* 0x0000001b38057224 */ /* 0x000fc400078e020e */
[----:B------:R-:W-:Y:S02]  /*2380*/  IMAD.X R65, R20, 0x1, R65, P1 ;  /* 0x0000000114417824 */ /* 0x000fe400008e0641 */
[----:B------:R-:W-:Y:S02]  /*2390*/  IMAD.IADD R5, R11, 0x1, R5 ;  /* 0x000000010b057824 */ /* 0x000fe400078e0205 */
[----:B------:R-:W-:Y:S01]  /*23a0*/  IMAD.X R25, RZ, RZ, RZ, P4 ;  /* 0x000000ffff197224 */ /* 0x000fe200020e06ff */
[----:B------:R-:W-:Y:S01]  /*23b0*/  ISETP.GE.U32.AND.EX P0, PT, R65, R20, PT, P0 ;  /* 0x000000144100720c */ /* 0x000fe20003f06100 */
[----:B------:R-:W-:Y:S02]  /*23c0*/  IMAD.MOV.U32 R24, RZ, RZ, R41 ;  /* 0x000000ffff187224 */ /* 0x000fe400078e0029 */
[----:B------:R-:W-:-:S04]  /*23d0*/  IMAD.WIDE.U32 R40, R10, R28, RZ ;  /* 0x0000001c0a287225 */ /* 0x000fc800078e00ff */
[----:B------:R-:W-:Y:S02]  /*23e0*/  IMAD.MOV.U32 R59, RZ, RZ, 0x1 ;  /* 0x00000001ff3b7424 */ /* 0x000fe400078e00ff */
[----:B------:R-:W-:-:S04]  /*23f0*/  IMAD.WIDE.U32.X R24, R9, R53, R24, P2 ;  /* 0x0000003509187225 */ /* 0x000fc800010e0418 */
[----:B------:R-:W-:Y:S01]  /*2400*/  @P0 IADD3 R13, P1, PT, RZ, -R43, RZ ;  /* 0x8000002bff0d0210 */ /* 0x000fe20007f3e0ff */
[----:B------:R-:W-:Y:S01]  /*2410*/  IMAD.WIDE.U32 R42, R5, R28, RZ ;  /* 0x0000001c052a7225 */ /* 0x000fe200078e00ff */
[----:B------:R-:W-:Y:S02]  /*2420*/  @P0 ISETP.NE.U32.AND P5, PT, R23, RZ, PT ;  /* 0x000000ff1700020c */ /* 0x000fe40003fa5070 */
[----:B------:R-:W-:Y:S01]  /*2430*/  @P0 ISETP.NE.U32.AND P3, PT, R22, R13, PT ;  /* 0x0000000d1600020c */ /* 0x000fe20003f65070 */
[----:B------:R-:W-:Y:S01]  /*2440*/  @P0 IMAD.X R57, RZ, RZ, ~R57, P1 ;  /* 0x000000ffff390224 */ /* 0x000fe200008e0e39 */
[----:B------:R-:W-:Y:S01]  /*2450*/  @P0 ISETP.NE.AND.EX P5, PT, R20, RZ, PT, P5 ;  /* 0x000000ff1400020c */ /* 0x000fe20003fa5350 */
[----:B------:R-:W-:Y:S01]  /*2460*/  IMAD.WIDE.U32 R42, P4, R10, R29, R42 ;  /* 0x0000001d0a2a7225 */ /* 0x000fe2000788002a */
[----:B------:R-:W-:Y:S02]  /*2470*/  LOP3.LUT R13, RZ, R56, RZ, 0x33, !PT ;  /* 0x00000038ff0d7212 */ /* 0x000fe400078e33ff */
[----:B------:R-:W-:Y:S01]  /*2480*/  @P0 ISETP.NE.AND.EX P5, PT, R6, R57, !P5, P3 ;  /* 0x000000390600020c */ /* 0x000fe20006fa5330 */
[----:B------:R-:W-:Y:S01]  /*2490*/  IMAD.WIDE.U32 R22, R9, R54, RZ ;  /* 0x0000003609167225 */ /* 0x000fe200078e00ff */
[----:B------:R-:W-:-:S02]  /*24a0*/  ISETP.GT.U32.AND P1, PT, R40, R13, PT ;  /* 0x0000000d2800720c */ /* 0x000fc40003f24070 */
[----:B------:R-:W-:Y:S01]  /*24b0*/  IADD3 R57, P3, PT, R41, R42, RZ ;  /* 0x0000002a29397210 */ /* 0x000fe20007f7e0ff */
[C---:B------:R-:W-:Y:S01]  /*24c0*/  IMAD.WIDE.U32 R40, R12.reuse, R54, RZ ;  /* 0x000000360c287225 */ /* 0x040fe200078e00ff */
[----:B------:R-:W-:Y:S02]  /*24d0*/  @P0 SEL R59, RZ, 0x1, !P5 ;  /* 0x00000001ff3b0807 */ /* 0x000fe40006800000 */
[----:B------:R-:W-:Y:S01]  /*24e0*/  LOP3.LUT R6, RZ, R58, RZ, 0x33, !PT ;  /* 0x0000003aff067212 */ /* 0x000fe200078e33ff */
[----:B------:R-:W-:Y:S01]  /*24f0*/  IMAD.WIDE.U32 R22, P2, R12, R55, R22 ;  /* 0x000000370c167225 */ /* 0x000fe20007840016 */
[----:B------:R-:W-:Y:S02]  /*2500*/  IADD3 R59, P0, PT, R59, R24, RZ ;  /* 0x000000183b3b7210 */ /* 0x000fe40007f1e0ff */
[----:B------:R-:W-:Y:S01]  /*2510*/  ISETP.GT.U32.AND.EX P1, PT, R57, R6, PT, P1 ;  /* 0x000000063900720c */ /* 0x000fe20003f24110 */
[----:B------:R-:W-:Y:S01]  /*2520*/  IMAD.X R13, RZ, RZ, RZ, P4 ;  /* 0x000000ffff0d7224 */ /* 0x000fe200020e06ff */
[----:B------:R-:W-:Y:S01]  /*2530*/  IADD3 R20, P5, PT, R41, R22, RZ ;  /* 0x0000001629147210 */ /* 0x000fe20007fbe0ff */
[----:B------:R-:W-:Y:S01]  /*2540*/  IMAD.MOV.U32 R12, RZ, RZ, R43 ;  /* 0x000000ffff0c7224 */ /* 0x000fe200078e002b */
[----:B------:R-:W-:Y:S01]  /*2550*/  IADD3.X R57, PT, PT, R25, UR4, RZ, P0, !PT ;  /* 0x0000000419397c10 */ /* 0x000fe200087fe4ff */
[----:B------:R-:W-:Y:S01]  /*2560*/  IMAD.WIDE.U32 R24, R5, R30, RZ ;  /* 0x0000001e05187225 */ /* 0x000fe200078e00ff */
[----:B------:R-:W-:-:S02]  /*2570*/  SEL R41, RZ, 0x1, !P1 ;  /* 0x00000001ff297807 */ /* 0x000fc40004800000 */
[----:B------:R-:W-:Y:S01]  /*2580*/  IADD3 R6, P0, PT, R59, R40, RZ ;  /* 0x000000283b067210 */ /* 0x000fe20007f1e0ff */
[----:B------:R-:W-:-:S03]  /*2590*/  IMAD.WIDE.U32.X R12, R5, R29, R12, P3 ;  /* 0x0000001d050c7225 */ /* 0x000fc600018e040c */
[----:B------:R-:W-:Y:S01]  /*25a0*/  IADD3 R63, P1, PT, R7, R6, RZ ;  /* 0x00000006073f7210 */ /* 0x000fe20007f3e0ff */
[----:B------:R-:W-:Y:S01]  /*25b0*/  IMAD.WIDE.U32 R42, R10, R30, RZ ;  /* 0x0000001e0a2a7225 */ /* 0x000fe200078e00ff */
[----:B------:R-:W-:-:S03]  /*25c0*/  IADD3 R67, P3, PT, R41, R12, RZ ;  /* 0x0000000c29437210 */ /* 0x000fc60007f7e0ff */
[----:B------:R-:W-:Y:S02]  /*25d0*/  IMAD.X R61, R20, 0x1, R57, P0 ;  /* 0x00000001143d7824 */ /* 0x000fe400000e0639 */
[----:B------:R-:W-:-:S04]  /*25e0*/  IMAD.WIDE.U32 R24, P0, R10, R31, R24 ;  /* 0x0000001f0a187225 */ /* 0x000fc80007800018 */
[----:B------:R-:W-:Y:S01]  /*25f0*/  IMAD.X R56, RZ, RZ, R13, P3 ;  /* 0x000000ffff387224 */ /* 0x000fe200018e060d */
[----:B------:R-:W-:Y:S01]  /*2600*/  IADD3 R71, P3, PT, R67, R42, RZ ;  /* 0x0000002a43477210 */ /* 0x000fe20007f7e0ff */
[----:B------:R-:W-:Y:S01]  /*2610*/  IMAD.X R14, R8, 0x1, R61, P1 ;  /* 0x00000001080e7824 */ /* 0x000fe200008e063d */
[----:B------:R-:W-:Y:S01]  /*2620*/  ISETP.GE.U32.AND P1, PT, R63, R6, PT ;  /* 0x000000063f00720c */ /* 0x000fe20003f26070 */
[----:B------:R-:W-:Y:S01]  /*2630*/  IMAD.IADD R69, R43, 0x1, R24 ;  /* 0x000000012b457824 */ /* 0x000fe200078e0218 */
[----:B------:R-:W-:Y:S01]  /*2640*/  IADD3 R60, P4, PT, R71, R60, RZ ;  /* 0x0000003c473c7210 */ /* 0x000fe20007f9e0ff */
[----:B------:R-:W-:Y:S01]  /*2650*/  IMAD.X R13, RZ, RZ, RZ, P0 ;  /* 0x000000ffff0d7224 */ /* 0x000fe200000e06ff */
[----:B------:R-:W-:Y:S01]  /*2660*/  ISETP.GE.U32.AND.EX P1, PT, R14, R61, PT, P1 ;  /* 0x0000003d0e00720c */ /* 0x000fe20003f26110 */
[----:B------:R-:W-:Y:S01]  /*2670*/  IMAD.X R58, R69, 0x1, R56, P3 ;  /* 0x00000001453a7824 */ /* 0x000fe200018e0638 */
[----:B------:R-:W-:Y:S01]  /*2680*/  ISETP.GE.U32.AND P0, PT, R60, R71, PT ;  /* 0x000000473c00720c */ /* 0x000fe20003f06070 */
[----:B------:R-:W-:-:S02]  /*2690*/  IMAD.MOV.U32 R12, RZ, RZ, R25 ;  /* 0x000000ffff0c7224 */ /* 0x000fc400078e0019 */
[----:B------:R-:W-:Y:S01]  /*26a0*/  IMAD.X R65, R58, 0x1, R65, P4 ;  /* 0x000000013a417824 */ /* 0x000fe200020e0641 */
[----:B------:R-:W-:Y:S01]  /*26b0*/  IADD3 RZ, P4, PT, R24, R43, RZ ;  /* 0x0000002b18ff7210 */ /* 0x000fe20007f9e0ff */
[----:B------:R-:W-:Y:S02]  /*26c0*/  IMAD.X R25, RZ, RZ, RZ, P2 ;  /* 0x000000ffff197224 */ /* 0x000fe400010e06ff */
[----:B------:R-:W-:Y:S01]  /*26d0*/  IMAD.MOV.U32 R24, RZ, RZ, R23 ;  /* 0x000000ffff187224 */ /* 0x000fe200078e0017 */
[C---:B------:R-:W-:Y:S01]  /*26e0*/  ISETP.GE.U32.AND.EX P0, PT, R65.reuse, R58, PT, P0 ;  /* 0x0000003a4100720c */ /* 0x040fe20003f06100 */
[----:B------:R-:W-:Y:S02]  /*26f0*/  IMAD R8, R65, R26, RZ ;  /* 0x0000001a41087224 */ /* 0x000fe400078e02ff */
[----:B------:R-:W-:Y:S01]  /*2700*/  @P1 IADD3 R7, P6, PT, RZ, -R59, RZ ;  /* 0x8000003bff071210 */ /* 0x000fe20007fde0ff */
[----:B------:R-:W-:Y:S01]  /*2710*/  IMAD.WIDE.U32.X R22, R9, R55, R24, P5 ;  /* 0x0000003709167225 */ /* 0x000fe200028e0418 */
[----:B------:R-:W-:-:S02]  /*2720*/  @P1 ISETP.NE.U32.AND P3, PT, R6, RZ, PT ;  /* 0x000000ff0600120c */ /* 0x000fc40003f65070 */
[----:B------:R-:W-:Y:S01]  /*2730*/  @P1 ISETP.NE.U32.AND P2, PT, R40, R7, PT ;  /* 0x000000072800120c */ /* 0x000fe20003f45070 */
[----:B------:R-:W-:Y:S01]  /*2740*/  @P1 IMAD.X R41, RZ, RZ, ~R57, P6 ;  /* 0x000000ffff291224 */ /* 0x000fe200030e0e39 */
[----:B------:R-:W-:Y:S01]  /*2750*/  @P1 ISETP.NE.AND.EX P3, PT, R61, RZ, PT, P3 ;  /* 0x000000ff3d00120c */ /* 0x000fe20003f65330 */
[----:B------:R-:W-:-:S03]  /*2760*/  IMAD.WIDE.U32 R6, R60, R26, RZ ;  /* 0x0000001a3c067225 */ /* 0x000fc600078e00ff */
[----:B------:R-:W-:Y:S01]  /*2770*/  @P0 IADD3 R9, P5, PT, RZ, -R67, RZ ;  /* 0x80000043ff090210 */ /* 0x000fe20007fbe0ff */
[----:B------:R-:W-:Y:S01]  /*2780*/  IMAD R43, R60, R27, R8 ;  /* 0x0000001b3c2b7224 */ /* 0x000fe200078e0208 */
[----:B------:R-:W-:Y:S01]  /*2790*/  @P1 ISETP.NE.AND.EX P6, PT, R20, R41, !P3, P2 ;  /* 0x000000291400120c */ /* 0x000fe20005fc5320 */
[----:B------:R-:W-:Y:S01]  /*27a0*/  IMAD.WIDE.U32 R24, R6, R28, RZ ;  /* 0x0000001c06187225 */ /* 0x000fe200078e00ff */
[----:B------:R-:W-:Y:S02]  /*27b0*/  @P0 ISETP.NE.U32.AND P3, PT, R71, RZ, PT ;  /* 0x000000ff4700020c */ /* 0x000fe40003f65070 */
[----:B------:R-:W-:Y:S01]  /*27c0*/  @P0 ISETP.NE.U32.AND P2, PT, R42, R9, PT ;  /* 0x000000092a00020c */ /* 0x000fe20003f45070 */
[----:B------:R-:W-:Y:S01]  /*27d0*/  IMAD.IADD R8, R7, 0x1, R43 ;  /* 0x0000000107087824 */ /* 0x000fe200078e022b */
[----:B------:R-:W-:Y:S01]  /*27e0*/  @P0 ISETP.NE.AND.EX P3, PT, R58, RZ, PT, P3 ;  /* 0x000000ff3a00020c */ /* 0x000fe20003f65330 */
[----:B------:R-:W-:Y:S01]  /*27f0*/  @P0 IMAD.X R20, RZ, RZ, ~R56, P5 ;  /* 0x000000ffff140224 */ /* 0x000fe200028e0e38 */
[----:B------:R-:W-:Y:S01]  /*2800*/  LOP3.LUT R9, RZ, R60, RZ, 0x33, !PT ;  /* 0x0000003cff097212 */ /* 0x000fe200078e33ff */
[----:B------:R-:W-:Y:S01]  /*2810*/  IMAD.MOV.U32 R43, RZ, RZ, 0x1 ;  /* 0x00000001ff2b7424 */ /* 0x000fe200078e00ff */
[----:B------:R-:W-:Y:S01]  /*2820*/  @P1 SEL R43, RZ, 0x1, !P6 ;  /* 0x00000001ff2b1807 */ /* 0x000fe20007000000 */
[----:B------:R-:W-:Y:S01]  /*2830*/  IMAD.WIDE.U32 R40, R8, R28, RZ ;  /* 0x0000001c08287225 */ /* 0x000fe200078e00ff */
[----:B------:R-:W-:-:S02]  /*2840*/  @P0 ISETP.NE.AND.EX P3, PT, R69, R20, !P3, P2 ;  /* 0x000000144500020c */ /* 0x000fc40005f65320 */
[----:B------:R-:W-:Y:S01]  /*2850*/  IADD3 R57, P6, PT, R43, R22, RZ ;  /* 0x000000162b397210 */ /* 0x000fe20007fde0ff */
[----:B------:R-:W-:Y:S01]  /*2860*/  IMAD.MOV.U32 R43, RZ, RZ, 0x1 ;  /* 0x00000001ff2b7424 */ /* 0x000fe200078e00ff */
[----:B------:R-:W-:Y:S01]  /*2870*/  @P0 SEL R43, RZ, 0x1, !P3 ;  /* 0x00000001ff2b0807 */ /* 0x000fe20005800000 */
[----:B------:R-:W-:Y:S01]  /*2880*/  IMAD.WIDE.U32 R40, P5, R6, R29, R40 ;  /* 0x0000001d06287225 */ /* 0x000fe200078a0028 */
[----:B------:R-:W-:Y:S02]  /*2890*/  IADD3.X R20, PT, PT, R23, UR4, RZ, P6, !PT ;  /* 0x0000000417147c10 */ /* 0x000fe4000b7fe4ff */
[----:B------:R-:W-:Y:S01]  /*28a0*/  ISETP.NE.U32.AND P0, PT, R57, RZ, PT ;  /* 0x000000ff3900720c */ /* 0x000fe20003f05070 */
[C---:B------:R-:W-:Y:S01]  /*28b0*/  IMAD.WIDE.U32.X R12, R5.reuse, R31, R12, P4 ;  /* 0x0000001f050c7225 */ /* 0x040fe200020e040c */
[----:B------:R-:W-:Y:S02]  /*28c0*/  ISETP.GT.U32.AND P1, PT, R24, R9, PT ;  /* 0x000000091800720c */ /* 0x000fe40003f24070 */
[----:B------:R-:W-:Y:S01]  /*28d0*/  ISETP.NE.AND.EX P0, PT, R20, RZ, PT, P0 ;  /* 0x000000ff1400720c */ /* 0x000fe20003f05300 */
[----:B------:R-:W-:Y:S01]  /*28e0*/  IMAD.WIDE.U32 R22, R5, R52, RZ ;  /* 0x0000003405167225 */ /* 0x000fe200078e00ff */
[----:B------:R-:W-:-:S02]  /*28f0*/  IADD3 R24, P2, PT, R25, R40, RZ ;  /* 0x0000002819187210 */ /* 0x000fc40007f5e0ff */
[----:B------:R-:W-:Y:S01]  /*2900*/  LOP3.LUT R9, RZ, R65, RZ, 0x33, !PT ;  /* 0x00000041ff097212 */ /* 0x000fe200078e33ff */
[----:B------:R-:W-:Y:S01]  /*2910*/  IMAD.X R25, RZ, RZ, RZ, P5 ;  /* 0x000000ffff197224 */ /* 0x000fe200028e06ff */
[----:B------:R-:W-:Y:S02]  /*2920*/  IADD3 R59, P3, PT, R43, R12, RZ ;  /* 0x0000000c2b3b7210 */ /* 0x000fe40007f7e0ff */
[----:B------:R-:W-:-:S05]  /*2930*/  ISETP.GT.U32.AND.EX P1, PT, R24, R9, PT, P1 ;  /* 0x000000091800720c */ /* 0x000fca0003f24110 */
[----:B------:R-:W-:Y:S08]  /*2940*/  @!P0 BRA `(.L_x_10) ;  /* 0x0000000000348947 */ /* 0x000ff00003800000 */
[----:B------:R-:W-:-:S04]  /*2950*/  IADD3 R9, P4, PT, R57, R2, RZ ;  /* 0x0000000239097210 */ /* 0x000fc80007f9e0ff */
[----:B------:R-:W-:Y:S01]  /*2960*/  ISETP.GE.U32.AND P0, PT, R9, R2, PT ;  /* 0x000000020900720c */ /* 0x000fe20003f06070 */
[----:B------:R-:W-:-:S05]  /*2970*/  IMAD.X R20, R20, 0x1, R3, P4 ;  /* 0x0000000114147824 */ /* 0x000fca00020e0603 */
[----:B------:R-:W-:Y:S01]  /*2980*/  ISETP.GE.U32.AND.EX P0, PT, R20, R3, PT, P0 ;  /* 0x000000031400720c */ /* 0x000fe20003f06100 */
[----:B------:R-:W-:-:S12]  /*2990*/  IMAD.MOV.U32 R3, RZ, RZ, R20 ;  /* 0x000000ffff037224 */ /* 0x000fd800078e0014 */
[----:B------:R-:W-:-:S05]  /*29a0*/  @!P0 IADD3 R0, P4, PT, R0, 0x1, RZ ;  /* 0x0000000100008810 */ /* 0x000fca0007f9e0ff */
[----:B------:R-:W-:Y:S01]  /*29b0*/  @!P0 IMAD.X R4, RZ, RZ, R4, P4 ;  /* 0x000000ffff048224 */ /* 0x000fe200020e0604 */
[----:B------:R-:W-:-:S04]  /*29c0*/  @!P0 ISETP.NE.U32.AND P4, PT, R0, RZ, PT ;  /* 0x000000ff0000820c */ /* 0x000fc80003f85070 */
[----:B------:R-:W-:-:S04]  /*29d0*/  @!P0 ISETP.NE.AND.EX P4, PT, R4, RZ, PT, P4 ;  /* 0x000000ff0400820c */ /* 0x000fc80003f85340 */
[----:B------:R-:W-:-:S04]  /*29e0*/  @!P0 SEL R2, RZ, 0x1, P4 ;  /* 0x00000001ff028807 */ /* 0x000fc80002000000 */
[----:B------:R-:W-:Y:S01]  /*29f0*/  @!P0 IADD3 R15, P4, PT, R2, R15, RZ ;  /* 0x0000000f020f8210 */ /* 0x000fe20007f9e0ff */
[----:B------:R-:W-:-:S04]  /*2a00*/  IMAD.MOV.U32 R2, RZ, RZ, R9 ;  /* 0x000000ffff027224 */ /* 0x000fc800078e0009 */
[----:B------:R-:W-:-:S08]  /*2a10*/  @!P0 IMAD.X R16, RZ, RZ, R16, P4 ;  /* 0x000000ffff108224 */ /* 0x000fd000020e0610 */
.L_x_10:
[----:B------:R-:W-:Y:S05]  /*2a20*/  BSYNC.RECONVERGENT B1 ;  /* 0x0000000000017941 */ /* 0x000fea0003800200 */
.L_x_9:
[----:B------:R-:W-:Y:S01]  /*2a30*/  IMAD.MOV.U32 R40, RZ, RZ, R41 ;  /* 0x000000ffff287224 */ /* 0x000fe200078e0029 */
[----:B------:R-:W-:Y:S01]  /*2a40*/  UMOV UR4, URZ ;  /* 0x000000ff00047c82 */ /* 0x000fe20008000000 */
[----:B------:R-:W-:Y:S01]  /*2a50*/  IMAD.MOV.U32 R41, RZ, RZ, R25 ;  /* 0x000000ffff297224 */ /* 0x000fe200078e0019 */
[----:B------:R-:W-:Y:S01]  /*2a60*/  IADD3.X R20, PT, PT, R13, UR4, RZ, P3, !PT ;  /* 0x000000040d147c10 */ /* 0x000fe20009ffe4ff */
[C---:B------:R-:W-:Y:S01]  /*2a70*/  IMAD.WIDE.U32 R42, R10.reuse, R52, RZ ;  /* 0x000000340a2a7225 */ /* 0x040fe200078e00ff */
[----:B------:R-:W-:Y:S01]  /*2a80*/  SEL R7, RZ, 0x1, !P1 ;  /* 0x00000001ff077807 */ /* 0x000fe20004800000 */
[----:B------:R-:W-:Y:S04]  /*2a90*/  BSSY.RECONVERGENT B1, `(.L_x_11) ;  /* 0x00000c0000017945 */ /* 0x000fe80003800200 */
[----:B------:R-:W-:Y:S01]  /*2aa0*/  BSSY.RELIABLE B2, `(.L_x_12) ;  /* 0x00000a8000027945 */ /* 0x000fe20003800100 */
[----:B------:R-:W-:Y:S01]  /*2ab0*/  IMAD.WIDE.U32 R22, P4, R10, R53, R22 ;  /* 0x000000350a167225 */ /* 0x000fe20007880016 */
[----:B------:R-:W-:-:S03]  /*2ac0*/  IADD3 R58, P1, PT, R59, R42, RZ ;  /* 0x0000002a3b3a7210 */ /* 0x000fc60007f3e0ff */
[----:B------:R-:W-:-:S04]  /*2ad0*/  IMAD.WIDE.U32.X R12, R8, R29, R40, P2 ;  /* 0x0000001d080c7225 */ /* 0x000fc800010e0428 */
[----:B------:R-:W-:Y:S01]  /*2ae0*/  IMAD.IADD R56, R43, 0x1, R22 ;  /* 0x000000012b387824 */ /* 0x000fe200078e0216 */
[----:B------:R-:W-:Y:S01]  /*2af0*/  IADD3 R61, P3, PT, R7, R12, RZ ;  /* 0x0000000c073d7210 */ /* 0x000fe20007f7e0ff */
[----:B------:R-:W-:Y:S01]  /*2b00*/  IMAD.WIDE.U32 R24, R8, R30, RZ ;  /* 0x0000001e08187225 */ /* 0x000fe200078e00ff */
[----:B------:R-:W-:-:S03]  /*2b10*/  IADD3 R7, P2, PT, R58, R63, RZ ;  /* 0x0000003f3a077210 */ /* 0x000fc60007f5e0ff */
[----:B------:R-:W-:Y:S02]  /*2b20*/  IMAD.X R57, R56, 0x1, R20, P1 ;  /* 0x0000000138397824 */ /* 0x000fe400008e0614 */
[----:B------:R-:W-:-:S04]  /*2b30*/  IMAD.WIDE.U32 R40, R6, R30, RZ ;  /* 0x0000001e06287225 */ /* 0x000fc800078e00ff */
[----:B------:R-:W-:Y:S01]  /*2b40*/  IMAD.WIDE.U32 R24, P0, R6, R31, R24 ;  /* 0x0000001f06187225 */ /* 0x000fe20007800018 */
[----:B------:R-:W-:-:S03]  /*2b50*/  IADD3 R62, P1, PT, R61, R40, RZ ;  /* 0x000000283d3e7210 */ /* 0x000fc60007f3e0ff */
[----:B------:R-:W-:Y:S01]  /*2b60*/  IMAD.X R60, RZ, RZ, R13, P3 ;  /* 0x000000ffff3c7224 */ /* 0x000fe200018e060d */
[----:B------:R-:W-:Y:S01]  /*2b70*/  ISETP.GE.U32.AND P3, PT, R7, R58, PT ;  /* 0x0000003a0700720c */ /* 0x000fe20003f66070 */
[----:B------:R-:W-:Y:S01]  /*2b80*/  IMAD.X R14, R57, 0x1, R14, P2 ;  /* 0x00000001390e7824 */ /* 0x000fe200010e060e */
[----:B------:R-:W-:Y:S01]  /*2b90*/  IADD3 R7, P2, PT, R62, R7, RZ ;  /* 0x000000073e077210 */ /* 0x000fe20007f5e0ff */
[----:B------:R-:W-:Y:S02]  /*2ba0*/  IMAD.IADD R63, R41, 0x1, R24 ;  /* 0x00000001293f7824 */ /* 0x000fe400078e0218 */
[----:B------:R-:W-:Y:S01]  /*2bb0*/  IMAD.X R13, RZ, RZ, RZ, P4 ;  /* 0x000000ffff0d7224 */ /* 0x000fe200020e06ff */
[----:B------:R-:W-:Y:S01]  /*2bc0*/  ISETP.GE.U32.AND.EX P3, PT, R14, R57, PT, P3 ;  /* 0x000000390e00720c */ /* 0x000fe20003f66130 */
[----:B------:R-:W-:Y:S01]  /*2bd0*/  IMAD.X R64, R63, 0x1, R60, P1 ;  /* 0x000000013f407824 */ /* 0x000fe200008e063c */
[----:B------:R-:W-:Y:S01]  /*2be0*/  ISETP.GE.U32.AND P1, PT, R7, R62, PT ;  /* 0x0000003e0700720c */ /* 0x000fe20003f26070 */
[----:B------:R-:W-:-:S02]  /*2bf0*/  IMAD.MOV.U32 R12, RZ, RZ, R23 ;  /* 0x000000ffff0c7224 */ /* 0x000fc400078e0017 */
[----:B------:R-:W-:-:S05]  /*2c00*/  IMAD.X R9, R64, 0x1, R14, P2 ;  /* 0x0000000140097824 */ /* 0x000fca00010e060e */
[----:B------:R-:W-:-:S03]  /*2c10*/  ISETP.GE.U32.AND.EX P1, PT, R9, R64, PT, P1 ;  /* 0x000000400900720c */ /* 0x000fc60003f26110 */
[----:B------:R-:W-:Y:S02]  /*2c20*/  @P3 IADD3 R11, P6, PT, RZ, -R59, RZ ;  /* 0x8000003bff0b3210 */ /* 0x000fe40007fde0ff */
[----:B------:R-:W-:Y:S02]  /*2c30*/  @P3 ISETP.NE.U32.AND P2, PT, R58, RZ, PT ;  /* 0x000000ff3a00320c */ /* 0x000fe40003f45070 */
[----:B------:R-:W-:Y:S01]  /*2c40*/  @P3 ISETP.NE.U32.AND P5, PT, R42, R11, PT ;  /* 0x0000000b2a00320c */ /* 0x000fe20003fa5070 */
[----:B------:R-:W-:Y:S01]  /*2c50*/  @P3 IMAD.X R11, RZ, RZ, ~R20, P6 ;  /* 0x000000ffff0b3224 */ /* 0x000fe200030e0e14 */
[----:B------:R-:W-:Y:S02]  /*2c60*/  @P3 ISETP.NE.AND.EX P2, PT, R57, RZ, PT, P2 ;  /* 0x000000ff3900320c */ /* 0x000fe40003f45320 */
[----:B------:R-:W-:Y:S01]  /*2c70*/  IADD3 RZ, P6, PT, R22, R43, RZ ;  /* 0x0000002b16ff7210 */ /* 0x000fe20007fde0ff */
[----:B------:R-:W-:Y:S01]  /*2c80*/  IMAD.MOV.U32 R43, RZ, RZ, 0x1 ;  /* 0x00000001ff2b7424 */ /* 0x000fe200078e00ff */
[----:B------:R-:W-:Y:S01]  /*2c90*/  @P3 ISETP.NE.AND.EX P2, PT, R56, R11, !P2, P5 ;  /* 0x0000000b3800320c */ /* 0x000fe20005745350 */
[----:B------:R-:W-:Y:S01]  /*2ca0*/  IMAD.WIDE.U32 R22, R5, R54, RZ ;  /* 0x0000003605167225 */ /* 0x000fe200078e00ff */
[----:B------:R-:W-:-:S02]  /*2cb0*/  @P1 IADD3 R57, P5, PT, RZ, -R61, RZ ;  /* 0x8000003dff391210 */ /* 0x000fc40007fbe0ff */
[----:B------:R-:W-:Y:S01]  /*2cc0*/  @P1 ISETP.NE.U32.AND P4, PT, R62, RZ, PT ;  /* 0x000000ff3e00120c */ /* 0x000fe20003f85070 */
[----:B------:R-:W-:Y:S01]  /*2cd0*/  IMAD.WIDE.U32.X R12, R5, R53, R12, P6 ;  /* 0x00000035050c7225 */ /* 0x000fe200030e040c */
[----:B------:R-:W-:Y:S02]  /*2ce0*/  @P3 SEL R43, RZ, 0x1, !P2 ;  /* 0x00000001ff2b3807 */ /* 0x000fe40005000000 */
[----:B------:R-:W-:Y:S01]  /*2cf0*/  IADD3 RZ, P6, PT, R24, R41, RZ ;  /* 0x0000002918ff7210 */ /* 0x000fe20007fde0ff */
[----:B------:R-:W-:Y:S01]  /*2d00*/  IMAD.X R11, RZ, RZ, RZ, P0 ;  /* 0x000000ffff0b7224 */ /* 0x000fe200000e06ff */
[----:B------:R-:W-:Y:S01]  /*2d10*/  @P1 ISETP.NE.U32.AND P0, PT, R40, R57, PT ;  /* 0x000000392800120c */ /* 0x000fe20003f05070 */
[----:B------:R-:W-:Y:S01]  /*2d20*/  @P1 IMAD.X R14, RZ, RZ, ~R60, P5 ;  /* 0x000000ffff0e1224 */ /* 0x000fe200028e0e3c */
[----:B------:R-:W-:Y:S01]  /*2d30*/  @P1 ISETP.NE.AND.EX P4, PT, R64, RZ, PT, P4 ;  /* 0x000000ff4000120c */ /* 0x000fe20003f85340 */
[----:B------:R-:W-:Y:S01]  /*2d40*/  IMAD.WIDE.U32 R40, R10, R54, RZ ;  /* 0x000000360a287225 */ /* 0x000fe200078e00ff */
[----:B------:R-:W-:-:S02]  /*2d50*/  IADD3 R57, P3, PT, R43, R12, RZ ;  /* 0x0000000c2b397210 */ /* 0x000fc40007f7e0ff */
[----:B------:R-:W-:Y:S01]  /*2d60*/  @P1 ISETP.NE.AND.EX P0, PT, R63, R14, !P4, P0 ;  /* 0x0000000e3f00120c */ /* 0x000fe20006705300 */
[----:B------:R-:W-:Y:S01]  /*2d70*/  IMAD.WIDE.U32 R22, P2, R10, R55, R22 ;  /* 0x000000370a167225 */ /* 0x000fe20007840016 */
[----:B------:R-:W-:Y:S02]  /*2d80*/  IADD3.X R14, PT, PT, R13, UR4, RZ, P3, !PT ;  /* 0x000000040d0e7c10 */ /* 0x000fe40009ffe4ff */
[----:B------:R-:W-:Y:S01]  /*2d90*/  IADD3 R61, P3, PT, R57, R40, RZ ;  /* 0x00000028393d7210 */ /* 0x000fe20007f7e0ff */
[----:B------:R-:W-:Y:S02]  /*2da0*/  IMAD.IADD R59, R41, 0x1, R22 ;  /* 0x00000001293b7824 */ /* 0x000fe400078e0216 */
[----:B------:R-:W-:Y:S01]  /*2db0*/  IMAD.MOV.U32 R10, RZ, RZ, R25 ;  /* 0x000000ffff0a7224 */ /* 0x000fe200078e0019 */
[----:B------:R-:W-:Y:S01]  /*2dc0*/  IADD3 R20, P4, PT, R2, R61, RZ ;  /* 0x0000003d02147210 */ /* 0x000fe20007f9e0ff */
[----:B------:R-:W-:Y:S02]  /*2dd0*/  IMAD.X R2, R59, 0x1, R14, P3 ;  /* 0x000000013b027824 */ /* 0x000fe400018e060e */
[----:B------:R-:W-:Y:S01]  /*2de0*/  IMAD.MOV.U32 R43, RZ, RZ, 0x1 ;  /* 0x00000001ff2b7424 */ /* 0x000fe200078e00ff */
[----:B------:R-:W-:Y:S01]  /*2df0*/  @P1 SEL R43, RZ, 0x1, !P0 ;  /* 0x00000001ff2b1807 */ /* 0x000fe20004000000 */
[----:B------:R-:W-:Y:S01]  /*2e00*/  IMAD.WIDE.U32.X R10, R8, R31, R10, P6 ;  /* 0x0000001f080a7225 */ /* 0x000fe200030e040a */
[----:B------:R-:W-:-:S03]  /*2e10*/  ISETP.GE.U32.AND P1, PT, R20, R61, PT ;  /* 0x0000003d1400720c */ /* 0x000fc60003f26070 */
[----:B------:R-:W-:Y:S01]  /*2e20*/  IMAD.WIDE.U32 R12, R8, R52, RZ ;  /* 0x00000034080c7225 */ /* 0x000fe200078e00ff */
[----:B------:R-:W-:-:S03]  /*2e30*/  IADD3 R43, P0, PT, R43, R10, RZ ;  /* 0x0000000a2b2b7210 */ /* 0x000fc60007f1e0ff */
[----:B------:R-:W-:Y:S01]  /*2e40*/  IMAD.X R3, R3, 0x1, R2, P4 ;  /* 0x0000000103037824 */ /* 0x000fe200020e0602 */
[----:B------:R-:W-:Y:S01]  /*2e50*/  IADD3.X R10, PT, PT, R11, UR4, RZ, P0, !PT ;  /* 0x000000040b0a7c10 */ /* 0x000fe200087fe4ff */
[----:B------:R-:W-:-:S03]  /*2e60*/  IMAD.WIDE.U32 R24, R6, R52, RZ ;  /* 0x0000003406187225 */ /* 0x000fc600078e00ff */
[----:B------:R-:W-:Y:S01]  /*2e70*/  ISETP.GE.U32.AND.EX P1, PT, R3, R2, PT, P1 ;  /* 0x000000020300720c */ /* 0x000fe20003f26110 */
[----:B------:R-:W-:Y:S01]  /*2e80*/  IMAD.WIDE.U32 R12, P4, R6, R53, R12 ;  /* 0x00000035060c7225 */ /* 0x000fe2000788000c */
[----:B------:R-:W-:-:S03]  /*2e90*/  IADD3 R65, P0, PT, R43, R24, RZ ;  /* 0x000000182b417210 */ /* 0x000fc60007f1e0ff */
[----:B------:R-:W-:Y:S01]  /*2ea0*/  IMAD.IADD R63, R25, 0x1, R12 ;  /* 0x00000001193f7824 */ /* 0x000fe200078e020c */
[----:B------:R-:W-:Y:S01]  /*2eb0*/  IADD3 R67, P3, PT, R65, R20, RZ ;  /* 0x0000001441437210 */ /* 0x000fe20007f7e0ff */
[----:B------:R-:W-:Y:S02]  /*2ec0*/  IMAD.MOV.U32 R11, RZ, RZ, 0x1 ;  /* 0x00000001ff0b7424 */ /* 0x000fe400078e00ff */
[----:B------:R-:W-:Y:S01]  /*2ed0*/  IMAD.X R20, R63, 0x1, R10, P0 ;  /* 0x000000013f147824 */ /* 0x000fe200000e060a */
[----:B------:R-:W-:-:S03]  /*2ee0*/  ISETP.GE.U32.AND P0, PT, R67, R65, PT ;  /* 0x000000414300720c */ /* 0x000fc60003f06070 */
[----:B------:R-:W-:Y:S01]  /*2ef0*/  IMAD.X R42, R20, 0x1, R3, P3 ;  /* 0x00000001142a7824 */ /* 0x000fe200018e0603 */
[----:B------:R-:W-:Y:S02]  /*2f00*/  @P1 ISETP.NE.U32.AND P3, PT, R61, RZ, PT ;  /* 0x000000ff3d00120c */ /* 0x000fe40003f65070 */
[----:B------:R-:W-:Y:S02]  /*2f10*/  @P1 IADD3 R3, P6, PT, RZ, -R57, RZ ;  /* 0x80000039ff031210 */ /* 0x000fe40007fde0ff */
[----:B------:R-:W-:Y:S02]  /*2f20*/  @P1 ISETP.NE.AND.EX P3, PT, R2, RZ, PT, P3 ;  /* 0x000000ff0200120c */ /* 0x000fe40003f65330 */
[----:B------:R-:W-:Y:S01]  /*2f30*/  @P1 ISETP.NE.U32.AND P5, PT, R40, R3, PT ;  /* 0x000000032800120c */ /* 0x000fe20003fa5070 */
[----:B------:R-:W-:Y:S01]  /*2f40*/  @P1 IMAD.X R2, RZ, RZ, ~R14, P6 ;  /* 0x000000ffff021224 */ /* 0x000fe200030e0e0e */
[----:B------:R-:W-:Y:S01]  /*2f50*/  ISETP.GE.U32.AND.EX P0, PT, R42, R20, PT, P0 ;  /* 0x000000142a00720c */ /* 0x000fe20003f06100 */
[----:B------:R-:W-:Y:S01]  /*2f60*/  IMAD.X R3, RZ, RZ, RZ, P2 ;  /* 0x000000ffff037224 */ /* 0x000fe200010e06ff */
[----:B------:R-:W-:-:S02]  /*2f70*/  IADD3 RZ, P2, PT, R22, R41, RZ ;  /* 0x0000002916ff7210 */ /* 0x000fc40007f5e0ff */
[----:B------:R-:W-:Y:S01]  /*2f80*/  @P1 ISETP.NE.AND.EX P3, PT, R59, R2, !P3, P5 ;  /* 0x000000023b00120c */ /* 0x000fe20005f65350 */
[----:B------:R-:W-:-:S03]  /*2f90*/  IMAD.MOV.U32 R2, RZ, RZ, R23 ;  /* 0x000000ffff027224 */ /* 0x000fc600078e0017 */
[----:B------:R-:W-:Y:S01]  /*2fa0*/  @P1 SEL R11, RZ, 0x1, !P3 ;  /* 0x00000001ff0b1807 */ /* 0x000fe20005800000 */
[----:B------:R-:W-:-:S04]  /*2fb0*/  IMAD.WIDE.U32.X R2, R5, R55, R2, P2 ;  /* 0x0000003705027225 */ /* 0x000fc800010e0402 */
[----:B------:R-:W-:Y:S02]  /*2fc0*/  @P0 IADD3 R5, P5, PT, RZ, -R43, RZ ;  /* 0x8000002bff050210 */ /* 0x000fe40007fbe0ff */
[----:B------:R-:W-:Y:S02]  /*2fd0*/  IADD3 R23, P1, PT, R11, R2, RZ ;  /* 0x000000020b177210 */ /* 0x000fe40007f3e0ff */
[----:B------:R-:W-:Y:S01]  /*2fe0*/  @P0 ISETP.NE.U32.AND P2, PT, R65, RZ, PT ;  /* 0x000000ff4100020c */ /* 0x000fe20003f45070 */
[----:B------:R-:W-:Y:S01]  /*2ff0*/  @P0 IMAD.X R2, RZ, RZ, ~R10, P5 ;  /* 0x000000ffff020224 */ /* 0x000fe200028e0e0a */
[----:B------:R-:W-:Y:S01]  /*3000*/  IADD3.X R41, PT, PT, R3, UR4, RZ, P1, !PT ;  /* 0x0000000403297c10 */ /* 0x000fe20008ffe4ff */
[----:B------:R-:W-:Y:S01]  /*3010*/  IMAD.X R3, RZ, RZ, RZ, P4 ;  /* 0x000000ffff037224 */ /* 0x000fe200020e06ff */
[----:B------:R-:W-:Y:S01]  /*3020*/  ISETP.NE.U32.AND P1, PT, R23, RZ, PT ;  /* 0x000000ff1700720c */ /* 0x000fe20003f25070 */
[----:B------:R-:W-:Y:S01]  /*3030*/  IMAD.WIDE.U32 R10, R8, R54, RZ ;  /* 0x00000036080a7225 */ /* 0x000fe200078e00ff */
[----:B------:R-:W-:-:S02]  /*3040*/  @P0 ISETP.NE.AND.EX P2, PT, R20, RZ, PT, P2 ;  /* 0x000000ff1400020c */ /* 0x000fc40003f45320 */
[----:B------:R-:W-:Y:S01]  /*3050*/  @P0 ISETP.NE.U32.AND P3, PT, R24, R5, PT ;  /* 0x000000051800020c */ /* 0x000fe20003f65070 */
[----:B------:R-:W-:Y:S01]  /*3060*/  IMAD.MOV.U32 R5, RZ, RZ, 0x1 ;  /* 0x00000001ff057424 */ /* 0x000fe200078e00ff */
[----:B------:R-:W-:Y:S02]  /*3070*/  ISETP.NE.AND.EX P1, PT, R41, RZ, PT, P1 ;  /* 0x000000ff2900720c */ /* 0x000fe40003f25310 */
[----:B------:R-:W-:Y:S02]  /*3080*/  IADD3 RZ, P5, PT, R12, R25, RZ ;  /* 0x000000190cff7210 */ /* 0x000fe40007fbe0ff */
[----:B------:R-:W-:Y:S01]  /*3090*/  @P0 ISETP.NE.AND.EX P2, PT, R63, R2, !P2, P3 ;  /* 0x000000023f00020c */ /* 0x000fe20005745330 */
[----:B------:R-:W-:Y:S02]  /*30a0*/  IMAD.MOV.U32 R2, RZ, RZ, R13 ;  /* 0x000000ffff027224 */ /* 0x000fe400078e000d */
[----:B------:R-:W-:Y:S01]  /*30b0*/  IMAD.WIDE.U32 R12, R6, R54, RZ ;  /* 0x00000036060c7225 */ /* 0x000fe200078e00ff */
[----:B------:R-:W-:-:S03]  /*30c0*/  @P0 SEL R5, RZ, 0x1, !P2 ;  /* 0x00000001ff050807 */ /* 0x000fc60005000000 */
[----:B------:R-:W-:-:S04]  /*30d0*/  IMAD.WIDE.U32.X R2, R8, R53, R2, P5 ;  /* 0x0000003508027225 */ /* 0x000fc800028e0402 */
[----:B------:R-:W-:Y:S01]  /*30e0*/  IMAD.WIDE.U32 R10, P5, R6, R55, R10 ;  /* 0x00000037060a7225 */ /* 0x000fe200078a000a */
[----:B------:R-:W-:Y:S02]  /*30f0*/  IADD3 R25, P2, PT, R5, R2, RZ ;  /* 0x0000000205197210 */ /* 0x000fe40007f5e0ff */
[----:B------:R-:W-:Y:S01]  /*3100*/  @P1 IADD3 R5, P0, PT, R23, R0, RZ ;  /* 0x0000000017051210 */ /* 0x000fe20007f1e0ff */
[----:B------:R-:W-:Y:S01]  /*3110*/  IMAD.IADD R23, R13, 0x1, R10 ;  /* 0x000000010d177824 */ /* 0x000fe200078e020a */
[----:B------:R-:W-:Y:S02]  /*3120*/  IADD3.X R2, PT, PT, R3, UR4, RZ, P2, !PT ;  /* 0x0000000403027c10 */ /* 0x000fe400097fe4ff */
[----:B------:R-:W-:Y:S01]  /*3130*/  IADD3 R43, P2, PT, R25, R12, RZ ;  /* 0x0000000c192b7210 */ /* 0x000fe20007f5e0ff */
[----:B------:R-:W-:Y:S01]  /*3140*/  @P1 IMAD.X R3, R41, 0x1, R4, P0 ;  /* 0x0000000129031824 */ /* 0x000fe200000e0604 */
[----:B------:R-:W-:Y:S01]  /*3150*/  @P1 ISETP.GE.U32.AND P0, PT, R5, R0, PT ;  /* 0x000000000500120c */ /* 0x000fe20003f06070 */
[----:B------:R-:W-:-:S02]  /*3160*/  @P1 IMAD.MOV.U32 R0, RZ, RZ, R5 ;  /* 0x000000ffff001224 */ /* 0x000fc400078e0005 */
[----:B------:R-:W-:Y:S01]  /*3170*/  IMAD.X R5, R23, 0x1, R2, P2 ;  /* 0x0000000117057824 */ /* 0x000fe200010e0602 */
[----:B------:R-:W-:Y:S01]  /*3180*/  @P1 ISETP.GE.U32.AND.EX P0, PT, R3, R4, PT, P0 ;  /* 0x000000040300120c */ /* 0x000fe20003f06100 */
[----:B------:R-:W-:Y:S01]  /*3190*/  @P1 IMAD.MOV.U32 R4, RZ, RZ, R3 ;  /* 0x000000ffff041224 */ /* 0x000fe200078e0003 */
[----:B------:R-:W-:-:S05]  /*31a0*/  IADD3 R14, P2, PT, R0, R43, RZ ;  /* 0x0000002b000e7210 */ /* 0x000fca0007f5e0ff */
[----:B------:R-:W-:Y:S01]  /*31b0*/  IMAD.X R6, R4, 0x1, R5, P2 ;  /* 0x0000000104067824 */ /* 0x000fe200010e0605 */
[----:B------:R-:W-:Y:S02]  /*31c0*/  ISETP.GE.U32.AND P2, PT, R14, R43, PT ;  /* 0x0000002b0e00720c */ /* 0x000fe40003f46070 */
[----:B------:R-:W-:Y:S02]  /*31d0*/  @P1 SEL R4, RZ, 0x1, P0 ;  /* 0x00000001ff041807 */ /* 0x000fe40000000000 */
[----:B------:R-:W-:Y:S02]  /*31e0*/  ISETP.GE.U32.AND.EX P2, PT, R6, R5, PT, P2 ;  /* 0x000000050600720c */ /* 0x000fe40003f46120 */
[----:B------:R-:W-:-:S05]  /*31f0*/  @P1 IADD3 R15, P0, PT, R4, R15, RZ ;  /* 0x0000000f040f1210 */ /* 0x000fca0007f1e0ff */
[----:B------:R-:W-:-:S06]  /*3200*/  @P1 IMAD.X R16, RZ, RZ, R16, P0 ;  /* 0x000000ffff101224 */ /* 0x000fcc00000e0610 */
[----:B------:R-:W-:Y:S02]  /*3210*/  @P2 IADD3 R3, P6, PT, RZ, -R25, RZ ;  /* 0x80000019ff032210 */ /* 0x000fe40007fde0ff */
[----:B------:R-:W-:Y:S02]  /*3220*/  @P2 ISETP.NE.U32.AND P3, PT, R43, RZ, PT ;  /* 0x000000ff2b00220c */ /* 0x000fe40003f65070 */
[----:B------:R-:W-:Y:S01]  /*3230*/  @P2 ISETP.NE.U32.AND P4, PT, R12, R3, PT ;  /* 0x000000030c00220c */ /* 0x000fe20003f85070 */
[----:B------:R-:W-:Y:S01]  /*3240*/  @P2 IMAD.X R0, RZ, RZ, ~R2, P6 ;  /* 0x000000ffff002224 */ /* 0x000fe200030e0e02 */
[----:B------:R-:W-:Y:S01]  /*3250*/  @P2 ISETP.NE.AND.EX P3, PT, R5, RZ, PT, P3 ;  /* 0x000000ff0500220c */ /* 0x000fe20003f65330 */
[----:B------:R-:W-:Y:S01]  /*3260*/  IMAD.X R3, RZ, RZ, RZ, P5 ;  /* 0x000000ffff037224 */ /* 0x000fe200028e06ff */
[----:B------:R-:W-:Y:S01]  /*3270*/  IADD3 RZ, P5, PT, R10, R13, RZ ;  /* 0x0000000d0aff7210 */ /* 0x000fe20007fbe0ff */
[----:B------:R-:W-:Y:S01]  /*3280*/  IMAD.MOV.U32 R2, RZ, RZ, R11 ;  /* 0x000000ffff027224 */ /* 0x000fe200078e000b */
[----:B------:R-:W-:Y:S01]  /*3290*/  @P2 ISETP.NE.AND.EX P3, PT, R23, R0, !P3, P4 ;  /* 0x000000001700220c */ /* 0x000fe20005f65340 */
[----:B------:R-:W-:-:S02]  /*32a0*/  IMAD.MOV.U32 R0, RZ, RZ, 0x1 ;  /* 0x00000001ff007424 */ /* 0x000fc400078e00ff */
[----:B------:R-:W-:Y:S01]  /*32b0*/  IMAD.WIDE.U32.X R2, R8, R55, R2, P5 ;  /* 0x0000003708027225 */ /* 0x000fe200028e0402 */
[----:B------:R-:W-:-:S04]  /*32c0*/  @P2 SEL R0, RZ, 0x1, !P3 ;  /* 0x00000001ff002807 */ /* 0x000fc80005800000 */
[----:B------:R-:W-:-:S04]  /*32d0*/  IADD3 R15, P0, P1, R15, R0, R2 ;  /* 0x000000000f0f7210 */ /* 0x000fc8000791e002 */
[----:B------:R-:W-:Y:S02]  /*32e0*/  IADD3.X R16, PT, PT, R16, UR4, R3, P0, P1 ;  /* 0x0000000410107c10 */ /* 0x000fe400087e2403 */
[----:B------:R-:W-:-:S04]  /*32f0*/  ISETP.GT.U32.AND P0, PT, R15, R54, PT ;  /* 0x000000360f00720c */ /* 0x000fc80003f04070 */
[----:B------:R-:W-:-:S13]  /*3300*/  ISETP.GT.U32.AND.EX P0, PT, R16, R55, PT, P0 ;  /* 0x000000371000720c */ /* 0x000fda0003f04100 */
[----:B------:R-:W-:Y:S05]  /*3310*/  @P0 BRA `(.L_x_13) ;  /* 0x0000000000800947 */ /* 0x000fea0003800000 */
[----:B------:R-:W-:Y:S01]  /*3320*/  ISETP.GE.U32.AND P0, PT, R15, R54, PT ;  /* 0x000000360f00720c */ /* 0x000fe20003f06070 */
[----:B------:R-:W-:Y:S02]  /*3330*/  IMAD.MOV.U32 R13, RZ, RZ, R6 ;  /* 0x000000ffff0d7224 */ /* 0x000fe400078e0006 */
[----:B------:R-:W-:Y:S01]  /*3340*/  IMAD.MOV.U32 R12, RZ, RZ, R67 ;  /* 0x000000ffff0c7224 */ /* 0x000fe200078e0043 */
[----:B------:R-:W-:Y:S01]  /*3350*/  ISETP.GE.U32.AND.EX P0, PT, R16, R55, PT, P0 ;  /* 0x000000371000720c */ /* 0x000fe20003f06100 */
[----:B------:R-:W-:Y:S02]  /*3360*/  IMAD.MOV.U32 R11, RZ, RZ, R42 ;  /* 0x000000ffff0b7224 */ /* 0x000fe400078e002a */
[----:B------:R-:W-:-:S10]  /*3370*/  IMAD.MOV.U32 R10, RZ, RZ, R7 ;  /* 0x000000ffff0a7224 */ /* 0x000fd400078e0007 */
[----:B------:R-:W-:Y:S05]  /*3380*/  @!P0 BREAK.RELIABLE B2 ;  /* 0x0000000000028942 */ /* 0x000fea0003800100 */
[----:B------:R-:W-:Y:S05]  /*3390*/  @!P0 BRA `(.L_x_14) ;  /* 0x0000000000bc8947 */ /* 0x000fea0003800000 */
        /* <DEDUP_REMOVED lines=15> */
[----:B------:R-:W-:Y:S01]  /*3490*/  IMAD.MOV.U32 R13, RZ, RZ, R6 ;  /* 0x000000ffff0d7224 */ /* 0x000fe200078e0006 */
[----:B------:R-:W-:Y:S01]  /*34a0*/  ISETP.LT.U32.AND P1, PT, R67, R30, PT ;  /* 0x0000001e4300720c */ /* 0x000fe20003f21070 */
[----:B------:R-:W-:Y:S01]  /*34b0*/  IMAD.MOV.U32 R12, RZ, RZ, R67 ;  /* 0x000000ffff0c7224 */ /* 0x000fe200078e0043 */
[----:B------:R-:W-:Y:S01]  /*34c0*/  ISETP.GE.U32.AND.EX P0, PT, R9, R29, PT, P0 ;  /* 0x0000001d0900720c */ /* 0x000fe20003f06100 */
[----:B------:R-:W-:Y:S02]  /*34d0*/  IMAD.MOV.U32 R11, RZ, RZ, R42 ;  /* 0x000000ffff0b7224 */ /* 0x000fe400078e002a */
[----:B------:R-:W-:Y:S01]  /*34e0*/  IMAD.MOV.U32 R10, RZ, RZ, R7 ;  /* 0x000000ffff0a7224 */ /* 0x000fe200078e0007 */
[----:B------:R-:W-:-:S13]  /*34f0*/  ISETP.LT.U32.OR.EX P0, PT, R42, R31, !P0, P1 ;  /* 0x0000001f2a00720c */ /* 0x000fda0004701510 */
[----:B------:R-:W-:Y:S05]  /*3500*/  @P0 BREAK.RELIABLE B2 ;  /* 0x0000000000020942 */ /* 0x000fea0003800100 */
[----:B------:R-:W-:Y:S05]  /*3510*/  @P0 BRA `(.L_x_14) ;  /* 0x00000000005c0947 */ /* 0x000fea0003800000 */
.L_x_13:
[----:B------:R-:W-:Y:S05]  /*3520*/  BSYNC.RELIABLE B2 ;  /* 0x0000000000027941 */ /* 0x000fea0003800100 */
.L_x_12:
[----:B------:R-:W-:Y:S02]  /*3530*/  ISETP.GE.U32.AND P0, PT, R7, R28, PT ;  /* 0x0000001c0700720c */ /* 0x000fe40003f06070 */
[-C--:B------:R-:W-:Y:S02]  /*3540*/  ISETP.EQ.U32.AND P1, PT, R67, R30.reuse, PT ;  /* 0x0000001e4300720c */ /* 0x080fe40003f22070 */
[----:B------:R-:W-:Y:S02]  /*3550*/  ISETP.GE.U32.AND.EX P0, PT, R9, R29, PT, P0 ;  /* 0x0000001d0900720c */ /* 0x000fe40003f06100 */
[----:B------:R-:W-:Y:S02]  /*3560*/  ISETP.LT.U32.AND P3, PT, R67, R30, PT ;  /* 0x0000001e4300720c */ /* 0x000fe40003f61070 */
[----:B------:R-:W-:Y:S02]  /*3570*/  ISETP.EQ.AND.EX P1, PT, R42, R31, !P0, P1 ;  /* 0x0000001f2a00720c */ /* 0x000fe40004722310 */
[----:B------:R-:W-:-:S02]  /*3580*/  ISETP.NE.U32.AND P2, PT, R14, R52, PT ;  /* 0x000000340e00720c */ /* 0x000fc40003f45070 */
[----:B------:R-:W-:Y:S02]  /*3590*/  ISETP.LT.U32.OR.EX P1, PT, R42, R31, P1, P3 ;  /* 0x0000001f2a00720c */ /* 0x000fe40000f21530 */
[----:B------:R-:W-:Y:S02]  /*35a0*/  ISETP.GE.U32.AND P3, PT, R14, R52, PT ;  /* 0x000000340e00720c */ /* 0x000fe40003f66070 */
[CC--:B------:R-:W-:Y:S02]  /*35b0*/  ISETP.NE.AND.EX P2, PT, R6.reuse, R53.reuse, PT, P2 ;  /* 0x000000350600720c */ /* 0x0c0fe40003f45320 */
[----:B------:R-:W-:Y:S02]  /*35c0*/  SEL R3, RZ, 0x1, !P1 ;  /* 0x00000001ff037807 */ /* 0x000fe40004800000 */
[----:B------:R-:W-:Y:S02]  /*35d0*/  ISETP.GE.U32.AND.EX P3, PT, R6, R53, PT, P3 ;  /* 0x000000350600720c */ /* 0x000fe40003f66130 */
[----:B------:R-:W-:-:S02]  /*35e0*/  SEL R0, R3, RZ, !P2 ;  /* 0x000000ff03007207 */ /* 0x000fc40005000000 */
[----:B------:R-:W-:Y:S02]  /*35f0*/  SEL R5, RZ, 0x1, P0 ;  /* 0x00000001ff057807 */ /* 0x000fe40000000000 */
[----:B------:R-:W-:Y:S02]  /*3600*/  SEL R0, R0, 0x1, P3 ;  /* 0x0000000100007807 */ /* 0x000fe40001800000 */
[----:B------:R-:W-:Y:S02]  /*3610*/  IADD3 R10, P0, PT, R7, -R28, RZ ;  /* 0x8000001c070a7210 */ /* 0x000fe40007f1e0ff */
[----:B------:R-:W-:Y:S02]  /*3620*/  IADD3 R12, P1, P2, R67, -R30, -R5 ;  /* 0x8000001e430c7210 */ /* 0x000fe40007a3e805 */
[----:B------:R-:W-:Y:S01]  /*3630*/  IADD3 R14, P3, P4, R14, -R52, -R3 ;  /* 0x800000340e0e7210 */ /* 0x000fe20007c7e803 */
[----:B------:R-:W-:Y:S01]  /*3640*/  IMAD.X R9, R9, 0x1, ~R29, P0 ;  /* 0x0000000109097824 */ /* 0x000fe200000e0e1d */
[----:B------:R-:W-:-:S02]  /*3650*/  IADD3 R15, P5, P6, R15, -R54, -R0 ;  /* 0x800000360f0f7210 */ /* 0x000fc40007ebe800 */
[----:B------:R-:W-:Y:S02]  /*3660*/  IADD3.X R11, PT, PT, R42, -0x1, ~R31, P1, P2 ;  /* 0xffffffff2a0b7810 */ /* 0x000fe40000fe4c1f */
[----:B------:R-:W-:Y:S02]  /*3670*/  IADD3.X R13, PT, PT, R6, -0x1, ~R53, P3, P4 ;  /* 0xffffffff060d7810 */ /* 0x000fe40001fe8c35 */
[----:B------:R-:W-:-:S07]  /*3680*/  IADD3.X R16, PT, PT, R16, -0x1, ~R55, P5, P6 ;  /* 0xffffffff10107810 */ /* 0x000fce0002fecc37 */
.L_x_14:
[----:B------:R-:W-:Y:S05]  /*3690*/  BSYNC.RECONVERGENT B1 ;  /* 0x0000000000017941 */ /* 0x000fea0003800200 */
.L_x_11:
[-C--:B------:R-:W-:Y:S01]  /*36a0*/  IMAD.WIDE.U32 R2, R37, R36.reuse, RZ ;  /* 0x0000002425027225 */ /* 0x080fe200078e00ff */
[----:B------:R-:W-:Y:S01]  /*36b0*/  UMOV UR4, URZ ;  /* 0x000000ff00047c82 */ /* 0x000fe20008000000 */
[----:B------:R-:W-:Y:S02]  /*36c0*/  BSSY.RECONVERGENT B1, `(.L_x_15) ;  /* 0x00001da000017945 */ /* 0x000fe40003800200 */
[----:B------:R-:W-:-:S04]  /*36d0*/  IMAD.WIDE.U32 R22, R36, R36, RZ ;  /* 0x0000002424167225 */ /* 0x000fc800078e00ff */
[----:B------:R-:W-:-:S04]  /*36e0*/  IMAD.WIDE.U32 R2, P0, R36, R37, R2 ;  /* 0x0000002524027225 */ /* 0x000fc80007800002 */
[----:B------:R-:W-:Y:S01]  /*36f0*/  IMAD.X R5, RZ, RZ, RZ, P0 ;  /* 0x000000ffff057224 */ /* 0x000fe200000e06ff */
[----:B------:R-:W-:Y:S01]  /*3700*/  IADD3 R23, P0, PT, R23, R2, RZ ;  /* 0x0000000217177210 */ /* 0x000fe20007f1e0ff */
[----:B------:R-:W-:-:S04]  /*3710*/  IMAD.WIDE.U32 R6, R39, R36, RZ ;  /* 0x0000002427067225 */ /* 0x000fc800078e00ff */
[----:B------:R-:W-:Y:S02]  /*3720*/  IMAD.MOV.U32 R4, RZ, RZ, R3 ;  /* 0x000000ffff047224 */ /* 0x000fe400078e0003 */
[----:B------:R-:W-:-:S04]  /*3730*/  IMAD.WIDE.U32 R40, R37, R38, RZ ;  /* 0x0000002625287225 */ /* 0x000fc800078e00ff */
[----:B------:R-:W-:-:S04]  /*3740*/  IMAD.WIDE.U32.X R2, R37, R37, R4, P0 ;  /* 0x0000002525027225 */ /* 0x000fc800000e0404 */
[----:B------:R-:W-:Y:S01]  /*3750*/  IMAD.WIDE.U32 R4, R38, R36, RZ ;  /* 0x0000002426047225 */ /* 0x000fe200078e00ff */
[----:B------:R-:W-:-:S03]  /*3760*/  IADD3 R57, P6, PT, RZ, -R2, RZ ;  /* 0x80000002ff397210 */ /* 0x000fc60007fde0ff */
[----:B------:R-:W-:Y:S01]  /*3770*/  IMAD.WIDE.U32 R6, P5, R37, R38, R6 ;  /* 0x0000002625067225 */ /* 0x000fe200078a0006 */
[----:B------:R-:W-:Y:S02]  /*3780*/  IADD3 R43, P2, PT, R2, R4, RZ ;  /* 0x00000004022b7210 */ /* 0x000fe40007f5e0ff */
[----:B------:R-:W-:Y:S01]  /*3790*/  ISETP.NE.U32.AND P1, PT, R4, R57, PT ;  /* 0x000000390400720c */ /* 0x000fe20003f25070 */
[----:B------:R-:W-:Y:S01]  /*37a0*/  IMAD.WIDE.U32 R24, R36, R38, RZ ;  /* 0x0000002624187225 */ /* 0x000fe200078e00ff */
[----:B------:R-:W-:-:S03]  /*37b0*/  IADD3 R0, P3, PT, R5, R6, RZ ;  /* 0x0000000605007210 */ /* 0x000fc60007f7e0ff */
[----:B------:R-:W-:-:S04]  /*37c0*/  IMAD.WIDE.U32 R40, P0, R36, R39, R40 ;  /* 0x0000002724287225 */ /* 0x000fc80007800028 */
[--C-:B------:R-:W-:Y:S01]  /*37d0*/  IMAD.X R5, R0, 0x1, R3.reuse, P2 ;  /* 0x0000000100057824 */ /* 0x100fe200010e0603 */
[----:B------:R-:W-:Y:S01]  /*37e0*/  IADD3 RZ, P4, PT, R25, R40, RZ ;  /* 0x0000002819ff7210 */ /* 0x000fe20007f9e0ff */
[----:B------:R-:W-:Y:S01]  /*37f0*/  IMAD.X R25, RZ, RZ, RZ, P5 ;  /* 0x000000ffff197224 */ /* 0x000fe200028e06ff */
[C---:B------:R-:W-:Y:S01]  /*3800*/  IADD3 R8, P5, PT, R43.reuse, R4, RZ ;  /* 0x000000042b087210 */ /* 0x040fe20007fbe0ff */
[----:B------:R-:W-:Y:S01]  /*3810*/  IMAD.X R57, RZ, RZ, ~R3, P6 ;  /* 0x000000ffff397224 */ /* 0x000fe200030e0e03 */
[----:B------:R-:W-:Y:S01]  /*3820*/  ISETP.NE.U32.AND P2, PT, R43, RZ, PT ;  /* 0x000000ff2b00720c */ /* 0x000fe20003f45070 */
[----:B------:R-:W-:Y:S01]  /*3830*/  IMAD.X R3, RZ, RZ, RZ, P0 ;  /* 0x000000ffff037224 */ /* 0x000fe200000e06ff */
[----:B------:R-:W-:Y:S01]  /*3840*/  ISETP.GE.U32.AND P0, PT, R8, R43, PT ;  /* 0x0000002b0800720c */ /* 0x000fe20003f06070 */
[C---:B------:R-:W-:Y:S01]  /*3850*/  IMAD.X R20, R5.reuse, 0x1, R0, P5 ;  /* 0x0000000105147824 */ /* 0x040fe200028e0600 */
[----:B------:R-:W-:Y:S01]  /*3860*/  ISETP.NE.AND.EX P2, PT, R5, RZ, PT, P2 ;  /* 0x000000ff0500720c */ /* 0x000fe20003f45320 */
[----:B------:R-:W-:-:S02]  /*3870*/  IMAD.MOV.U32 R2, RZ, RZ, R41 ;  /* 0x000000ffff027224 */ /* 0x000fc400078e0029 */
[----:B------:R-:W-:Y:S01]  /*3880*/  IMAD.MOV.U32 R24, RZ, RZ, R7 ;  /* 0x000000ffff187224 */ /* 0x000fe200078e0007 */
[----:B------:R-:W-:Y:S01]  /*3890*/  ISETP.NE.AND.EX P1, PT, R0, R57, !P2, P1 ;  /* 0x000000390000720c */ /* 0x000fe20005725310 */
[----:B------:R-:W-:Y:S01]  /*38a0*/  IMAD.WIDE.U32.X R6, R37, R39, R2, P4 ;  /* 0x0000002725067225 */ /* 0x000fe200020e0402 */
[----:B------:R-:W-:Y:S02]  /*38b0*/  ISETP.GE.U32.AND.EX P0, PT, R20, R5, PT, P0 ;  /* 0x000000051400720c */ /* 0x000fe40003f06100 */
[----:B------:R-:W-:Y:S01]  /*38c0*/  SEL R59, RZ, 0x1, !P1 ;  /* 0x00000001ff3b7807 */ /* 0x000fe20004800000 */
[----:B------:R-:W-:Y:S01]  /*38d0*/  IMAD.WIDE.U32 R4, R33, R36, RZ ;  /* 0x0000002421047225 */ /* 0x000fe200078e00ff */
[----:B------:R-:W-:Y:S02]  /*38e0*/  SEL R43, RZ, 0x1, P0 ;  /* 0x00000001ff2b7807 */ /* 0x000fe40000000000 */
[----:B------:R-:W-:Y:S01]  /*38f0*/  IADD3 R59, P0, PT, R59, R6, RZ ;  /* 0x000000063b3b7210 */ /* 0x000fe20007f1e0ff */
[----:B------:R-:W-:-:S04]  /*3900*/  IMAD.WIDE.U32.X R24, R37, R39, R24, P3 ;  /* 0x0000002725187225 */ /* 0x000fc800018e0418 */
[----:B------:R-:W-:Y:S01]  /*3910*/  IMAD.WIDE.U32 R40, R39, R38, RZ ;  /* 0x0000002627287225 */ /* 0x000fe200078e00ff */
[----:B------:R-:W-:-:S03]  /*3920*/  IADD3 R61, P1, PT, R43, R24, RZ ;  /* 0x000000182b3d7210 */ /* 0x000fc60007f3e0ff */
[----:B------:R-:W-:-:S04]  /*3930*/  IMAD.WIDE.U32 R2, R32, R36, RZ ;  /* 0x0000002420027225 */ /* 0x000fc800078e00ff */
[----:B------:R-:W-:-:S04]  /*3940*/  IMAD.WIDE.U32 R4, P3, R37, R32, R4 ;  /* 0x0000002025047225 */ /* 0x000fc80007860004 */
[----:B------:R-:W-:-:S04]  /*3950*/  IMAD.WIDE.U32 R56, R38, R38, RZ ;  /* 0x0000002626387225 */ /* 0x000fc800078e00ff */
[----:B------:R-:W-:Y:S01]  /*3960*/  IMAD.X R58, RZ, RZ, R7, P0 ;  /* 0x000000ffff3a7224 */ /* 0x000fe200000e0607 */
[----:B------:R-:W-:Y:S01]  /*3970*/  IADD3 R0, P0, PT, R59, R2, RZ ;  /* 0x000000023b007210 */ /* 0x000fe20007f1e0ff */
[----:B------:R-:W-:Y:S01]  /*3980*/  IMAD.WIDE.U32 R42, P6, R38, R39, R40 ;  /* 0x00000027262a7225 */ /* 0x000fe200078c0028 */
[----:B------:R-:W-:Y:S02]  /*3990*/  IADD3 R59, P2, PT, RZ, -R59, RZ ;  /* 0x8000003bff3b7210 */ /* 0x000fe40007f5e0ff */
[----:B------:R-:W-:Y:S01]  /*39a0*/  ISETP.NE.U32.AND P4, PT, R0, RZ, PT ;  /* 0x000000ff0000720c */ /* 0x000fe20003f85070 */
[----:B------:R-:W-:Y:S01]  /*39b0*/  IMAD.X R60, RZ, RZ, R25, P1 ;  /* 0x000000ffff3c7224 */ /* 0x000fe200008e0619 */
[----:B------:R-:W-:Y:S01]  /*39c0*/  IADD3 R67, P1, PT, R61, R56, RZ ;  /* 0x000000383d437210 */ /* 0x000fe20007f3e0ff */
[----:B------:R-:W-:Y:S02]  /*39d0*/  IMAD.IADD R63, R3, 0x1, R4 ;  /* 0x00000001033f7824 */ /* 0x000fe400078e0204 */
[----:B------:R-:W-:-:S02]  /*39e0*/  IMAD.IADD R65, R57, 0x1, R42 ;  /* 0x0000000139417824 */ /* 0x000fc400078e022a */
[----:B------:R-:W-:Y:S01]  /*39f0*/  IMAD.X R40, R63, 0x1, R58, P0 ;  /* 0x000000013f287824 */ /* 0x000fe200000e063a */
[----:B------:R-:W-:Y:S01]  /*3a00*/  IADD3 R66, P0, PT, R67, R0, RZ ;  /* 0x0000000043427210 */ /* 0x000fe20007f1e0ff */
[----:B------:R-:W-:Y:S02]  /*3a10*/  IMAD.X R69, R65, 0x1, R60, P1 ;  /* 0x0000000141457824 */ /* 0x000fe400008e063c */
[----:B------:R-:W-:Y:S01]  /*3a20*/  IMAD.WIDE.U32 R6, R37, R32, RZ ;  /* 0x0000002025067225 */ /* 0x000fe200078e00ff */
[----:B------:R-:W-:Y:S02]  /*3a30*/  ISETP.GE.U32.AND P1, PT, R66, R67, PT ;  /* 0x000000434200720c */ /* 0x000fe40003f26070 */
[----:B------:R-:W-:Y:S01]  /*3a40*/  ISETP.NE.AND.EX P4, PT, R40, RZ, PT, P4 ;  /* 0x000000ff2800720c */ /* 0x000fe20003f85340 */
[----:B------:R-:W-:Y:S01]  /*3a50*/  IMAD.X R68, R69, 0x1, R40, P0 ;  /* 0x0000000145447824 */ /* 0x000fe200000e0628 */
[----:B------:R-:W-:Y:S01]  /*3a60*/  ISETP.NE.U32.AND P0, PT, R2, R59, PT ;  /* 0x0000003b0200720c */ /* 0x000fe20003f05070 */
[----:B------:R-:W-:-:S03]  /*3a70*/  IMAD.WIDE.U32 R24, P5, R36, R33, R6 ;  /* 0x0000002124187225 */ /* 0x000fc600078a0006 */
[----:B------:R-:W-:Y:S01]  /*3a80*/  ISETP.GE.U32.AND.EX P1, PT, R68, R69, PT, P1 ;  /* 0x000000454400720c */ /* 0x000fe20003f26110 */
[----:B------:R-:W-:Y:S02]  /*3a90*/  IMAD.X R58, RZ, RZ, ~R58, P2 ;  /* 0x000000ffff3a7224 */ /* 0x000fe400010e0e3a */
[----:B------:R-:W-:-:S03]  /*3aa0*/  IMAD.WIDE.U32 R6, R36, R32, RZ ;  /* 0x0000002024067225 */ /* 0x000fc600078e00ff */
[----:B------:R-:W-:Y:S01]  /*3ab0*/  ISETP.NE.AND.EX P0, PT, R63, R58, !P4, P0 ;  /* 0x0000003a3f00720c */ /* 0x000fe20006705300 */
[----:B------:R-:W-:Y:S01]  /*3ac0*/  IMAD.X R41, RZ, RZ, RZ, P5 ;  /* 0x000000ffff297224 */ /* 0x000fe200028e06ff */
[----:B------:R-:W-:Y:S01]  /*3ad0*/  IADD3 RZ, P5, PT, R7, R24, RZ ;  /* 0x0000001807ff7210 */ /* 0x000fe20007fbe0ff */
[----:B------:R-:W-:Y:S02]  /*3ae0*/  IMAD.MOV.U32 R40, RZ, RZ, R25 ;  /* 0x000000ffff287224 */ /* 0x000fe400078e0019 */
[----:B------:R-:W-:Y:S02]  /*3af0*/  IMAD.X R25, RZ, RZ, RZ, P6 ;  /* 0x000000ffff197224 */ /* 0x000fe400030e06ff */
[----:B------:R-:W-:Y:S01]  /*3b00*/  @P1 IADD3 R59, P4, PT, RZ, -R61, RZ ;  /* 0x8000003dff3b1210 */ /* 0x000fe20007f9e0ff */
[----:B------:R-:W-:Y:S01]  /*3b10*/  IMAD.WIDE.U32.X R6, R37, R33, R40, P5 ;  /* 0x0000002125067225 */ /* 0x000fe200028e0428 */
[----:B------:R-:W-:Y:S02]  /*3b20*/  @P1 ISETP.NE.U32.AND P2, PT, R67, RZ, PT ;  /* 0x000000ff4300120c */ /* 0x000fe40003f45070 */
[----:B------:R-:W-:Y:S01]  /*3b30*/  @P1 ISETP.NE.U32.AND P5, PT, R56, R59, PT ;  /* 0x0000003b3800120c */ /* 0x000fe20003fa5070 */
[----:B------:R-:W-:Y:S01]  /*3b40*/  @P1 IMAD.X R0, RZ, RZ, ~R60, P4 ;  /* 0x000000ffff001224 */ /* 0x000fe200020e0e3c */
[----:B------:R-:W-:Y:S01]  /*3b50*/  @P1 ISETP.NE.AND.EX P2, PT, R69, RZ, PT, P2 ;  /* 0x000000ff4500120c */ /* 0x000fe20003f45320 */
[----:B------:R-:W-:Y:S01]  /*3b60*/  IMAD.MOV.U32 R24, RZ, RZ, R43 ;  /* 0x000000ffff187224 */ /* 0x000fe200078e002b */
[----:B------:R-:W-:Y:S01]  /*3b70*/  SEL R41, RZ, 0x1, !P0 ;  /* 0x00000001ff297807 */ /* 0x000fe20004000000 */
[----:B------:R-:W-:Y:S01]  /*3b80*/  IMAD.WIDE.U32 R60, R32, R38, RZ ;  /* 0x00000026203c7225 */ /* 0x000fe200078e00ff */
[----:B------:R-:W-:-:S02]  /*3b90*/  IADD3 RZ, P4, PT, R42, R57, RZ ;  /* 0x000000392aff7210 */ /* 0x000fc40007f9e0ff */
[----:B------:R-:W-:Y:S01]  /*3ba0*/  IADD3 R67, P0, PT, R41, R6, RZ ;  /* 0x0000000629437210 */ /* 0x000fe20007f1e0ff */
[----:B------:R-:W-:Y:S01]  /*3bb0*/  IMAD.MOV.U32 R57, RZ, RZ, 0x1 ;  /* 0x00000001ff397424 */ /* 0x000fe200078e00ff */
[----:B------:R-:W-:Y:S01]  /*3bc0*/  @P1 ISETP.NE.AND.EX P2, PT, R65, R0, !P2, P5 ;  /* 0x000000004100120c */ /* 0x000fe20005745350 */
[----:B------:R-:W-:-:S03]  /*3bd0*/  IMAD.WIDE.U32.X R42, R39, R39, R24, P4 ;  /* 0x00000027272a7225 */ /* 0x000fc600020e0418 */
[----:B------:R-:W-:Y:S01]  /*3be0*/  @P1 SEL R57, RZ, 0x1, !P2 ;  /* 0x00000001ff391807 */ /* 0x000fe20005000000 */
[----:B------:R-:W-:-:S04]  /*3bf0*/  IMAD.WIDE.U32 R40, R35, R36, RZ ;  /* 0x0000002423287225 */ /* 0x000fc800078e00ff */
[----:B------:R-:W-:Y:S01]  /*3c00*/  IMAD.X R69, RZ, RZ, R7, P0 ;  /* 0x000000ffff457224 */ /* 0x000fe200000e0607 */
[----:B------:R-:W-:Y:S01]  /*3c10*/  IADD3 R57, P0, PT, R57, R42, RZ ;  /* 0x0000002a39397210 */ /* 0x000fe20007f1e0ff */
[----:B------:R-:W-:-:S03]  /*3c20*/  IMAD.WIDE.U32 R6, R33, R38, RZ ;  /* 0x0000002621067225 */ /* 0x000fc600078e00ff */
[----:B------:R-:W-:Y:S01]  /*3c30*/  IADD3.X R0, PT, PT, R43, UR4, RZ, P0, !PT ;  /* 0x000000042b007c10 */ /* 0x000fe200087fe4ff */
[----:B------:R-:W-:Y:S01]  /*3c40*/  IMAD.WIDE.U32 R24, R34, R36, RZ ;  /* 0x0000002422187225 */ /* 0x000fe200078e00ff */
[----:B------:R-:W-:Y:S02]  /*3c50*/  IADD3 R65, P1, PT, R57, R60, RZ ;  /* 0x0000003c39417210 */ /* 0x000fe40007f3e0ff */
[----:B------:R-:W-:Y:S01]  /*3c60*/  IADD3 R43, P2, PT, R66, R2, RZ ;  /* 0x00000002422b7210 */ /* 0x000fe20007f5e0ff */
[----:B------:R-:W-:Y:S01]  /*3c70*/  IMAD.WIDE.U32 R40, P4, R37, R34, R40 ;  /* 0x0000002225287225 */ /* 0x000fe20007880028 */
[----:B------:R-:W-:-:S03]  /*3c80*/  IADD3 R62, P0, PT, R67, R24, RZ ;  /* 0x00000018433e7210 */ /* 0x000fc60007f1e0ff */
[----:B------:R-:W-:-:S04]  /*3c90*/  IMAD.WIDE.U32 R6, P5, R39, R32, R6 ;  /* 0x0000002027067225 */ /* 0x000fc800078a0006 */
[----:B------:R-:W-:Y:S02]  /*3ca0*/  IMAD.IADD R56, R25, 0x1, R40 ;  /* 0x0000000119387824 */ /* 0x000fe400078e0228 */
[----:B------:R-:W-:Y:S02]  /*3cb0*/  IMAD.IADD R73, R61, 0x1, R6 ;  /* 0x000000013d497824 */ /* 0x000fe400078e0206 */
[----:B------:R-:W-:Y:S01]  /*3cc0*/  IMAD.X R64, R56, 0x1, R69, P0 ;  /* 0x0000000138407824 */ /* 0x000fe200000e0645 */
[----:B------:R-:W-:Y:S01]  /*3cd0*/  IADD3 R70, P0, PT, R65, R62, RZ ;  /* 0x0000003e41467210 */ /* 0x000fe20007f1e0ff */
[----:B------:R-:W-:Y:S02]  /*3ce0*/  IMAD.X R71, R73, 0x1, R0, P1 ;  /* 0x0000000149477824 */ /* 0x000fe400008e0600 */
[----:B------:R-:W-:Y:S01]  /*3cf0*/  IMAD.X R42, R68, 0x1, R63, P2 ;  /* 0x00000001442a7824 */ /* 0x000fe200010e063f */
[----:B------:R-:W-:Y:S01]  /*3d00*/  ISETP.GE.U32.AND P1, PT, R70, R65, PT ;  /* 0x000000414600720c */ /* 0x000fe20003f26070 */
[----:B------:R-:W-:Y:S01]  /*3d10*/  IMAD.X R66, R71, 0x1, R64, P0 ;  /* 0x0000000147427824 */ /* 0x000fe200000e0640 */
[----:B------:R-:W-:Y:S01]  /*3d20*/  ISETP.GE.U32.AND P0, PT, R43, R2, PT ;  /* 0x000000022b00720c */ /* 0x000fe20003f06070 */
[----:B------:R-:W-:Y:S01]  /*3d30*/  IMAD.X R59, RZ, RZ, RZ, P3 ;  /* 0x000000ffff3b7224 */ /* 0x000fe200018e06ff */
[----:B------:R-:W-:Y:S01]  /*3d40*/  IADD3 RZ, P2, PT, R4, R3, RZ ;  /* 0x0000000304ff7210 */ /* 0x000fe20007f5e0ff */
[----:B------:R-:W-:Y:S01]  /*3d50*/  IMAD.MOV.U32 R58, RZ, RZ, R5 ;  /* 0x000000ffff3a7224 */ /* 0x000fe200078e0005 */
[----:B------:R-:W-:-:S02]  /*3d60*/  ISETP.GE.U32.AND.EX P1, PT, R66, R71, PT, P1 ;  /* 0x000000474200720c */ /* 0x000fc40003f26110 */
[----:B------:R-:W-:Y:S01]  /*3d70*/  ISETP.GE.U32.AND.EX P0, PT, R42, R63, PT, P0 ;  /* 0x0000003f2a00720c */ /* 0x000fe20003f06100 */
[----:B------:R-:W-:-:S03]  /*3d80*/  IMAD.WIDE.U32.X R2, R37, R33, R58, P2 ;  /* 0x0000002125027225 */ /* 0x000fc600010e043a */
[----:B------:R-:W-:-:S04]  /*3d90*/  SEL R5, RZ, 0x1, P0 ;  /* 0x00000001ff057807 */ /* 0x000fc80000000000 */
[----:B------:R-:W-:-:S03]  /*3da0*/  IADD3 R75, P0, PT, R5, R2, RZ ;  /* 0x00000002054b7210 */ /* 0x000fc60007f1e0ff */
[----:B------:R-:W-:Y:S02]  /*3db0*/  @P1 IADD3 R5, P3, PT, RZ, -R57, RZ ;  /* 0x80000039ff051210 */ /* 0x000fe40007f7e0ff */
[----:B------:R-:W-:Y:S01]  /*3dc0*/  @P1 ISETP.NE.U32.AND P2, PT, R65, RZ, PT ;  /* 0x000000ff4100120c */ /* 0x000fe20003f45070 */
[----:B------:R-:W-:Y:S01]  /*3dd0*/  IMAD.X R68, RZ, RZ, R3, P0 ;  /* 0x000000ffff447224 */ /* 0x000fe200000e0603 */
[----:B------:R-:W-:Y:S01]  /*3de0*/  @P1 ISETP.NE.U32.AND P0, PT, R60, R5, PT ;  /* 0x000000053c00120c */ /* 0x000fe20003f05070 */
[----:B------:R-:W-:Y:S01]  /*3df0*/  @P1 IMAD.X R0, RZ, RZ, ~R0, P3 ;  /* 0x000000ffff001224 */ /* 0x000fe200018e0e00 */
[----:B------:R-:W-:Y:S01]  /*3e00*/  @P1 ISETP.NE.AND.EX P2, PT, R71, RZ, PT, P2 ;  /* 0x000000ff4700120c */ /* 0x000fe20003f45320 */
[----:B------:R-:W-:Y:S01]  /*3e10*/  IMAD.WIDE.U32 R2, R39, R32, RZ ;  /* 0x0000002027027225 */ /* 0x000fe200078e00ff */
[----:B------:R-:W-:Y:S02]  /*3e20*/  IADD3 R71, P3, PT, R75, R60, RZ ;  /* 0x0000003c4b477210 */ /* 0x000fe40007f7e0ff */
[----:B------:R-:W-:Y:S01]  /*3e30*/  @P1 ISETP.NE.AND.EX P2, PT, R73, R0, !P2, P0 ;  /* 0x000000004900120c */ /* 0x000fe20005745300 */
[----:B------:R-:W-:Y:S01]  /*3e40*/  IMAD.MOV.U32 R65, RZ, RZ, 0x1 ;  /* 0x00000001ff417424 */ /* 0x000fe200078e00ff */
[----:B------:R-:W-:Y:S01]  /*3e50*/  IADD3 R57, P0, PT, R71, R70, RZ ;  /* 0x0000004647397210 */ /* 0x000fe20007f1e0ff */
[----:B------:R-:W-:Y:S01]  /*3e60*/  IMAD.X R74, R68, 0x1, R73, P3 ;  /* 0x00000001444a7824 */ /* 0x000fe200018e0649 */
[----:B------:R-:W-:Y:S01]  /*3e70*/  @P1 SEL R65, RZ, 0x1, !P2 ;  /* 0x00000001ff411807 */ /* 0x000fe20005000000 */
[----:B------:R-:W-:Y:S01]  /*3e80*/  IMAD.WIDE.U32 R4, P3, R38, R33, R2 ;  /* 0x0000002126047225 */ /* 0x000fe20007860002 */
[----:B------:R-:W-:-:S03]  /*3e90*/  ISETP.NE.U32.AND P2, PT, R62, RZ, PT ;  /* 0x000000ff3e00720c */ /* 0x000fc60003f45070 */
[----:B------:R-:W-:Y:S01]  /*3ea0*/  IMAD.WIDE.U32 R2, R38, R32, RZ ;  /* 0x0000002026027225 */ /* 0x000fe200078e00ff */
[----:B------:R-:W-:-:S03]  /*3eb0*/  ISETP.NE.AND.EX P2, PT, R64, RZ, PT, P2 ;  /* 0x000000ff4000720c */ /* 0x000fc60003f45320 */
[----:B------:R-:W-:Y:S01]  /*3ec0*/  IMAD.X R63, R74, 0x1, R66, P0 ;  /* 0x000000014a3f7824 */ /* 0x000fe200000e0642 */
[----:B------:R-:W-:Y:S01]  /*3ed0*/  ISETP.GE.U32.AND P0, PT, R57, R71, PT ;  /* 0x000000473900720c */ /* 0x000fe20003f06070 */
[----:B------:R-:W-:Y:S01]  /*3ee0*/  IMAD.X R59, RZ, RZ, RZ, P3 ;  /* 0x000000ffff3b7224 */ /* 0x000fe200018e06ff */
[----:B------:R-:W-:Y:S01]  /*3ef0*/  IADD3 RZ, P6, PT, R3, R4, RZ ;  /* 0x0000000403ff7210 */ /* 0x000fe20007fde0ff */
[----:B------:R-:W-:Y:S01]  /*3f00*/  IMAD.MOV.U32 R58, RZ, RZ, R5 ;  /* 0x000000ffff3a7224 */ /* 0x000fe200078e0005 */
[----:B------:R-:W-:Y:S01]  /*3f10*/  IADD3 R3, P3, PT, RZ, -R67, RZ ;  /* 0x80000043ff037210 */ /* 0x000fe20007f7e0ff */
[----:B------:R-:W-:Y:S01]  /*3f20*/  IMAD.WIDE.U32 R4, R37, R34, RZ ;  /* 0x0000002225047225 */ /* 0x000fe200078e00ff */
[----:B------:R-:W-:Y:S02]  /*3f30*/  ISETP.GE.U32.AND.EX P0, PT, R63, R74, PT, P0 ;  /* 0x0000004a3f00720c */ /* 0x000fe40003f06100 */
[----:B------:R-:W-:Y:S01]  /*3f40*/  ISETP.NE.U32.AND P1, PT, R24, R3, PT ;  /* 0x000000031800720c */ /* 0x000fe20003f25070 */
[----:B------:R-:W-:-:S04]  /*3f50*/  IMAD.WIDE.U32.X R2, R39, R33, R58, P6 ;  /* 0x0000002127027225 */ /* 0x000fc800030e043a */
[----:B------:R-:W-:Y:S01]  /*3f60*/  IMAD.X R67, RZ, RZ, ~R69, P3 ;  /* 0x000000ffff437224 */ /* 0x000fe200018e0e45 */
[----:B------:R-:W-:Y:S01]  /*3f70*/  IADD3 R59, P3, PT, R65, R2, RZ ;  /* 0x00000002413b7210 */ /* 0x000fe20007f7e0ff */
[----:B------:R-:W-:-:S03]  /*3f80*/  IMAD.WIDE.U32 R4, P6, R36, R35, R4 ;  /* 0x0000002324047225 */ /* 0x000fc600078c0004 */
[----:B------:R-:W-:Y:S01]  /*3f90*/  IADD3.X R65, PT, PT, R3, UR4, RZ, P3, !PT ;  /* 0x0000000403417c10 */ /* 0x000fe20009ffe4ff */
[----:B------:R-:W-:Y:S01]  /*3fa0*/  IMAD.WIDE.U32 R2, R36, R34, RZ ;  /* 0x0000002224027225 */ /* 0x000fe200078e00ff */
[----:B------:R-:W-:Y:S02]  /*3fb0*/  @P0 IADD3 R69, P3, PT, RZ, -R75, RZ ;  /* 0x8000004bff450210 */ /* 0x000fe40007f7e0ff */
[----:B------:R-:W-:Y:S01]  /*3fc0*/  ISETP.NE.AND.EX P1, PT, R56, R67, !P2, P1 ;  /* 0x000000433800720c */ /* 0x000fe20005725310 */
[----:B------:R-:W-:Y:S01]  /*3fd0*/  IMAD.X R67, RZ, RZ, RZ, P6 ;  /* 0x000000ffff437224 */ /* 0x000fe200030e06ff */
[----:B------:R-:W-:Y:S01]  /*3fe0*/  @P0 ISETP.NE.U32.AND P2, PT, R71, RZ, PT ;  /* 0x000000ff4700020c */ /* 0x000fe20003f45070 */
[----:B------:R-:W-:Y:S01]  /*3ff0*/  @P0 IMAD.X R0, RZ, RZ, ~R68, P3 ;  /* 0x000000ffff000224 */ /* 0x000fe200018e0e44 */
[----:B------:R-:W-:Y:S01]  /*4000*/  @P0 ISETP.NE.U32.AND P3, PT, R60, R69, PT ;  /* 0x000000453c00020c */ /* 0x000fe20003f65070 */
[----:B------:R-:W-:Y:S01]  /*4010*/  IMAD.X R71, RZ, RZ, RZ, P5 ;  /* 0x000000ffff477224 */ /* 0x000fe200028e06ff */
[----:B------:R-:W-:Y:S01]  /*4020*/  @P0 ISETP.NE.AND.EX P6, PT, R74, RZ, PT, P2 ;  /* 0x000000ff4a00020c */ /* 0x000fe20003fc5320 */
[----:B------:R-:W-:Y:S01]  /*4030*/  IMAD.MOV.U32 R70, RZ, RZ, R7 ;  /* 0x000000ffff467224 */ /* 0x000fe200078e0007 */
[----:B------:R-:W-:Y:S01]  /*4040*/  IADD3 RZ, P5, PT, R6, R61, RZ ;  /* 0x0000003d06ff7210 */ /* 0x000fe20007fbe0ff */
[----:B------:R-:W-:Y:S01]  /*4050*/  IMAD.WIDE.U32 R6, R35, R38, RZ ;  /* 0x0000002623067225 */ /* 0x000fe200078e00ff */
[----:B------:R-:W-:-:S02]  /*4060*/  @P0 ISETP.NE.AND.EX P3, PT, R73, R0, !P6, P3 ;  /* 0x000000004900020c */ /* 0x000fc40007765330 */
[----:B------:R-:W-:Y:S01]  /*4070*/  IADD3 RZ, P2, PT, R3, R4, RZ ;  /* 0x0000000403ff7210 */ /* 0x000fe20007f5e0ff */
[----:B------:R-:W-:Y:S01]  /*4080*/  IMAD.MOV.U32 R66, RZ, RZ, R5 ;  /* 0x000000ffff427224 */ /* 0x000fe200078e0005 */
[----:B------:R-:W-:Y:S01]  /*4090*/  SEL R0, RZ, 0x1, !P1 ;  /* 0x00000001ff007807 */ /* 0x000fe20004800000 */
[----:B------:R-:W-:Y:S01]  /*40a0*/  IMAD.MOV.U32 R69, RZ, RZ, 0x1 ;  /* 0x00000001ff457424 */ /* 0x000fe200078e00ff */
[----:B------:R-:W-:Y:S01]  /*40b0*/  @P0 SEL R69, RZ, 0x1, !P3 ;  /* 0x00000001ff450807 */ /* 0x000fe20005800000 */
[----:B------:R-:W-:-:S04]  /*40c0*/  IMAD.WIDE.U32.X R70, R39, R33, R70, P5 ;  /* 0x0000002127467225 */ /* 0x000fc800028e0446 */
[----:B------:R-:W-:Y:S01]  /*40d0*/  IMAD.WIDE.U32 R4, R34, R38, RZ ;  /* 0x0000002622047225 */ /* 0x000fe200078e00ff */
[----:B------:R-:W-:-:S03]  /*40e0*/  IADD3 R73, P3, PT, R69, R70, RZ ;  /* 0x0000004645497210 */ /* 0x000fc60007f7e0ff */
[----:B------:R-:W-:Y:S01]  /*40f0*/  IMAD.WIDE.U32 R6, P0, R39, R34, R6 ;  /* 0x0000002227067225 */ /* 0x000fe20007800006 */
[----:B------:R-:W-:-:S03]  /*4100*/  IADD3.X R70, PT, PT, R71, UR4, RZ, P3, !PT ;  /* 0x0000000447467c10 */ /* 0x000fc60009ffe4ff */
[----:B------:R-:W-:-:S04]  /*4110*/  IMAD.WIDE.U32 R74, R33, R32, RZ ;  /* 0x00000020214a7225 */ /* 0x000fc800078e00ff */
[----:B------:R-:W-:Y:S01]  /*4120*/  IMAD.WIDE.U32.X R2, R37, R35, R66, P2 ;  /* 0x0000002325027225 */ /* 0x000fe200010e0442 */
[----:B------:R-:W-:-:S03]  /*4130*/  IADD3 R69, P2, PT, R59, R4, RZ ;  /* 0x000000043b457210 */ /* 0x000fc60007f5e0ff */
[----:B------:R-:W-:Y:S01]  /*4140*/  IMAD.IADD R58, R5, 0x1, R6 ;  /* 0x00000001053a7824 */ /* 0x000fe200078e0206 */
[----:B------:R-:W-:Y:S01]  /*4150*/  IADD3 R62, P3, P5, R69, R2, R0 ;  /* 0x00000002453e7210 */ /* 0x000fe20007d7e000 */
[----:B------:R-:W-:-:S04]  /*4160*/  IMAD.WIDE.U32 R60, R32, R32, RZ ;  /* 0x00000020203c7225 */ /* 0x000fc800078e00ff */
[----:B------:R-:W-:-:S04]  /*4170*/  IMAD.WIDE.U32 R66, P1, R32, R33, R74 ;  /* 0x0000002120427225 */ /* 0x000fc8000782004a */
[----:B------:R-:W-:Y:S01]  /*4180*/  IMAD.X R81, R58, 0x1, R65, P2 ;  /* 0x000000013a517824 */ /* 0x000fe200010e0641 */
[----:B------:R-:W-:Y:S01]  /*4190*/  IADD3 R75, P2, PT, R73, R60, RZ ;  /* 0x0000003c494b7210 */ /* 0x000fe20007f5e0ff */
[----:B------:R-:W-:Y:S02]  /*41a0*/  IMAD.IADD R79, R61, 0x1, R66 ;  /* 0x000000013d4f7824 */ /* 0x000fe400078e0242 */
[----:B------:R-:W-:Y:S01]  /*41b0*/  IMAD R0, R23, R26, RZ ;  /* 0x0000001a17007224 */ /* 0x000fe200078e02ff */
[----:B------:R-:W-:Y:S01]  /*41c0*/  IADD3.X R80, PT, PT, R81, R3, RZ, P3, P5 ;  /* 0x0000000351507210 */ /* 0x000fe20001fea4ff */
[----:B------:R-:W-:Y:S01]  /*41d0*/  IMAD.X R77, R79, 0x1, R70, P2 ;  /* 0x000000014f4d7824 */ /* 0x000fe200010e0646 */
[----:B------:R-:W-:Y:S01]  /*41e0*/  IADD3 R68, P3, PT, R75, R62, RZ ;  /* 0x0000003e4b447210 */ /* 0x000fe20007f7e0ff */
[----:B------:R-:W-:-:S03]  /*41f0*/  IMAD.WIDE.U32 R2, R22, R26, RZ ;  /* 0x0000001a16027225 */ /* 0x000fc600078e00ff */
[----:B------:R-:W-:Y:S01]  /*4200*/  ISETP.GE.U32.AND P2, PT, R68, R75, PT ;  /* 0x0000004b4400720c */ /* 0x000fe20003f46070 */
[----:B------:R-:W-:Y:S02]  /*4210*/  IMAD.X R64, R77, 0x1, R80, P3 ;  /* 0x000000014d407824 */ /* 0x000fe400018e0650 */
[----:B------:R-:W-:-:S03]  /*4220*/  IMAD R71, R22, R27, R0 ;  /* 0x0000001b16477224 */ /* 0x000fc600078e0200 */
[----:B------:R-:W-:Y:S01]  /*4230*/  ISETP.GE.U32.AND.EX P2, PT, R64, R77, PT, P2 ;  /* 0x0000004d4000720c */ /* 0x000fe20003f46120 */
[----:B------:R-:W-:Y:S01]  /*4240*/  IMAD.IADD R0, R3, 0x1, R71 ;  /* 0x0000000103007824 */ /* 0x000fe200078e0247 */
[----:B------:R-:W-:-:S11]  /*4250*/  LOP3.LUT R3, RZ, R22, RZ, 0x33, !PT ;  /* 0x00000016ff037212 */ /* 0x000fd600078e33ff */
[----:B------:R-:W-:Y:S01]  /*4260*/  @P2 ISETP.NE.U32.AND P3, PT, R75, RZ, PT ;  /* 0x000000ff4b00220c */ /* 0x000fe20003f65070 */
[-C--:B------:R-:W-:Y:S01]  /*4270*/  IMAD.WIDE.U32 R74, R2, R28.reuse, RZ ;  /* 0x0000001c024a7225 */ /* 0x080fe200078e00ff */
[----:B------:R-:W-:Y:S02]  /*4280*/  @P2 IADD3 R71, P6, PT, RZ, -R73, RZ ;  /* 0x80000049ff472210 */ /* 0x000fe40007fde0ff */
[----:B------:R-:W-:Y:S01]  /*4290*/  @P2 ISETP.NE.AND.EX P3, PT, R77, RZ, PT, P3 ;  /* 0x000000ff4d00220c */ /* 0x000fe20003f65330 */
[----:B------:R-:W-:Y:S01]  /*42a0*/  IMAD.WIDE.U32 R76, R0, R28, RZ ;  /* 0x0000001c004c7225 */ /* 0x000fe200078e00ff */
[----:B------:R-:W-:-:S03]  /*42b0*/  @P2 ISETP.NE.U32.AND P5, PT, R60, R71, PT ;  /* 0x000000473c00220c */ /* 0x000fc60003fa5070 */
[----:B------:R-:W-:Y:S01]  /*42c0*/  @P2 IMAD.X R22, RZ, RZ, ~R70, P6 ;  /* 0x000000ffff162224 */ /* 0x000fe200030e0e46 */
[----:B------:R-:W-:Y:S01]  /*42d0*/  IADD3 RZ, P6, PT, R66, R61, RZ ;  /* 0x0000003d42ff7210 */ /* 0x000fe20007fde0ff */
[----:B------:R-:W-:Y:S02]  /*42e0*/  IMAD.X R71, RZ, RZ, RZ, P1 ;  /* 0x000000ffff477224 */ /* 0x000fe400008e06ff */
[----:B------:R-:W-:Y:S01]  /*42f0*/  IMAD.WIDE.U32 R76, P1, R2, R29, R76 ;  /* 0x0000001d024c7225 */ /* 0x000fe2000782004c */
[----:B------:R-:W-:Y:S02]  /*4300*/  @P2 ISETP.NE.AND.EX P3, PT, R79, R22, !P3, P5 ;  /* 0x000000164f00220c */ /* 0x000fe40005f65350 */
[----:B------:R-:W-:Y:S01]  /*4310*/  ISETP.GT.U32.AND P5, PT, R74, R3, PT ;  /* 0x000000034a00720c */ /* 0x000fe20003fa4070 */
[----:B------:R-:W-:Y:S01]  /*4320*/  IMAD.MOV.U32 R70, RZ, RZ, R67 ;  /* 0x000000ffff467224 */ /* 0x000fe200078e0043 */
[----:B------:R-:W-:Y:S01]  /*4330*/  LOP3.LUT R3, RZ, R23, RZ, 0x33, !PT ;  /* 0x00000017ff037212 */ /* 0x000fe200078e33ff */
[----:B------:R-:W-:Y:S01]  /*4340*/  IMAD.X R67, RZ, RZ, RZ, P4 ;  /* 0x000000ffff437224 */ /* 0x000fe200020e06ff */
[----:B------:R-:W-:Y:S01]  /*4350*/  IADD3 R74, P4, PT, R75, R76, RZ ;  /* 0x0000004c4b4a7210 */ /* 0x000fe20007f9e0ff */
[----:B------:R-:W-:Y:S01]  /*4360*/  IMAD.X R79, RZ, RZ, RZ, P1 ;  /* 0x000000ffff4f7224 */ /* 0x000fe200008e06ff */
[----:B------:R-:W-:Y:S01]  /*4370*/  ISETP.GE.U32.AND P1, PT, R62, R69, PT ;  /* 0x000000453e00720c */ /* 0x000fe20003f26070 */
[----:B------:R-:W-:Y:S01]  /*4380*/  IMAD.WIDE.U32.X R60, R33, R33, R70, P6 ;  /* 0x00000021213c7225 */ /* 0x000fe200030e0446 */
[----:B------:R-:W-:-:S02]  /*4390*/  IADD3 R57, P6, PT, R57, R24, RZ ;  /* 0x0000001839397210 */ /* 0x000fc40007fde0ff */
[----:B------:R-:W-:Y:S01]  /*43a0*/  ISETP.GT.U32.AND.EX P5, PT, R74, R3, PT, P5 ;  /* 0x000000034a00720c */ /* 0x000fe20003fa4150 */
[----:B------:R-:W-:Y:S01]  /*43b0*/  IMAD.MOV.U32 R78, RZ, RZ, R77 ;  /* 0x000000ffff4e7224 */ /* 0x000fe200078e004d */
[----:B------:R-:W-:Y:S01]  /*43c0*/  ISETP.GE.U32.AND.EX P1, PT, R80, R81, PT, P1 ;  /* 0x000000515000720c */ /* 0x000fe20003f26110 */
[----:B------:R-:W-:Y:S01]  /*43d0*/  IMAD.X R23, R63, 0x1, R56, P6 ;  /* 0x000000013f177824 */ /* 0x000fe200030e0638 */
[----:B------:R-:W-:Y:S01]  /*43e0*/  SEL R3, RZ, 0x1, !P5 ;  /* 0x00000001ff037807 */ /* 0x000fe20006800000 */
[----:B------:R-:W-:Y:S01]  /*43f0*/  IMAD.WIDE.U32.X R70, R0, R29, R78, P4 ;  /* 0x0000001d00467225 */ /* 0x000fe200020e044e */
[----:B------:R-:W-:Y:S02]  /*4400*/  IADD3 RZ, P6, PT, R40, R25, RZ ;  /* 0x0000001928ff7210 */ /* 0x000fe40007fde0ff */
[----:B------:R-:W-:Y:S01]  /*4410*/  ISETP.GE.U32.AND P4, PT, R57, R24, PT ;  /* 0x000000183900720c */ /* 0x000fe20003f86070 */
[----:B------:R-:W-:Y:S01]  /*4420*/  IMAD.WIDE.U32 R62, R0, R30, RZ ;  /* 0x0000001e003e7225 */ /* 0x000fe200078e00ff */
[----:B------:R-:W-:-:S02]  /*4430*/  IADD3 R79, P5, PT, R3, R70, RZ ;  /* 0x00000046034f7210 */ /* 0x000fc40007fbe0ff */
[----:B------:R-:W-:Y:S01]  /*4440*/  ISETP.GE.U32.AND.EX P4, PT, R23, R56, PT, P4 ;  /* 0x000000381700720c */ /* 0x000fe20003f86140 */
[----:B------:R-:W-:Y:S02]  /*4450*/  IMAD.MOV.U32 R66, RZ, RZ, R41 ;  /* 0x000000ffff427224 */ /* 0x000fe400078e0029 */
[----:B------:R-:W-:Y:S01]  /*4460*/  IMAD.WIDE.U32 R40, R2, R30, RZ ;  /* 0x0000001e02287225 */ /* 0x000fe200078e00ff */
[----:B------:R-:W-:Y:S02]  /*4470*/  SEL R3, RZ, 0x1, P4 ;  /* 0x00000001ff037807 */ /* 0x000fe40002000000 */
[----:B------:R-:W-:Y:S01]  /*4480*/  @P1 IADD3 R73, P4, PT, RZ, -R59, RZ ;  /* 0x8000003bff491210 */ /* 0x000fe20007f9e0ff */
[----:B------:R-:W-:-:S04]  /*4490*/  IMAD.WIDE.U32.X R66, R37, R35, R66, P6 ;  /* 0x0000002325427225 */ /* 0x000fc800030e0442 */
[----:B------:R-:W-:-:S04]  /*44a0*/  IMAD.WIDE.U32 R62, P6, R2, R31, R62 ;  /* 0x0000001f023e7225 */ /* 0x000fc800078c003e */
[----:B------:R-:W-:Y:S01]  /*44b0*/  IMAD.X R24, RZ, RZ, R71, P5 ;  /* 0x000000ffff187224 */ /* 0x000fe200028e0647 */
[----:B------:R-:W-:Y:S01]  /*44c0*/  IADD3 R85, P5, PT, R79, R40, RZ ;  /* 0x000000284f557210 */ /* 0x000fe20007fbe0ff */
[----:B------:R-:W-:Y:S02]  /*44d0*/  IMAD.IADD R83, R41, 0x1, R62 ;  /* 0x0000000129537824 */ /* 0x000fe400078e023e */
[----:B------:R-:W-:Y:S01]  /*44e0*/  @P1 IMAD.X R65, RZ, RZ, ~R65, P4 ;  /* 0x000000ffff411224 */ /* 0x000fe200020e0e41 */
[----:B------:R-:W-:Y:S01]  /*44f0*/  @P1 ISETP.NE.U32.AND P4, PT, R69, RZ, PT ;  /* 0x000000ff4500120c */ /* 0x000fe20003f85070 */
[----:B------:R-:W-:Y:S01]  /*4500*/  IMAD.X R56, R83, 0x1, R24, P5 ;  /* 0x0000000153387824 */ /* 0x000fe200028e0618 */
[----:B------:R-:W-:Y:S01]  /*4510*/  IADD3 R22, P5, PT, R85, R8, RZ ;  /* 0x0000000855167210 */ /* 0x000fe20007fbe0ff */
[----:B------:R-:W-:Y:S01]  /*4520*/  IMAD.MOV.U32 R59, RZ, RZ, 0x1 ;  /* 0x00000001ff3b7424 */ /* 0x000fe200078e00ff */
[----:B------:R-:W-:Y:S02]  /*4530*/  @P1 ISETP.NE.AND.EX P4, PT, R81, RZ, PT, P4 ;  /* 0x000000ff5100120c */ /* 0x000fe40003f85340 */
[----:B------:R-:W-:Y:S01]  /*4540*/  @P2 SEL R59, RZ, 0x1, !P3 ;  /* 0x00000001ff3b2807 */ /* 0x000fe20005800000 */
[----:B------:R-:W-:Y:S01]  /*4550*/  IMAD.X R25, R56, 0x1, R20, P5 ;  /* 0x0000000138197824 */ /* 0x000fe200028e0614 */
[----:B------:R-:W-:-:S02]  /*4560*/  @P1 ISETP.NE.U32.AND P5, PT, R4, R73, PT ;  /* 0x000000490400120c */ /* 0x000fc40003fa5070 */
[----:B------:R-:W-:Y:S02]  /*4570*/  ISETP.GE.U32.AND P2, PT, R22, R85, PT ;  /* 0x000000551600720c */ /* 0x000fe40003f46070 */
[----:B------:R-:W-:Y:S02]  /*4580*/  @P1 ISETP.NE.AND.EX P3, PT, R58, R65, !P4, P5 ;  /* 0x000000413a00120c */ /* 0x000fe40006765350 */
[----:B------:R-:W-:Y:S02]  /*4590*/  IADD3 R71, P5, PT, R3, R66, RZ ;  /* 0x0000004203477210 */ /* 0x000fe40007fbe0ff */
[----:B------:R-:W-:Y:S02]  /*45a0*/  IADD3 R3, P4, PT, R59, R60, RZ ;  /* 0x0000003c3b037210 */ /* 0x000fe40007f9e0ff */
[----:B------:R-:W-:Y:S01]  /*45b0*/  ISETP.GE.U32.AND.EX P2, PT, R25, R56, PT, P2 ;  /* 0x000000381900720c */ /* 0x000fe20003f46120 */
[----:B------:R-:W-:Y:S01]  /*45c0*/  IMAD.X R73, RZ, RZ, R67, P5 ;  /* 0x000000ffff497224 */ /* 0x000fe200028e0643 */
[----:B------:R-:W-:Y:S01]  /*45d0*/  IADD3.X R70, PT, PT, R61, UR4, RZ, P4, !PT ;  /* 0x000000043d467c10 */ /* 0x000fe2000a7fe4ff */
[----:B------:R-:W-:Y:S01]  /*45e0*/  IMAD.WIDE.U32 R60, R39, R34, RZ ;  /* 0x00000022273c7225 */ /* 0x000fe200078e00ff */
[----:B------:R-:W-:-:S03]  /*45f0*/  IADD3 R75, P4, PT, R71, R4, RZ ;  /* 0x00000004474b7210 */ /* 0x000fc60007f9e0ff */
[----:B------:R-:W-:Y:S01]  /*4600*/  IMAD.WIDE.U32 R66, R38, R34, RZ ;  /* 0x0000002226427225 */ /* 0x000fe200078e00ff */
[----:B------:R-:W-:-:S03]  /*4610*/  IADD3 R20, P5, PT, R75, R68, RZ ;  /* 0x000000444b147210 */ /* 0x000fc60007fbe0ff */
[----:B------:R-:W-:Y:S02]  /*4620*/  IMAD.X R77, R73, 0x1, R58, P4 ;  /* 0x00000001494d7824 */ /* 0x000fe400020e063a */
[----:B------:R-:W-:Y:S01]  /*4630*/  @P2 ISETP.NE.U32.AND P4, PT, R85, RZ, PT ;  /* 0x000000ff5500220c */ /* 0x000fe20003f85070 */
[----:B------:R-:W-:Y:S02]  /*4640*/  IMAD.MOV.U32 R66, RZ, RZ, R63 ;  /* 0x000000ffff427224 */ /* 0x000fe400078e003f */
[----:B------:R-:W-:Y:S01]  /*4650*/  IMAD.X R8, R77, 0x1, R64, P5 ;  /* 0x000000014d087824 */ /* 0x000fe200028e0640 */
[----:B------:R-:W-:Y:S01]  /*4660*/  @P2 ISETP.NE.AND.EX P4, PT, R56, RZ, PT, P4 ;  /* 0x000000ff3800220c */ /* 0x000fe20003f85340 */
[----:B------:R-:W-:-:S04]  /*4670*/  IMAD.WIDE.U32 R68, P5, R38, R35, R60 ;  /* 0x0000002326447225 */ /* 0x000fc800078a003c */
[----:B------:R-:W-:Y:S01]  /*4680*/  IMAD.X R61, RZ, RZ, RZ, P0 ;  /* 0x000000ffff3d7224 */ /* 0x000fe200000e06ff */
[----:B------:R-:W-:Y:S01]  /*4690*/  @P2 IADD3 R59, P0, PT, RZ, -R79, RZ ;  /* 0x8000004fff3b2210 */ /* 0x000fe20007f1e0ff */
[----:B------:R-:W-:Y:S02]  /*46a0*/  IMAD.X R65, RZ, RZ, RZ, P5 ;  /* 0x000000ffff417224 */ /* 0x000fe400028e06ff */
[----:B------:R-:W-:Y:S01]  /*46b0*/  IMAD.MOV.U32 R60, RZ, RZ, R7 ;  /* 0x000000ffff3c7224 */ /* 0x000fe200078e0007 */
[----:B------:R-:W-:Y:S01]  /*46c0*/  @P2 ISETP.NE.U32.AND P5, PT, R40, R59, PT ;  /* 0x0000003b2800220c */ /* 0x000fe20003fa5070 */
[----:B------:R-:W-:Y:S01]  /*46d0*/  @P2 IMAD.X R24, RZ, RZ, ~R24, P0 ;  /* 0x000000ffff182224 */ /* 0x000fe200000e0e18 */
[----:B------:R-:W-:Y:S01]  /*46e0*/  ISETP.GE.U32.AND P0, PT, R20, R75, PT ;  /* 0x0000004b1400720c */ /* 0x000fe20003f06070 */
[----:B------:R-:W-:Y:S01]  /*46f0*/  IMAD.MOV.U32 R59, RZ, RZ, 0x1 ;  /* 0x00000001ff3b7424 */ /* 0x000fe200078e00ff */
[----:B------:R-:W-:Y:S01]  /*4700*/  @P1 SEL R59, RZ, 0x1, !P3 ;  /* 0x00000001ff3b1807 */ /* 0x000fe20005800000 */
[----:B------:R-:W-:Y:S01]  /*4710*/  IMAD.MOV.U32 R64, RZ, RZ, R69 ;  /* 0x000000ffff407224 */ /* 0x000fe200078e0045 */
[----:B------:R-:W-:-:S02]  /*4720*/  ISETP.GE.U32.AND.EX P0, PT, R8, R77, PT, P0 ;  /* 0x0000004d0800720c */ /* 0x000fc40003f06100 */
[----:B------:R-:W-:Y:S02]  /*4730*/  @P2 ISETP.NE.AND.EX P4, PT, R83, R24, !P4, P5 ;  /* 0x000000185300220c */ /* 0x000fe40006785350 */
[----:B------:R-:W-:Y:S01]  /*4740*/  IADD3 RZ, P5, PT, R67, R68, RZ ;  /* 0x0000004443ff7210 */ /* 0x000fe20007fbe0ff */
[----:B------:R-:W-:Y:S01]  /*4750*/  IMAD.X R67, RZ, RZ, RZ, P6 ;  /* 0x000000ffff437224 */ /* 0x000fe200030e06ff */
[----:B------:R-:W-:Y:S01]  /*4760*/  IADD3 RZ, P3, PT, R62, R41, RZ ;  /* 0x000000293eff7210 */ /* 0x000fe20007f7e0ff */
[----:B------:R-:W-:Y:S01]  /*4770*/  IMAD.WIDE.U32 R40, R34, R32, RZ ;  /* 0x0000002022287225 */ /* 0x000fe200078e00ff */
[----:B------:R-:W-:-:S03]  /*4780*/  IADD3 RZ, P6, PT, R6, R5, RZ ;  /* 0x0000000506ff7210 */ /* 0x000fc60007fde0ff */
[----:B------:R-:W-:Y:S01]  /*4790*/  IMAD.MOV.U32 R5, RZ, RZ, 0x1 ;  /* 0x00000001ff057424 */ /* 0x000fe200078e00ff */
[----:B------:R-:W-:Y:S01]  /*47a0*/  @P2 SEL R5, RZ, 0x1, !P4 ;  /* 0x00000001ff052807 */ /* 0x000fe20006000000 */
[----:B------:R-:W-:Y:S01]  /*47b0*/  IMAD.WIDE.U32 R6, R35, R32, RZ ;  /* 0x0000002023067225 */ /* 0x000fe200078e00ff */
[----:B------:R-:W-:Y:S02]  /*47c0*/  @P0 IADD3 R69, P4, PT, RZ, -R71, RZ ;  /* 0x80000047ff450210 */ /* 0x000fe40007f9e0ff */
[----:B------:R-:W-:Y:S01]  /*47d0*/  @P0 ISETP.NE.U32.AND P1, PT, R75, RZ, PT ;  /* 0x000000ff4b00020c */ /* 0x000fe20003f25070 */
[----:B------:R-:W-:Y:S01]  /*47e0*/  IMAD.WIDE.U32.X R62, R0, R31, R66, P3 ;  /* 0x0000001f003e7225 */ /* 0x000fe200018e0442 */
[----:B------:R-:W-:Y:S02]  /*47f0*/  @P0 ISETP.NE.U32.AND P3, PT, R4, R69, PT ;  /* 0x000000450400020c */ /* 0x000fe40003f65070 */
[----:B------:R-:W-:Y:S01]  /*4800*/  @P0 ISETP.NE.AND.EX P1, PT, R77, RZ, PT, P1 ;  /* 0x000000ff4d00020c */ /* 0x000fe20003f25310 */
[----:B------:R-:W-:-:S04]  /*4810*/  IMAD.WIDE.U32 R6, P2, R33, R34, R6 ;  /* 0x0000002221067225 */ /* 0x000fc80007840006 */
[----:B------:R-:W-:Y:S01]  /*4820*/  @P0 IMAD.X R67, RZ, RZ, ~R73, P4 ;  /* 0x000000ffff430224 */ /* 0x000fe200020e0e49 */
[----:B------:R-:W-:Y:S01]  /*4830*/  IADD3 R73, P4, PT, R5, R62, RZ ;  /* 0x0000003e05497210 */ /* 0x000fe20007f9e0ff */
[----:B------:R-:W-:Y:S01]  /*4840*/  IMAD.WIDE.U32.X R64, R39, R35, R64, P5 ;  /* 0x0000002327407225 */ /* 0x000fe200028e0440 */
[----:B------:R-:W-:Y:S02]  /*4850*/  IADD3 R4, P5, PT, R3, R40, RZ ;  /* 0x0000002803047210 */ /* 0x000fe40007fbe0ff */
[----:B------:R-:W-:Y:S01]  /*4860*/  IADD3.X R74, PT, PT, R63, UR4, RZ, P4, !PT ;  /* 0x000000043f4a7c10 */ /* 0x000fe2000a7fe4ff */
[----:B------:R-:W-:Y:S01]  /*4870*/  IMAD.IADD R69, R41, 0x1, R6 ;  /* 0x0000000129457824 */ /* 0x000fe200078e0206 */
[----:B------:R-:W-:Y:S01]  /*4880*/  @P0 ISETP.NE.AND.EX P4, PT, R58, R67, !P1, P3 ;  /* 0x000000433a00020c */ /* 0x000fe20004f85330 */
[----:B------:R-:W-:-:S04]  /*4890*/  IMAD.WIDE.U32 R62, R0, R52, RZ ;  /* 0x00000034003e7225 */ /* 0x000fc800078e00ff */
[----:B------:R-:W-:Y:S01]  /*48a0*/  IMAD.X R67, R69, 0x1, R70, P5 ;  /* 0x0000000145437824 */ /* 0x000fe200028e0646 */
[----:B------:R-:W-:Y:S01]  /*48b0*/  IADD3 R71, P1, P5, R4, R59, R64 ;  /* 0x0000003b04477210 */ /* 0x000fe20007d3e040 */
[----:B------:R-:W-:-:S03]  /*48c0*/  IMAD.WIDE.U32 R58, R2, R52, RZ ;  /* 0x00000034023a7225 */ /* 0x000fc600078e00ff */
[----:B------:R-:W-:Y:S01]  /*48d0*/  IADD3.X R64, PT, PT, R67, UR4, R65, P1, P5 ;  /* 0x0000000443407c10 */ /* 0x000fe20008fea441 */
[----:B------:R-:W-:Y:S01]  /*48e0*/  IMAD.WIDE.U32 R62, P3, R2, R53, R62 ;  /* 0x00000035023e7225 */ /* 0x000fe2000786003e */
[----:B------:R-:W-:Y:S02]  /*48f0*/  ISETP.GE.U32.AND P1, PT, R71, R4, PT ;  /* 0x000000044700720c */ /* 0x000fe40003f26070 */
[----:B------:R-:W-:Y:S01]  /*4900*/  IADD3 R76, P5, PT, R73, R58, RZ ;  /* 0x0000003a494c7210 */ /* 0x000fe20007fbe0ff */
[----:B------:R-:W-:Y:S01]  /*4910*/  IMAD.WIDE.U32.X R60, R39, R35, R60, P6 ;  /* 0x00000023273c7225 */ /* 0x000fe200030e043c */
[----:B------:R-:W-:Y:S02]  /*4920*/  ISETP.GE.U32.AND.EX P1, PT, R64, R67, PT, P1 ;  /* 0x000000434000720c */ /* 0x000fe40003f26110 */
[----:B------:R-:W-:Y:S01]  /*4930*/  IADD3 R24, P6, PT, R76, R43, RZ ;  /* 0x0000002b4c187210 */ /* 0x000fe20007fde0ff */
[----:B------:R-:W-:Y:S01]  /*4940*/  IMAD.MOV.U32 R5, RZ, RZ, 0x1 ;  /* 0x00000001ff057424 */ /* 0x000fe200078e00ff */
[----:B------:R-:W-:Y:S01]  /*4950*/  @P0 SEL R5, RZ, 0x1, !P4 ;  /* 0x00000001ff050807 */ /* 0x000fe20006000000 */
[----:B------:R-:W-:Y:S01]  /*4960*/  IMAD.IADD R75, R59, 0x1, R62 ;  /* 0x000000013b4b7824 */ /* 0x000fe200078e023e */
[----:B------:R-:W-:-:S02]  /*4970*/  ISETP.GE.U32.AND P4, PT, R24, R76, PT ;  /* 0x0000004c1800720c */ /* 0x000fc40003f86070 */
[----:B------:R-:W-:Y:S01]  /*4980*/  IADD3 R65, P0, PT, R5, R60, RZ ;  /* 0x0000003c05417210 */ /* 0x000fe20007f1e0ff */
[----:B------:R-:W-:-:S03]  /*4990*/  IMAD.X R43, R75, 0x1, R74, P5 ;  /* 0x000000014b2b7824 */ /* 0x000fc600028e064a */
[----:B------:R-:W-:Y:S01]  /*49a0*/  IADD3.X R66, PT, PT, R61, UR4, RZ, P0, !PT ;  /* 0x000000043d427c10 */ /* 0x000fe200087fe4ff */
[----:B------:R-:W-:Y:S01]  /*49b0*/  IMAD.X R56, R43, 0x1, R42, P6 ;  /* 0x000000012b387824 */ /* 0x000fe200030e062a */
[----:B------:R-:W-:Y:S01]  /*49c0*/  @P1 IADD3 R3, P5, PT, RZ, -R3, RZ ;  /* 0x80000003ff031210 */ /* 0x000fe20007fbe0ff */
[----:B------:R-:W-:Y:S01]  /*49d0*/  IMAD.X R61, RZ, RZ, RZ, P2 ;  /* 0x000000ffff3d7224 */ /* 0x000fe200010e06ff */
[----:B------:R-:W-:Y:S01]  /*49e0*/  @P1 ISETP.NE.U32.AND P0, PT, R4, RZ, PT ;  /* 0x000000ff0400120c */ /* 0x000fe20003f05070 */
[----:B------:R-:W-:Y:S01]  /*49f0*/  IMAD.MOV.U32 R42, RZ, RZ, R63 ;  /* 0x000000ffff2a7224 */ /* 0x000fe200078e003f */
[----:B------:R-:W-:Y:S01]  /*4a00*/  IADD3 R68, P6, PT, R65, R40, RZ ;  /* 0x0000002841447210 */ /* 0x000fe20007fde0ff */
[----:B------:R-:W-:Y:S01]  /*4a10*/  @P1 IMAD.X R5, RZ, RZ, ~R70, P5 ;  /* 0x000000ffff051224 */ /* 0x000fe200028e0e46 */
[----:B------:R-:W-:Y:S02]  /*4a20*/  ISETP.GE.U32.AND.EX P4, PT, R56, R43, PT, P4 ;  /* 0x0000002b3800720c */ /* 0x000fe40003f86140 */
[----:B------:R-:W-:Y:S01]  /*4a30*/  @P1 ISETP.NE.AND.EX P0, PT, R67, RZ, PT, P0 ;  /* 0x000000ff4300120c */ /* 0x000fe20003f05300 */
[----:B------:R-:W-:Y:S01]  /*4a40*/  IMAD.X R67, R66, 0x1, R69, P6 ;  /* 0x0000000142437824 */ /* 0x000fe200030e0645 */
[----:B------:R-:W-:-:S02]  /*4a50*/  IADD3 R4, P5, PT, R68, R71, RZ ;  /* 0x0000004744047210 */ /* 0x000fc40007fbe0ff */
[----:B------:R-:W-:-:S03]  /*4a60*/  @P1 ISETP.NE.U32.AND P6, PT, R40, R3, PT ;  /* 0x000000032800120c */ /* 0x000fc60003fc5070 */
[----:B------:R-:W-:Y:S01]  /*4a70*/  IMAD.X R3, R67, 0x1, R64, P5 ;  /* 0x0000000143037824 */ /* 0x000fe200028e0640 */
[----:B------:R-:W-:Y:S02]  /*4a80*/  @P1 ISETP.NE.AND.EX P0, PT, R69, R5, !P0, P6 ;  /* 0x000000054500120c */ /* 0x000fe40004705360 */
[----:B------:R-:W-:Y:S02]  /*4a90*/  ISETP.GE.U32.AND P6, PT, R4, R68, PT ;  /* 0x000000440400720c */ /* 0x000fe40003fc6070 */
[----:B------:R-:W-:Y:S02]  /*4aa0*/  @P4 ISETP.NE.U32.AND P5, PT, R76, RZ, PT ;  /* 0x000000ff4c00420c */ /* 0x000fe40003fa5070 */
[----:B------:R-:W-:Y:S02]  /*4ab0*/  ISETP.GE.U32.AND.EX P2, PT, R3, R67, PT, P6 ;  /* 0x000000430300720c */ /* 0x000fe40003f46160 */
[----:B------:R-:W-:Y:S02]  /*4ac0*/  @P4 IADD3 R5, P6, PT, RZ, -R73, RZ ;  /* 0x80000049ff054210 */ /* 0x000fe40007fde0ff */
[----:B------:R-:W-:Y:S01]  /*4ad0*/  @P4 ISETP.NE.AND.EX P5, PT, R43, RZ, PT, P5 ;  /* 0x000000ff2b00420c */ /* 0x000fe20003fa5350 */
[----:B------:R-:W-:Y:S01]  /*4ae0*/  IMAD.X R43, RZ, RZ, RZ, P3 ;  /* 0x000000ffff2b7224 */ /* 0x000fe200018e06ff */
[----:B------:R-:W-:Y:S01]  /*4af0*/  IADD3 RZ, P3, PT, R62, R59, RZ ;  /* 0x0000003b3eff7210 */ /* 0x000fe20007f7e0ff */
[----:B------:R-:W-:Y:S01]  /*4b00*/  @P4 IMAD.X R60, RZ, RZ, ~R74, P6 ;  /* 0x000000ffff3c4224 */ /* 0x000fe200030e0e4a */
[----:B------:R-:W-:Y:S01]  /*4b10*/  @P4 ISETP.NE.U32.AND P6, PT, R58, R5, PT ;  /* 0x000000053a00420c */ /* 0x000fe20003fc5070 */
[----:B------:R-:W-:-:S02]  /*4b20*/  IMAD.MOV.U32 R5, RZ, RZ, 0x1 ;  /* 0x00000001ff057424 */ /* 0x000fc400078e00ff */
[----:B------:R-:W-:Y:S01]  /*4b30*/  IMAD.WIDE.U32.X R42, R0, R53, R42, P3 ;  /* 0x00000035002a7225 */ /* 0x000fe200018e042a */
[----:B------:R-:W-:Y:S02]  /*4b40*/  @P4 ISETP.NE.AND.EX P5, PT, R75, R60, !P5, P6 ;  /* 0x0000003c4b00420c */ /* 0x000fe40006fa5360 */
[----:B------:R-:W-:Y:S01]  /*4b50*/  @P2 IADD3 R59, P6, PT, RZ, -R65, RZ ;  /* 0x80000041ff3b2210 */ /* 0x000fe20007fde0ff */
[----:B------:R-:W-:Y:S01]  /*4b60*/  IMAD.MOV.U32 R60, RZ, RZ, R7 ;  /* 0x000000ffff3c7224 */ /* 0x000fe200078e0007 */
[----:B------:R-:W-:Y:S02]  /*4b70*/  @P2 ISETP.NE.U32.AND P3, PT, R68, RZ, PT ;  /* 0x000000ff4400220c */ /* 0x000fe40003f65070 */
[----:B------:R-:W-:Y:S02]  /*4b80*/  @P4 SEL R5, RZ, 0x1, !P5 ;  /* 0x00000001ff054807 */ /* 0x000fe40006800000 */
[----:B------:R-:W-:Y:S01]  /*4b90*/  IADD3 RZ, P4, PT, R6, R41, RZ ;  /* 0x0000002906ff7210 */ /* 0x000fe20007f9e0ff */
[----:B------:R-:W-:Y:S01]  /*4ba0*/  @P2 IMAD.X R6, RZ, RZ, ~R66, P6 ;  /* 0x000000ffff062224 */ /* 0x000fe200030e0e42 */
[----:B------:R-:W-:Y:S01]  /*4bb0*/  @P2 ISETP.NE.U32.AND P5, PT, R40, R59, PT ;  /* 0x0000003b2800220c */ /* 0x000fe20003fa5070 */
[----:B------:R-:W-:Y:S01]  /*4bc0*/  IMAD.WIDE.U32 R40, R0, R54, RZ ;  /* 0x0000003600287225 */ /* 0x000fe200078e00ff */
[----:B------:R-:W-:-:S02]  /*4bd0*/  @P2 ISETP.NE.AND.EX P3, PT, R67, RZ, PT, P3 ;  /* 0x000000ff4300220c */ /* 0x000fc40003f65330 */
[----:B------:R-:W-:Y:S01]  /*4be0*/  IADD3 R71, P6, PT, R5, R42, RZ ;  /* 0x0000002a05477210 */ /* 0x000fe20007fde0ff */
[----:B------:R-:W-:Y:S01]  /*4bf0*/  IMAD.MOV.U32 R5, RZ, RZ, 0x1 ;  /* 0x00000001ff057424 */ /* 0x000fe200078e00ff */
[----:B------:R-:W-:Y:S01]  /*4c00*/  @P2 ISETP.NE.AND.EX P3, PT, R69, R6, !P3, P5 ;  /* 0x000000064500220c */ /* 0x000fe20005f65350 */
[C---:B------:R-:W-:Y:S01]  /*4c10*/  IMAD.WIDE.U32 R40, P5, R2.reuse, R55, R40 ;  /* 0x0000003702287225 */ /* 0x040fe200078a0028 */
[----:B------:R-:W-:Y:S02]  /*4c20*/  IADD3.X R70, PT, PT, R43, UR4, RZ, P6, !PT ;  /* 0x000000042b467c10 */ /* 0x000fe4000b7fe4ff */
[----:B------:R-:W-:Y:S01]  /*4c30*/  @P2 SEL R5, RZ, 0x1, !P3 ;  /* 0x00000001ff052807 */ /* 0x000fe20005800000 */
[----:B------:R-:W-:-:S04]  /*4c40*/  IMAD.WIDE.U32 R42, R2, R54, RZ ;  /* 0x00000036022a7225 */ /* 0x000fc800078e00ff */
[----:B------:R-:W-:Y:S01]  /*4c50*/  IMAD R2, R25, R26, RZ ;  /* 0x0000001a19027224 */ /* 0x000fe200078e02ff */
[----:B------:R-:W-:Y:S01]  /*4c60*/  IADD3 R74, P3, PT, R71, R42, RZ ;  /* 0x0000002a474a7210 */ /* 0x000fe20007f7e0ff */
[----:B------:R-:W-:Y:S01]  /*4c70*/  IMAD.WIDE.U32.X R60, R33, R35, R60, P4 ;  /* 0x00000023213c7225 */ /* 0x000fe200020e043c */
[----:B------:R-:W-:-:S03]  /*4c80*/  LOP3.LUT R25, RZ, R25, RZ, 0x33, !PT ;  /* 0x00000019ff197212 */ /* 0x000fc600078e33ff */
[C---:B------:R-:W-:Y:S01]  /*4c90*/  IMAD.WIDE.U32 R6, R22.reuse, R26, RZ ;  /* 0x0000001a16067225 */ /* 0x040fe200078e00ff */
[----:B------:R-:W-:Y:S02]  /*4ca0*/  IADD3 R69, P2, PT, R5, R60, RZ ;  /* 0x0000003c05457210 */ /* 0x000fe40007f5e0ff */
[----:B------:R-:W-:Y:S01]  /*4cb0*/  LOP3.LUT R5, RZ, R22, RZ, 0x33, !PT ;  /* 0x00000016ff057212 */ /* 0x000fe200078e33ff */
[----:B------:R-:W-:Y:S01]  /*4cc0*/  IMAD R59, R22, R27, R2 ;  /* 0x0000001b163b7224 */ /* 0x000fe200078e0202 */
[----:B------:R-:W-:Y:S01]  /*4cd0*/  IADD3.X R68, PT, PT, R61, UR4, RZ, P2, !PT ;  /* 0x000000043d447c10 */ /* 0x000fe200097fe4ff */
[----:B------:R-:W-:Y:S01]  /*4ce0*/  IMAD.IADD R73, R43, 0x1, R40 ;  /* 0x000000012b497824 */ /* 0x000fe200078e0228 */
[----:B------:R-:W-:Y:S01]  /*4cf0*/  IADD3 R57, P2, PT, R74, R57, RZ ;  /* 0x000000394a397210 */ /* 0x000fe20007f5e0ff */
[----:B------:R-:W-:Y:S02]  /*4d00*/  IMAD.IADD R2, R7, 0x1, R59 ;  /* 0x0000000107027824 */ /* 0x000fe400078e023b */
[----:B------:R-:W-:-:S02]  /*4d10*/  IMAD.X R75, R73, 0x1, R70, P3 ;  /* 0x00000001494b7824 */ /* 0x000fc400018e0646 */
[----:B------:R-:W-:-:S04]  /*4d20*/  IMAD.WIDE.U32 R60, R33, R34, RZ ;  /* 0x00000022213c7225 */ /* 0x000fc800078e00ff */
[----:B------:R-:W-:-:S04]  /*4d30*/  IMAD.WIDE.U32 R62, R2, R28, RZ ;  /* 0x0000001c023e7225 */ /* 0x000fc800078e00ff */
[----:B------:R-:W-:Y:S01]  /*4d40*/  IMAD.X R58, R75, 0x1, R23, P2 ;  /* 0x000000014b3a7824 */ /* 0x000fe200010e0617 */
[----:B------:R-:W-:Y:S01]  /*4d50*/  ISETP.GE.U32.AND P2, PT, R57, R74, PT ;  /* 0x0000004a3900720c */ /* 0x000fe20003f46070 */
[----:B------:R-:W-:-:S03]  /*4d60*/  IMAD.WIDE.U32 R64, R6, R28, RZ ;  /* 0x0000001c06407225 */ /* 0x000fc600078e00ff */
[----:B------:R-:W-:Y:S01]  /*4d70*/  ISETP.GE.U32.AND.EX P2, PT, R58, R75, PT, P2 ;  /* 0x0000004b3a00720c */ /* 0x000fe20003f46120 */
[----:B------:R-:W-:Y:S01]  /*4d80*/  IMAD.WIDE.U32 R60, P6, R32, R35, R60 ;  /* 0x00000023203c7225 */ /* 0x000fe200078c003c */
[----:B------:R-:W-:-:S03]  /*4d90*/  ISETP.GT.U32.AND P4, PT, R64, R5, PT ;  /* 0x000000054000720c */ /* 0x000fc60003f84070 */
[----:B------:R-:W-:-:S04]  /*4da0*/  IMAD.WIDE.U32 R66, P3, R6, R29, R62 ;  /* 0x0000001d06427225 */ /* 0x000fc8000786003e */
[----:B------:R-:W-:-:S04]  /*4db0*/  IMAD.WIDE.U32 R22, R32, R34, RZ ;  /* 0x0000002220167225 */ /* 0x000fc800078e00ff */
[----:B------:R-:W-:Y:S01]  /*4dc0*/  IMAD.X R63, RZ, RZ, RZ, P6 ;  /* 0x000000ffff3f7224 */ /* 0x000fe200030e06ff */
[----:B------:R-:W-:Y:S01]  /*4dd0*/  IADD3 R64, P6, PT, R65, R66, RZ ;  /* 0x0000004241407210 */ /* 0x000fe20007fde0ff */
[----:B------:R-:W-:Y:S01]  /*4de0*/  IMAD.X R65, RZ, RZ, RZ, P3 ;  /* 0x000000ffff417224 */ /* 0x000fe200018e06ff */
[----:B------:R-:W-:Y:S01]  /*4df0*/  IADD3 RZ, P3, PT, R23, R60, RZ ;  /* 0x0000003c17ff7210 */ /* 0x000fe20007f7e0ff */
[----:B------:R-:W-:Y:S01]  /*4e00*/  IMAD.MOV.U32 R62, RZ, RZ, R61 ;  /* 0x000000ffff3e7224 */ /* 0x000fe200078e003d */
[----:B------:R-:W-:Y:S01]  /*4e10*/  ISETP.GT.U32.AND.EX P4, PT, R64, R25, PT, P4 ;  /* 0x000000194000720c */ /* 0x000fe20003f84140 */
[----:B------:R-:W-:Y:S02]  /*4e20*/  IMAD.MOV.U32 R64, RZ, RZ, R67 ;  /* 0x000000ffff407224 */ /* 0x000fe400078e0043 */
[----:B------:R-:W-:Y:S01]  /*4e30*/  IMAD.WIDE.U32.X R22, R33, R35, R62, P3 ;  /* 0x0000002321167225 */ /* 0x000fe200018e043e */
[----:B------:R-:W-:Y:S02]  /*4e40*/  @P2 ISETP.NE.U32.AND P3, PT, R74, RZ, PT ;  /* 0x000000ff4a00220c */ /* 0x000fe40003f65070 */
[----:B------:R-:W-:Y:S01]  /*4e50*/  SEL R5, RZ, 0x1, !P4 ;  /* 0x00000001ff057807 */ /* 0x000fe20006000000 */
[----:B------:R-:W-:Y:S01]  /*4e60*/  IMAD.WIDE.U32 R62, R35, R34, RZ ;  /* 0x00000022233e7225 */ /* 0x000fe200078e00ff */
[----:B------:R-:W-:-:S03]  /*4e70*/  @P2 ISETP.NE.AND.EX P3, PT, R75, RZ, PT, P3 ;  /* 0x000000ff4b00220c */ /* 0x000fc60003f65330 */
[----:B------:R-:W-:Y:S01]  /*4e80*/  IMAD.WIDE.U32.X R64, R2, R29, R64, P6 ;  /* 0x0000001d02407225 */ /* 0x000fe200030e0440 */
[----:B------:R-:W-:-:S03]  /*4e90*/  @P2 IADD3 R59, P6, PT, RZ, -R71, RZ ;  /* 0x80000047ff3b2210 */ /* 0x000fc60007fde0ff */
[----:B------:R-:W-:-:S04]  /*4ea0*/  IMAD.WIDE.U32 R60, R34, R34, RZ ;  /* 0x00000022223c7225 */ /* 0x000fc800078e00ff */
[----:B------:R-:W-:Y:S01]  /*4eb0*/  IMAD.MOV.U32 R25, RZ, RZ, 0x1 ;  /* 0x00000001ff197424 */ /* 0x000fe200078e00ff */
[----:B------:R-:W-:Y:S01]  /*4ec0*/  @P1 SEL R25, RZ, 0x1, !P0 ;  /* 0x00000001ff191807 */ /* 0x000fe20004000000 */
[----:B------:R-:W-:Y:S01]  /*4ed0*/  IMAD.WIDE.U32 R62, P4, R34, R35, R62 ;  /* 0x00000023223e7225 */ /* 0x000fe2000788003e */
[----:B------:R-:W-:Y:S02]  /*4ee0*/  IADD3 R75, P1, PT, R5, R64, RZ ;  /* 0x00000040054b7210 */ /* 0x000fe40007f3e0ff */
[----:B------:R-:W-:Y:S01]  /*4ef0*/  @P2 ISETP.NE.U32.AND P0, PT, R42, R59, PT ;  /* 0x0000003b2a00220c */ /* 0x000fe20003f05070 */
[----:B------:R-:W-:Y:S01]  /*4f00*/  @P2 IMAD.X R5, RZ, RZ, ~R70, P6 ;  /* 0x000000ffff052224 */ /* 0x000fe200030e0e46 */
[----:B------:R-:W-:Y:S01]  /*4f10*/  IADD3 R70, P6, PT, R69, R60, RZ ;  /* 0x0000003c45467210 */ /* 0x000fe20007fde0ff */
[----:B------:R-:W-:Y:S02]  /*4f20*/  IMAD.IADD R71, R61, 0x1, R62 ;  /* 0x000000013d477824 */ /* 0x000fe400078e023e */
[----:B------:R-:W-:Y:S01]  /*4f30*/  IMAD.WIDE.U32 R66, R2, R30, RZ ;  /* 0x0000001e02427225 */ /* 0x000fe200078e00ff */
[----:B------:R-:W-:-:S03]  /*4f40*/  @P2 ISETP.NE.AND.EX P0, PT, R73, R5, !P3, P0 ;  /* 0x000000054900220c */ /* 0x000fc60005f05300 */
[----:B------:R-:W-:Y:S01]  /*4f50*/  IMAD.X R74, RZ, RZ, R65, P1 ;  /* 0x000000ffff4a7224 */ /* 0x000fe200008e0641 */
[----:B------:R-:W-:Y:S01]  /*4f60*/  IADD3 R5, P1, P3, R70, R25, R22 ;  /* 0x0000001946057210 */ /* 0x000fe20007b3e016 */
[----:B------:R-:W-:Y:S02]  /*4f70*/  IMAD.X R73, R71, 0x1, R68, P6 ;  /* 0x0000000147497824 */ /* 0x000fe400030e0644 */
[----:B------:R-:W-:-:S03]  /*4f80*/  IMAD.WIDE.U32 R64, R6, R30, RZ ;  /* 0x0000001e06407225 */ /* 0x000fc600078e00ff */
[----:B------:R-:W-:Y:S01]  /*4f90*/  IADD3.X R22, PT, PT, R73, UR4, R23, P1, P3 ;  /* 0x0000000449167c10 */ /* 0x000fe20008fe6417 */
[----:B------:R-:W-:Y:S01]  /*4fa0*/  IMAD.WIDE.U32 R66, P6, R6, R31, R66 ;  /* 0x0000001f06427225 */ /* 0x000fe200078c0042 */
[----:B------:R-:W-:Y:S02]  /*4fb0*/  ISETP.GE.U32.AND P1, PT, R5, R70, PT ;  /* 0x000000460500720c */ /* 0x000fe40003f26070 */
[----:B------:R-:W-:Y:S01]  /*4fc0*/  IADD3 R79, P3, PT, R75, R64, RZ ;  /* 0x000000404b4f7210 */ /* 0x000fe20007f7e0ff */
[----:B------:R-:W-:Y:S01]  /*4fd0*/  IMAD.IADD R77, R65, 0x1, R66 ;  /* 0x00000001414d7824 */ /* 0x000fe200078e0242 */
[----:B------:R-:W-:Y:S01]  /*4fe0*/  ISETP.GE.U32.AND.EX P1, PT, R22, R73, PT, P1 ;  /* 0x000000491600720c */ /* 0x000fe20003f26110 */
[----:B------:R-:W-:Y:S01]  /*4ff0*/  IMAD.X R25, RZ, RZ, RZ, P5 ;  /* 0x000000ffff197224 */ /* 0x000fe200028e06ff */
[----:B------:R-:W-:Y:S01]  /*5000*/  IADD3 R42, P5, PT, R79, R24, RZ ;  /* 0x000000184f2a7210 */ /* 0x000fe20007fbe0ff */
[----:B------:R-:W-:Y:S02]  /*5010*/  IMAD.X R76, R77, 0x1, R74, P3 ;  /* 0x000000014d4c7824 */ /* 0x000fe400018e064a */
[----:B------:R-:W-:Y:S01]  /*5020*/  IMAD.MOV.U32 R23, RZ, RZ, 0x1 ;  /* 0x00000001ff177424 */ /* 0x000fe200078e00ff */
[----:B------:R-:W-:Y:S01]  /*5030*/  ISETP.GE.U32.AND P3, PT, R42, R79, PT ;  /* 0x0000004f2a00720c */ /* 0x000fe20003f66070 */
[----:B------:R-:W-:Y:S01]  /*5040*/  IMAD.X R59, R76, 0x1, R56, P5 ;  /* 0x000000014c3b7824 */ /* 0x000fe200028e0638 */
[----:B------:R-:W-:Y:S01]  /*5050*/  IADD3 RZ, P5, PT, R40, R43, RZ ;  /* 0x0000002b28ff7210 */ /* 0x000fe20007fbe0ff */
[----:B------:R-:W-:Y:S01]  /*5060*/  IMAD.MOV.U32 R24, RZ, RZ, R41 ;  /* 0x000000ffff187224 */ /* 0x000fe200078e0029 */
[----:B------:R-:W-:Y:S01]  /*5070*/  @P2 SEL R23, RZ, 0x1, !P0 ;  /* 0x00000001ff172807 */ /* 0x000fe20004000000 */
[----:B------:R-:W-:Y:S01]  /*5080*/  IMAD.X R41, RZ, RZ, RZ, P6 ;  /* 0x000000ffff297224 */ /* 0x000fe200030e06ff */
[----:B------:R-:W-:Y:S01]  /*5090*/  ISETP.GE.U32.AND.EX P3, PT, R59, R76, PT, P3 ;  /* 0x0000004c3b00720c */ /* 0x000fe20003f66130 */
[----:B------:R-:W-:Y:S01]  /*50a0*/  IMAD.WIDE.U32.X R24, R0, R55, R24, P5 ;  /* 0x0000003700187225 */ /* 0x000fe200028e0418 */
[----:B------:R-:W-:-:S02]  /*50b0*/  @P1 IADD3 R43, P2, PT, RZ, -R69, RZ ;  /* 0x80000045ff2b1210 */ /* 0x000fc40007f5e0ff */
[----:B------:R-:W-:Y:S01]  /*50c0*/  @P1 ISETP.NE.U32.AND P0, PT, R70, RZ, PT ;  /* 0x000000ff4600120c */ /* 0x000fe20003f05070 */
[----:B------:R-:W-:Y:S01]  /*50d0*/  IMAD.MOV.U32 R40, RZ, RZ, R67 ;  /* 0x000000ffff287224 */ /* 0x000fe200078e0043 */
[----:B------:R-:W-:Y:S01]  /*50e0*/  IADD3 R69, P5, PT, R23, R24, RZ ;  /* 0x0000001817457210 */ /* 0x000fe20007fbe0ff */
[----:B------:R-:W-:Y:S01]  /*50f0*/  @P1 IMAD.X R0, RZ, RZ, ~R68, P2 ;  /* 0x000000ffff001224 */ /* 0x000fe200010e0e44 */
[----:B------:R-:W-:Y:S01]  /*5100*/  @P1 ISETP.NE.AND.EX P0, PT, R73, RZ, PT, P0 ;  /* 0x000000ff4900120c */ /* 0x000fe20003f05300 */
[----:B------:R-:W-:Y:S01]  /*5110*/  IMAD.MOV.U32 R24, RZ, RZ, R63 ;  /* 0x000000ffff187224 */ /* 0x000fe200078e003f */
[----:B------:R-:W-:Y:S01]  /*5120*/  @P1 ISETP.NE.U32.AND P2, PT, R60, R43, PT ;  /* 0x0000002b3c00120c */ /* 0x000fe20003f45070 */
[----:B------:R-:W-:-:S03]  /*5130*/  IMAD.MOV.U32 R43, RZ, RZ, 0x1 ;  /* 0x00000001ff2b7424 */ /* 0x000fc600078e00ff */
[----:B------:R-:W-:Y:S02]  /*5140*/  @P1 ISETP.NE.AND.EX P0, PT, R71, R0, !P0, P2 ;  /* 0x000000004700120c */ /* 0x000fe40004705320 */
[----:B------:R-:W-:Y:S01]  /*5150*/  IADD3.X R71, PT, PT, R25, UR4, RZ, P5, !PT ;  /* 0x0000000419477c10 */ /* 0x000fe2000affe4ff */
[----:B------:R-:W-:Y:S01]  /*5160*/  IMAD.X R25, RZ, RZ, RZ, P4 ;  /* 0x000000ffff197224 */ /* 0x000fe200020e06ff */
[----:B------:R-:W-:Y:S02]  /*5170*/  @P3 IADD3 R23, P5, PT, RZ, -R75, RZ ;  /* 0x8000004bff173210 */ /* 0x000fe40007fbe0ff */
[----:B------:R-:W-:Y:S02]  /*5180*/  @P3 ISETP.NE.U32.AND P2, PT, R79, RZ, PT ;  /* 0x000000ff4f00320c */ /* 0x000fe40003f45070 */
[----:B------:R-:W-:Y:S01]  /*5190*/  IADD3 RZ, P4, PT, R62, R61, RZ ;  /* 0x0000003d3eff7210 */ /* 0x000fe20007f9e0ff */
[----:B------:R-:W-:Y:S01]  /*51a0*/  @P3 IMAD.X R0, RZ, RZ, ~R74, P5 ;  /* 0x000000ffff003224 */ /* 0x000fe200028e0e4a */
[----:B------:R-:W-:Y:S01]  /*51b0*/  @P3 ISETP.NE.AND.EX P2, PT, R76, RZ, PT, P2 ;  /* 0x000000ff4c00320c */ /* 0x000fe20003f45320 */
[----:B------:R-:W-:Y:S01]  /*51c0*/  IMAD.WIDE.U32 R60, R6, R52, RZ ;  /* 0x00000034063c7225 */ /* 0x000fe200078e00ff */
[----:B------:R-:W-:-:S02]  /*51d0*/  @P3 ISETP.NE.U32.AND P6, PT, R64, R23, PT ;  /* 0x000000174000320c */ /* 0x000fc40003fc5070 */
[----:B------:R-:W-:Y:S01]  /*51e0*/  IADD3 RZ, P5, PT, R66, R65, RZ ;  /* 0x0000004142ff7210 */ /* 0x000fe20007fbe0ff */
[----:B------:R-:W-:Y:S01]  /*51f0*/  IMAD.WIDE.U32.X R24, R35, R35, R24, P4 ;  /* 0x0000002323187225 */ /* 0x000fe200020e0418 */
[----:B------:R-:W-:Y:S02]  /*5200*/  @P3 ISETP.NE.AND.EX P2, PT, R77, R0, !P2, P6 ;  /* 0x000000004d00320c */ /* 0x000fe40005745360 */
[----:B------:R-:W-:Y:S01]  /*5210*/  ISETP.NE.U32.AND P4, PT, R69, RZ, PT ;  /* 0x000000ff4500720c */ /* 0x000fe20003f85070 */
[----:B------:R-:W-:Y:S01]  /*5220*/  IMAD.MOV.U32 R23, RZ, RZ, 0x1 ;  /* 0x00000001ff177424 */ /* 0x000fe200078e00ff */
[----:B------:R-:W-:Y:S01]  /*5230*/  @P3 SEL R23, RZ, 0x1, !P2 ;  /* 0x00000001ff173807 */ /* 0x000fe20005000000 */
[C---:B------:R-:W-:Y:S01]  /*5240*/  IMAD.WIDE.U32 R64, R2.reuse, R52, RZ ;  /* 0x0000003402407225 */ /* 0x040fe200078e00ff */
[----:B------:R-:W-:Y:S02]  /*5250*/  ISETP.NE.AND.EX P2, PT, R71, RZ, PT, P4 ;  /* 0x000000ff4700720c */ /* 0x000fe40003f45340 */
[----:B------:R-:W-:Y:S01]  /*5260*/  @P1 SEL R43, RZ, 0x1, !P0 ;  /* 0x00000001ff2b1807 */ /* 0x000fe20004000000 */
[----:B------:R-:W-:-:S03]  /*5270*/  IMAD.WIDE.U32.X R62, R2, R31, R40, P5 ;  /* 0x0000001f023e7225 */ /* 0x000fc600028e0428 */
[----:B------:R-:W-:Y:S01]  /*5280*/  IADD3 R0, P0, PT, R43, R24, RZ ;  /* 0x000000182b007210 */ /* 0x000fe20007f1e0ff */
[----:B------:R-:W-:Y:S01]  /*5290*/  IMAD.WIDE.U32 R40, P4, R6, R53, R64 ;  /* 0x0000003506287225 */ /* 0x000fe20007880040 */
[----:B------:R-:W-:Y:S02]  /*52a0*/  IADD3 R67, P3, PT, R23, R62, RZ ;  /* 0x0000003e17437210 */ /* 0x000fe40007f7e0ff */
[----:B------:R-:W-:Y:S01]  /*52b0*/  IADD3.X R23, PT, PT, R25, UR4, RZ, P0, !PT ;  /* 0x0000000419177c10 */ /* 0x000fe200087fe4ff */
[----:B------:R-:W-:Y:S02]  /*52c0*/  IMAD.IADD R73, R61, 0x1, R40 ;  /* 0x000000013d497824 */ /* 0x000fe400078e0228 */
        /* <DEDUP_REMOVED lines=15> */
[----:B------:R-:W-:Y:S02]  /*53c0*/  @!P0 IMAD.MOV.U32 R20, RZ, RZ, R69 ;  /* 0x000000ffff148224 */ /* 0x000fe400078e0045 */
[----:B------:R-:W-:Y:S02]  /*53d0*/  @!P0 IMAD.MOV.U32 R8, RZ, RZ, R71 ;  /* 0x000000ffff088224 */ /* 0x000fe400078e0047 */
[----:B------:R-:W-:Y:S01]  /*53e0*/  @!P0 IMAD.X R22, RZ, RZ, R22, P1 ;  /* 0x000000ffff168224 */ /* 0x000fe200008e0616 */
[----:B------:R-:W-:Y:S01]  /*53f0*/  @!P0 ISETP.NE.U32.AND P1, PT, R5, RZ, PT ;  /* 0x000000ff0500820c */ /* 0x000fe20003f25070 */
[----:B------:R-:W-:Y:S02]  /*5400*/  @!P0 IMAD.MOV.U32 R4, RZ, RZ, RZ ;  /* 0x000000ffff048224 */ /* 0x000fe400078e00ff */
[----:B------:R-:W-:Y:S01]  /*5410*/  @!P0 IMAD.MOV.U32 R3, RZ, RZ, RZ ;  /* 0x000000ffff038224 */ /* 0x000fe200078e00ff */
[----:B------:R-:W-:-:S04]  /*5420*/  @!P0 ISETP.NE.AND.EX P1, PT, R22, RZ, PT, P1 ;  /* 0x000000ff1600820c */ /* 0x000fc80003f25310 */
[----:B------:R-:W-:-:S04]  /*5430*/  @!P0 SEL R25, RZ, 0x1, P1 ;  /* 0x00000001ff198807 */ /* 0x000fc80000800000 */
[----:B------:R-:W-:-:S05]  /*5440*/  @!P0 IADD3 R0, P1, PT, R25, R0, RZ ;  /* 0x0000000019008210 */ /* 0x000fca0007f3e0ff */
[----:B------:R-:W-:-:S08]  /*5450*/  @!P0 IMAD.X R23, RZ, RZ, R23, P1 ;  /* 0x000000ffff178224 */ /* 0x000fd000008e0617 */
.L_x_16:
[----:B------:R-:W-:Y:S05]  /*5460*/  BSYNC.RECONVERGENT B1 ;  /* 0x0000000000017941 */ /* 0x000fea0003800200 */
.L_x_15:
[----:B------:R-:W-:Y:S01]  /*5470*/  UMOV UR4, URZ ;  /* 0x000000ff00047c82 */ /* 0x000fe20008000000 */
[----:B------:R-:W-:Y:S01]  /*5480*/  IADD3 R56, P0, PT, R67, R60, RZ ;  /* 0x0000003c43387210 */ /* 0x000fe20007f1e0ff */
[-C--:B------:R-:W-:Y:S01]  /*5490*/  IMAD R7, R59, R26.reuse, RZ ;  /* 0x0000001a3b077224 */ /* 0x080fe200078e02ff */
[----:B------:R-:W-:Y:S01]  /*54a0*/  IADD3.X R64, PT, PT, R63, UR4, RZ, P3, !PT ;  /* 0x000000043f407c10 */ /* 0x000fe20009ffe4ff */
[----:B------:R-:W-:Y:S01]  /*54b0*/  IMAD.WIDE.U32 R24, R42, R26, RZ ;  /* 0x0000001a2a187225 */ /* 0x000fe200078e00ff */
[----:B------:R-:W-:Y:S01]  /*54c0*/  IADD3 R69, P2, PT, R56, R57, RZ ;  /* 0x0000003938457210 */ /* 0x000fe20007f5e0ff */
[----:B------:R-:W-:Y:S01]  /*54d0*/  BSSY.RECONVERGENT B1, `(.L_x_17) ;  /* 0x0000070000017945 */ /* 0x000fe20003800200 */
[----:B------:R-:W-:Y:S01]  /*54e0*/  IADD3 RZ, P5, PT, R40, R61, RZ ;  /* 0x0000003d28ff7210 */ /* 0x000fe20007fbe0ff */
[----:B------:R-:W-:Y:S01]  /*54f0*/  IMAD.X R57, R73, 0x1, R64, P0 ;  /* 0x0000000149397824 */ /* 0x000fe200000e0640 */
[----:B------:R-:W-:Y:S01]  /*5500*/  ISETP.GE.U32.AND P1, PT, R69, R56, PT ;  /* 0x000000384500720c */ /* 0x000fe20003f26070 */
[----:B------:R-:W-:Y:S01]  /*5510*/  IMAD R7, R42, R27, R7 ;  /* 0x0000001b2a077224 */ /* 0x000fe200078e0207 */
[----:B------:R-:W-:Y:S01]  /*5520*/  LOP3.LUT R65, RZ, R42, RZ, 0x33, !PT ;  /* 0x0000002aff417212 */ /* 0x000fe200078e33ff */
[----:B------:R-:W-:Y:S01]  /*5530*/  IMAD.X R66, R57, 0x1, R58, P2 ;  /* 0x0000000139427824 */ /* 0x000fe200010e063a */
[----:B------:R-:W-:Y:S01]  /*5540*/  LOP3.LUT R59, RZ, R59, RZ, 0x33, !PT ;  /* 0x0000003bff3b7212 */ /* 0x000fe200078e33ff */
[----:B------:R-:W-:-:S02]  /*5550*/  IMAD.IADD R7, R25, 0x1, R7 ;  /* 0x0000000119077824 */ /* 0x000fc400078e0207 */
[----:B------:R-:W-:Y:S01]  /*5560*/  IMAD.MOV.U32 R42, RZ, RZ, R41 ;  /* 0x000000ffff2a7224 */ /* 0x000fe200078e0029 */
[----:B------:R-:W-:Y:S01]  /*5570*/  ISETP.GE.U32.AND.EX P1, PT, R66, R57, PT, P1 ;  /* 0x000000394200720c */ /* 0x000fe20003f26110 */
[----:B------:R-:W-:-:S12]  /*5580*/  IMAD.WIDE.U32 R62, R7, R28, RZ ;  /* 0x0000001c073e7225 */ /* 0x000fd800078e00ff */
[----:B------:R-:W-:Y:S02]  /*5590*/  @P1 IADD3 R43, P0, PT, RZ, -R67, RZ ;  /* 0x80000043ff2b1210 */ /* 0x000fe40007f1e0ff */
[----:B------:R-:W-:Y:S02]  /*55a0*/  @P1 ISETP.NE.U32.AND P3, PT, R56, RZ, PT ;  /* 0x000000ff3800120c */ /* 0x000fe40003f65070 */
[----:B------:R-:W-:Y:S01]  /*55b0*/  @P1 ISETP.NE.U32.AND P2, PT, R60, R43, PT ;  /* 0x0000002b3c00120c */ /* 0x000fe20003f45070 */
[----:B------:R-:W-:Y:S01]  /*55c0*/  @P1 IMAD.X R40, RZ, RZ, ~R64, P0 ;  /* 0x000000ffff281224 */ /* 0x000fe200000e0e40 */
[----:B------:R-:W-:Y:S01]  /*55d0*/  @P1 ISETP.NE.AND.EX P3, PT, R57, RZ, PT, P3 ;  /* 0x000000ff3900120c */ /* 0x000fe20003f65330 */
[----:B------:R-:W-:-:S03]  /*55e0*/  IMAD.WIDE.U32 R60, R24, R28, RZ ;  /* 0x0000001c183c7225 */ /* 0x000fc600078e00ff */
[----:B------:R-:W-:Y:S01]  /*55f0*/  @P1 ISETP.NE.AND.EX P2, PT, R73, R40, !P3, P2 ;  /* 0x000000284900120c */ /* 0x000fe20005f45320 */
[----:B------:R-:W-:Y:S01]  /*5600*/  IMAD.X R43, RZ, RZ, RZ, P4 ;  /* 0x000000ffff2b7224 */ /* 0x000fe200020e06ff */
[----:B------:R-:W-:Y:S01]  /*5610*/  ISETP.GT.U32.AND P0, PT, R60, R65, PT ;  /* 0x000000413c00720c */ /* 0x000fe20003f04070 */
[----:B------:R-:W-:-:S04]  /*5620*/  IMAD.WIDE.U32 R62, P4, R24, R29, R62 ;  /* 0x0000001d183e7225 */ /* 0x000fc8000788003e */
[----:B------:R-:W-:Y:S01]  /*5630*/  IMAD.WIDE.U32 R56, R2, R54, RZ ;  /* 0x0000003602387225 */ /* 0x000fe200078e00ff */
[----:B------:R-:W-:-:S03]  /*5640*/  IADD3 R60, P6, PT, R61, R62, RZ ;  /* 0x0000003e3d3c7210 */ /* 0x000fc60007fde0ff */
[----:B------:R-:W-:Y:S01]  /*5650*/  IMAD.MOV.U32 R65, RZ, RZ, 0x1 ;  /* 0x00000001ff417424 */ /* 0x000fe200078e00ff */
[----:B------:R-:W-:Y:S01]  /*5660*/  @P1 SEL R65, RZ, 0x1, !P2 ;  /* 0x00000001ff411807 */ /* 0x000fe20005000000 */
[----:B------:R-:W-:Y:S01]  /*5670*/  IMAD.WIDE.U32.X R42, R2, R53, R42, P5 ;  /* 0x00000035022a7225 */ /* 0x000fe200028e042a */
[----:B------:R-:W-:-:S03]  /*5680*/  ISETP.GT.U32.AND.EX P0, PT, R60, R59, PT, P0 ;  /* 0x0000003b3c00720c */ /* 0x000fc60003f04100 */
[----:B------:R-:W-:Y:S01]  /*5690*/  IMAD.WIDE.U32 R40, P3, R6, R55, R56 ;  /* 0x0000003706287225 */ /* 0x000fe20007860038 */
[----:B------:R-:W-:-:S03]  /*56a0*/  IADD3 R65, P1, PT, R65, R42, RZ ;  /* 0x0000002a41417210 */ /* 0x000fc60007f3e0ff */
[----:B------:R-:W-:Y:S01]  /*56b0*/  IMAD.WIDE.U32 R56, R6, R54, RZ ;  /* 0x0000003606387225 */ /* 0x000fe200078e00ff */
[----:B------:R-:W-:-:S03]  /*56c0*/  IADD3.X R6, PT, PT, R43, UR4, RZ, P1, !PT ;  /* 0x000000042b067c10 */ /* 0x000fc60008ffe4ff */
[----:B------:R-:W-:Y:S01]  /*56d0*/  IMAD.X R61, RZ, RZ, RZ, P4 ;  /* 0x000000ffff3d7224 */ /* 0x000fe200020e06ff */
[----:B------:R-:W-:Y:S01]  /*56e0*/  IADD3 R71, P1, PT, R65, R56, RZ ;  /* 0x0000003841477210 */ /* 0x000fe20007f3e0ff */
[----:B------:R-:W-:Y:S01]  /*56f0*/  IMAD.MOV.U32 R60, RZ, RZ, R63 ;  /* 0x000000ffff3c7224 */ /* 0x000fe200078e003f */
[----:B------:R-:W-:Y:S01]  /*5700*/  SEL R63, RZ, 0x1, !P0 ;  /* 0x00000001ff3f7807 */ /* 0x000fe20004000000 */
[----:B------:R-:W-:Y:S01]  /*5710*/  IMAD.IADD R67, R57, 0x1, R40 ;  /* 0x0000000139437824 */ /* 0x000fe200078e0228 */
[----:B------:R-:W-:Y:S01]  /*5720*/  IADD3 R20, P0, PT, R20, R71, RZ ;  /* 0x0000004714147210 */ /* 0x000fe20007f1e0ff */
[----:B------:R-:W-:-:S04]  /*5730*/  IMAD.WIDE.U32 R58, R7, R30, RZ ;  /* 0x0000001e073a7225 */ /* 0x000fc800078e00ff */
[----:B------:R-:W-:-:S04]  /*5740*/  IMAD.WIDE.U32.X R60, R7, R29, R60, P6 ;  /* 0x0000001d073c7225 */ /* 0x000fc800030e043c */
[----:B------:R-:W-:Y:S01]  /*5750*/  IMAD.WIDE.U32 R42, R24, R30, RZ ;  /* 0x0000001e182a7225 */ /* 0x000fe200078e00ff */
[----:B------:R-:W-:-:S03]  /*5760*/  IADD3 R75, P2, PT, R63, R60, RZ ;  /* 0x0000003c3f4b7210 */ /* 0x000fc60007f5e0ff */
[----:B------:R-:W-:Y:S01]  /*5770*/  IMAD.X R73, R67, 0x1, R6, P1 ;  /* 0x0000000143497824 */ /* 0x000fe200008e0606 */
[----:B------:R-:W-:Y:S01]  /*5780*/  ISETP.GE.U32.AND P1, PT, R20, R71, PT ;  /* 0x000000471400720c */ /* 0x000fe20003f26070 */
[----:B------:R-:W-:-:S04]  /*5790*/  IMAD.WIDE.U32 R58, P4, R24, R31, R58 ;  /* 0x0000001f183a7225 */ /* 0x000fc8000788003a */
[----:B------:R-:W-:Y:S01]  /*57a0*/  IMAD.X R8, R8, 0x1, R73, P0 ;  /* 0x0000000108087824 */ /* 0x000fe200000e0649 */
[----:B------:R-:W-:Y:S01]  /*57b0*/  IADD3 R64, P0, PT, R75, R42, RZ ;  /* 0x0000002a4b407210 */ /* 0x000fe20007f1e0ff */
[----:B------:R-:W-:Y:S02]  /*57c0*/  IMAD.X R62, RZ, RZ, R61, P2 ;  /* 0x000000ffff3e7224 */ /* 0x000fe400010e063d */
        /* <DEDUP_REMOVED lines=9> */
[----:B------:R-:W-:-:S03]  /*5860*/  IMAD.WIDE.U32 R40, R79, R26, RZ ;  /* 0x0000001a4f287225 */ /* 0x000fc600078e00ff */
[----:B------:R-:W-:Y:S01]  /*5870*/  ISETP.GE.U32.AND.EX P0, PT, R66, R69, PT, P0 ;  /* 0x000000454200720c */ /* 0x000fe20003f06100 */
[----:B------:R-:W-:Y:S02]  /*5880*/  IMAD.WIDE.U32.X R60, R2, R55, R60, P2 ;  /* 0x00000037023c7225 */ /* 0x000fe400010e043c */
[----:B------:R-:W-:Y:S02]  /*5890*/  @P1 IADD3 R57, P3, PT, RZ, -R65, RZ ;  /* 0x80000041ff391210 */ /* 0x000fe40007f7e0ff */
[----:B------:R-:W-:Y:S01]  /*58a0*/  IMAD R2, R66, R26, RZ ;  /* 0x0000001a42027224 */ /* 0x000fe200078e02ff */
[----:B------:R-:W-:Y:S01]  /*58b0*/  @P1 ISETP.NE.U32.AND P6, PT, R71, RZ, PT ;  /* 0x000000ff4700120c */ /* 0x000fe20003fc5070 */
[----:B------:R-:W-:Y:S01]  /*58c0*/  IMAD.MOV.U32 R65, RZ, RZ, 0x1 ;  /* 0x00000001ff417424 */ /* 0x000fe200078e00ff */
[----:B------:R-:W-:Y:S01]  /*58d0*/  @P1 ISETP.NE.U32.AND P2, PT, R56, R57, PT ;  /* 0x000000393800120c */ /* 0x000fe20003f45070 */
[----:B------:R-:W-:Y:S01]  /*58e0*/  IMAD R63, R79, R27, R2 ;  /* 0x0000001b4f3f7224 */ /* 0x000fe200078e0202 */
[----:B------:R-:W-:Y:S01]  /*58f0*/  @P1 ISETP.NE.AND.EX P6, PT, R73, RZ, PT, P6 ;  /* 0x000000ff4900120c */ /* 0x000fe20003fc5360 */
[----:B------:R-:W-:Y:S01]  /*5900*/  IMAD.X R57, RZ, RZ, RZ, P4 ;  /* 0x000000ffff397224 */ /* 0x000fe200020e06ff */
[----:B------:R-:W-:Y:S01]  /*5910*/  IADD3 RZ, P4, PT, R58, R43, RZ ;  /* 0x0000002b3aff7210 */ /* 0x000fe20007f9e0ff */
[----:B------:R-:W-:Y:S01]  /*5920*/  @P1 IMAD.X R2, RZ, RZ, ~R6, P3 ;  /* 0x000000ffff021224 */ /* 0x000fe200018e0e06 */
[----:B------:R-:W-:Y:S01]  /*5930*/  @P0 IADD3 R43, P5, PT, RZ, -R75, RZ ;  /* 0x8000004bff2b0210 */ /* 0x000fe20007fbe0ff */
[----:B------:R-:W-:Y:S01]  /*5940*/  IMAD.MOV.U32 R56, RZ, RZ, R59 ;  /* 0x000000ffff387224 */ /* 0x000fe200078e003b */
[----:B------:R-:W-:-:S02]  /*5950*/  @P0 ISETP.NE.U32.AND P3, PT, R64, RZ, PT ;  /* 0x000000ff4000020c */ /* 0x000fc40003f65070 */
[----:B------:R-:W-:Y:S01]  /*5960*/  @P1 ISETP.NE.AND.EX P6, PT, R67, R2, !P6, P2 ;  /* 0x000000024300120c */ /* 0x000fe200077c5320 */
[----:B------:R-:W-:Y:S01]  /*5970*/  @P0 IMAD.X R6, RZ, RZ, ~R62, P5 ;  /* 0x000000ffff060224 */ /* 0x000fe200028e0e3e */
[----:B------:R-:W-:Y:S01]  /*5980*/  @P0 ISETP.NE.U32.AND P2, PT, R42, R43, PT ;  /* 0x0000002b2a00020c */ /* 0x000fe20003f45070 */
[----:B------:R-:W-:Y:S01]  /*5990*/  IMAD.IADD R2, R41, 0x1, R63 ;  /* 0x0000000129027824 */ /* 0x000fe200078e023f */
[----:B------:R-:W-:Y:S01]  /*59a0*/  @P0 ISETP.NE.AND.EX P3, PT, R69, RZ, PT, P3 ;  /* 0x000000ff4500020c */ /* 0x000fe20003f65330 */
[-C--:B------:R-:W-:Y:S01]  /*59b0*/  IMAD.WIDE.U32 R42, R40, R28.reuse, RZ ;  /* 0x0000001c282a7225 */ /* 0x080fe200078e00ff */
[----:B------:R-:W-:Y:S02]  /*59c0*/  @P1 SEL R65, RZ, 0x1, !P6 ;  /* 0x00000001ff411807 */ /* 0x000fe40007000000 */
[----:B------:R-:W-:Y:S01]  /*59d0*/  LOP3.LUT R63, RZ, R79, RZ, 0x33, !PT ;  /* 0x0000004fff3f7212 */ /* 0x000fe200078e33ff */
[----:B------:R-:W-:Y:S01]  /*59e0*/  IMAD.WIDE.U32 R58, R2, R28, RZ ;  /* 0x0000001c023a7225 */ /* 0x000fe200078e00ff */
[----:B------:R-:W-:-:S02]  /*59f0*/  @P0 ISETP.NE.AND.EX P3, PT, R77, R6, !P3, P2 ;  /* 0x000000064d00020c */ /* 0x000fc40005f65320 */
[----:B------:R-:W-:Y:S01]  /*5a00*/  IADD3 R65, P6, PT, R65, R60, RZ ;  /* 0x0000003c41417210 */ /* 0x000fe20007fde0ff */
[----:B------:R-:W-:Y:S01]  /*5a10*/  IMAD.WIDE.U32.X R56, R7, R31, R56, P4 ;  /* 0x0000001f07387225 */ /* 0x000fe200020e0438 */
[----:B------:R-:W-:Y:S02]  /*5a20*/  ISETP.GT.U32.AND P1, PT, R42, R63, PT ;  /* 0x0000003f2a00720c */ /* 0x000fe40003f24070 */
[----:B------:R-:W-:Y:S01]  /*5a30*/  IADD3.X R42, PT, PT, R61, UR4, RZ, P6, !PT ;  /* 0x000000043d2a7c10 */ /* 0x000fe2000b7fe4ff */
[----:B------:R-:W-:Y:S01]  /*5a40*/  IMAD.MOV.U32 R63, RZ, RZ, 0x1 ;  /* 0x00000001ff3f7424 */ /* 0x000fe200078e00ff */
[----:B------:R-:W-:Y:S01]  /*5a50*/  @P0 SEL R63, RZ, 0x1, !P3 ;  /* 0x00000001ff3f0807 */ /* 0x000fe20005800000 */
[----:B------:R-:W-:Y:S01]  /*5a60*/  IMAD.WIDE.U32 R58, P5, R40, R29, R58 ;  /* 0x0000001d283a7225 */ /* 0x000fe200078a003a */
[----:B------:R-:W-:Y:S02]  /*5a70*/  ISETP.NE.U32.AND P0, PT, R65, RZ, PT ;  /* 0x000000ff4100720c */ /* 0x000fe40003f05070 */
[----:B------:R-:W-:Y:S01]  /*5a80*/  LOP3.LUT R6, RZ, R66, RZ, 0x33, !PT ;  /* 0x00000042ff067212 */ /* 0x000fe200078e33ff */
[----:B------:R-:W-:Y:S01]  /*5a90*/  IMAD.WIDE.U32 R60, R7, R52, RZ ;  /* 0x00000034073c7225 */ /* 0x000fe200078e00ff */
[----:B------:R-:W-:-:S02]  /*5aa0*/  ISETP.NE.AND.EX P0, PT, R42, RZ, PT, P0 ;  /* 0x000000ff2a00720c */ /* 0x000fc40003f05300 */
[----:B------:R-:W-:Y:S02]  /*5ab0*/  IADD3 R43, P2, PT, R43, R58, RZ ;  /* 0x0000003a2b2b7210 */ /* 0x000fe40007f5e0ff */
[----:B------:R-:W-:Y:S01]  /*5ac0*/  IADD3 R67, P3, PT, R63, R56, RZ ;  /* 0x000000383f437210 */ /* 0x000fe20007f7e0ff */
[----:B------:R-:W-:Y:S01]  /*5ad0*/  IMAD.X R63, RZ, RZ, RZ, P5 ;  /* 0x000000ffff3f7224 */ /* 0x000fe200028e06ff */
[----:B------:R-:W-:-:S07]  /*5ae0*/  ISETP.GT.U32.AND.EX P1, PT, R43, R6, PT, P1 ;  /* 0x000000062b00720c */ /* 0x000fce0003f24110 */
[----:B------:R-:W-:Y:S06]  /*5af0*/  @!P0 BRA `(.L_x_18) ;  /* 0x0000000000348947 */ /* 0x000fec0003800000 */
[----:B------:R-:W-:-:S04]  /*5b00*/  IADD3 R43, P4, PT, R65, R4, RZ ;  /* 0x00000004412b7210 */ /* 0x000fc80007f9e0ff */
[----:B------:R-:W-:Y:S01]  /*5b10*/  ISETP.GE.U32.AND P0, PT, R43, R4, PT ;  /* 0x000000042b00720c */ /* 0x000fe20003f06070 */
[----:B------:R-:W-:Y:S02]  /*5b20*/  IMAD.X R6, R42, 0x1, R3, P4 ;  /* 0x000000012a067824 */ /* 0x000fe400020e0603 */
[----:B------:R-:W-:-:S03]  /*5b30*/  IMAD.MOV.U32 R4, RZ, RZ, R43 ;  /* 0x000000ffff047224 */ /* 0x000fc600078e002b */
[----:B------:R-:W-:-:S13]  /*5b40*/  ISETP.GE.U32.AND.EX P0, PT, R6, R3, PT, P0 ;  /* 0x000000030600720c */ /* 0x000fda0003f06100 */
        /* <DEDUP_REMOVED lines=8> */
.L_x_18:
[----:B------:R-:W-:Y:S05]  /*5bd0*/  BSYNC.RECONVERGENT B1 ;  /* 0x0000000000017941 */ /* 0x000fea0003800200 */
.L_x_17:
[----:B------:R-:W-:Y:S01]  /*5be0*/  IMAD.MOV.U32 R62, RZ, RZ, R59 ;  /* 0x000000ffff3e7224 */ /* 0x000fe200078e003b */
[----:B------:R-:W-:Y:S01]  /*5bf0*/  UMOV UR4, URZ ;  /* 0x000000ff00047c82 */ /* 0x000fe20008000000 */
[C---:B------:R-:W-:Y:S01]  /*5c00*/  IMAD.WIDE.U32 R58, R24.reuse, R52, RZ ;  /* 0x00000034183a7225 */ /* 0x040fe200078e00ff */
[----:B------:R-:W-:Y:S01]  /*5c10*/  SEL R25, RZ, 0x1, !P1 ;  /* 0x00000001ff197807 */ /* 0x000fe20004800000 */
[----:B------:R-:W-:Y:S01]  /*5c20*/  BSSY.RECONVERGENT B1, `(.L_x_19) ;  /* 0x00000c7000017945 */ /* 0x000fe20003800200 */
[----:B------:R-:W-:Y:S01]  /*5c30*/  IADD3.X R6, PT, PT, R57, UR4, RZ, P3, !PT ;  /* 0x0000000439067c10 */ /* 0x000fe20009ffe4ff */
[----:B------:R-:W-:Y:S01]  /*5c40*/  IMAD.WIDE.U32 R60, P4, R24, R53, R60 ;  /* 0x00000035183c7225 */ /* 0x000fe2000788003c */
[----:B------:R-:W-:Y:S01]  /*5c50*/  IADD3 R41, P1, PT, R67, R58, RZ ;  /* 0x0000003a43297210 */ /* 0x000fe20007f3e0ff */
[----:B------:R-:W-:Y:S02]  /*5c60*/  BSSY.RELIABLE B2, `(.L_x_20) ;  /* 0x00000ac000027945 */ /* 0x000fe40003800100 */
[----:B------:R-:W-:Y:S01]  /*5c70*/  IMAD.WIDE.U32.X R62, R2, R29, R62, P2 ;  /* 0x0000001d023e7225 */ /* 0x000fe200010e043e */
[----:B------:R-:W-:-:S03]  /*5c80*/  IADD3 R20, P2, PT, R41, R20, RZ ;  /* 0x0000001429147210 */ /* 0x000fc60007f5e0ff */
[----:B------:R-:W-:Y:S01]  /*5c90*/  IMAD.IADD R65, R59, 0x1, R60 ;  /* 0x000000013b417824 */ /* 0x000fe200078e023c */
[----:B------:R-:W-:Y:S01]  /*5ca0*/  IADD3 R71, P3, PT, R25, R62, RZ ;  /* 0x0000003e19477210 */ /* 0x000fe20007f7e0ff */
[----:B------:R-:W-:-:S04]  /*5cb0*/  IMAD.WIDE.U32 R42, R2, R30, RZ ;  /* 0x0000001e022a7225 */ /* 0x000fc800078e00ff */
        /* <DEDUP_REMOVED lines=16> */
[----:B------:R-:W-:Y:S02]  /*5dc0*/  @P3 ISETP.NE.U32.AND P2, PT, R41, RZ, PT ;  /* 0x000000ff2900320c */ /* 0x000fe40003f45070 */
[----:B------:R-:W-:Y:S02]  /*5dd0*/  @P3 IADD3 R41, P6, PT, RZ, -R67, RZ ;  /* 0x80000043ff293210 */ /* 0x000fe40007fde0ff */
[----:B------:R-:W-:Y:S02]  /*5de0*/  @P3 ISETP.NE.AND.EX P2, PT, R69, RZ, PT, P2 ;  /* 0x000000ff4500320c */ /* 0x000fe40003f45320 */
[----:B------:R-:W-:Y:S01]  /*5df0*/  @P3 ISETP.NE.U32.AND P5, PT, R58, R41, PT ;  /* 0x000000293a00320c */ /* 0x000fe20003fa5070 */
[----:B------:R-:W-:Y:S01]  /*5e00*/  @P3 IMAD.X R6, RZ, RZ, ~R6, P6 ;  /* 0x000000ffff063224 */ /* 0x000fe200030e0e06 */
[----:B------:R-:W-:Y:S01]  /*5e10*/  IADD3 RZ, P6, PT, R60, R59, RZ ;  /* 0x0000003b3cff7210 */ /* 0x000fe20007fde0ff */
[----:B------:R-:W-:Y:S01]  /*5e20*/  IMAD.WIDE.U32 R58, R7, R54, RZ ;  /* 0x00000036073a7225 */ /* 0x000fe200078e00ff */
[----:B------:R-:W-:-:S02]  /*5e30*/  @P1 ISETP.NE.U32.AND P4, PT, R66, RZ, PT ;  /* 0x000000ff4200120c */ /* 0x000fc40003f85070 */
[----:B------:R-:W-:Y:S01]  /*5e40*/  @P3 ISETP.NE.AND.EX P2, PT, R65, R6, !P2, P5 ;  /* 0x000000064100320c */ /* 0x000fe20005745350 */
[----:B------:R-:W-:Y:S01]  /*5e50*/  IMAD.MOV.U32 R41, RZ, RZ, 0x1 ;  /* 0x00000001ff297424 */ /* 0x000fe200078e00ff */
[----:B------:R-:W-:Y:S01]  /*5e60*/  @P1 IADD3 R65, P5, PT, RZ, -R71, RZ ;  /* 0x80000047ff411210 */ /* 0x000fe20007fbe0ff */
[----:B------:R-:W-:Y:S01]  /*5e70*/  IMAD.WIDE.U32.X R60, R7, R53, R62, P6 ;  /* 0x00000035073c7225 */ /* 0x000fe200030e043e */
[----:B------:R-:W-:Y:S02]  /*5e80*/  @P3 SEL R41, RZ, 0x1, !P2 ;  /* 0x00000001ff293807 */ /* 0x000fe40005000000 */
[----:B------:R-:W-:Y:S01]  /*5e90*/  IADD3 RZ, P6, PT, R42, R57, RZ ;  /* 0x000000392aff7210 */ /* 0x000fe20007fde0ff */
[----:B------:R-:W-:Y:S01]  /*5ea0*/  IMAD.X R63, RZ, RZ, RZ, P0 ;  /* 0x000000ffff3f7224 */ /* 0x000fe200000e06ff */
[----:B------:R-:W-:Y:S01]  /*5eb0*/  @P1 ISETP.NE.U32.AND P0, PT, R56, R65, PT ;  /* 0x000000413800120c */ /* 0x000fe20003f05070 */
[----:B------:R-:W-:Y:S01]  /*5ec0*/  @P1 IMAD.X R6, RZ, RZ, ~R64, P5 ;  /* 0x000000ffff061224 */ /* 0x000fe200028e0e40 */
[----:B------:R-:W-:Y:S01]  /*5ed0*/  @P1 ISETP.NE.AND.EX P4, PT, R75, RZ, PT, P4 ;  /* 0x000000ff4b00120c */ /* 0x000fe20003f85340 */
[----:B------:R-:W-:Y:S01]  /*5ee0*/  IMAD.WIDE.U32 R56, P2, R24, R55, R58 ;  /* 0x0000003718387225 */ /* 0x000fe2000784003a */
[----:B------:R-:W-:-:S02]  /*5ef0*/  IADD3 R65, P3, PT, R41, R60, RZ ;  /* 0x0000003c29417210 */ /* 0x000fc40007f7e0ff */
[----:B------:R-:W-:Y:S01]  /*5f00*/  @P1 ISETP.NE.AND.EX P0, PT, R73, R6, !P4, P0 ;  /* 0x000000064900120c */ /* 0x000fe20006705300 */
[----:B------:R-:W-:Y:S01]  /*5f10*/  IMAD.WIDE.U32 R58, R24, R54, RZ ;  /* 0x00000036183a7225 */ /* 0x000fe200078e00ff */
[----:B------:R-:W-:-:S03]  /*5f20*/  IADD3.X R6, PT, PT, R61, UR4, RZ, P3, !PT ;  /* 0x000000043d067c10 */ /* 0x000fc60009ffe4ff */
[----:B------:R-:W-:Y:S01]  /*5f30*/  IMAD.IADD R8, R59, 0x1, R56 ;  /* 0x000000013b087824 */ /* 0x000fe200078e0238 */
[----:B------:R-:W-:Y:S01]  /*5f40*/  IADD3 R67, P3, PT, R65, R58, RZ ;  /* 0x0000003a41437210 */ /* 0x000fe20007f7e0ff */
[----:B------:R-:W-:Y:S02]  /*5f50*/  IMAD.MOV.U32 R62, RZ, RZ, R43 ;  /* 0x000000ffff3e7224 */ /* 0x000fe400078e002b */
[----:B------:R-:W-:Y:S01]  /*5f60*/  IMAD.MOV.U32 R41, RZ, RZ, 0x1 ;  /* 0x00000001ff297424 */ /* 0x000fe200078e00ff */
[----:B------:R-:W-:Y:S01]  /*5f70*/  IADD3 R24, P4, PT, R4, R67, RZ ;  /* 0x0000004304187210 */ /* 0x000fe20007f9e0ff */
[----:B------:R-:W-:Y:S01]  /*5f80*/  IMAD.X R4, R8, 0x1, R6, P3 ;  /* 0x0000000108047824 */ /* 0x000fe200018e0606 */
        /* <DEDUP_REMOVED lines=13> */
[----:B------:R-:W-:Y:S01]  /*6060*/  IMAD.X R63, RZ, RZ, RZ, P2 ;  /* 0x000000ffff3f7224 */ /* 0x000fe200010e06ff */
[----:B------:R-:W-:Y:S01]  /*6070*/  IADD3 RZ, P2, PT, R56, R59, RZ ;  /* 0x0000003b38ff7210 */ /* 0x000fe20007f5e0ff */
[----:B------:R-:W-:Y:S01]  /*6080*/  IMAD.X R24, R66, 0x1, R64, P0 ;  /* 0x0000000142187824 */ /* 0x000fe200000e0640 */
[----:B------:R-:W-:Y:S01]  /*6090*/  ISETP.GE.U32.AND P0, PT, R71, R69, PT ;  /* 0x000000454700720c */ /* 0x000fe20003f06070 */
[----:B------:R-:W-:Y:S02]  /*60a0*/  IMAD.MOV.U32 R62, RZ, RZ, R57 ;  /* 0x000000ffff3e7224 */ /* 0x000fe400078e0039 */
[----:B------:R-:W-:Y:S01]  /*60b0*/  IMAD.X R68, R24, 0x1, R3, P3 ;  /* 0x0000000118447824 */ /* 0x000fe200018e0603 */
[----:B------:R-:W-:Y:S02]  /*60c0*/  @P1 IADD3 R3, P6, PT, RZ, -R65, RZ ;  /* 0x80000041ff031210 */ /* 0x000fe40007fde0ff */
[----:B------:R-:W-:-:S02]  /*60d0*/  @P1 ISETP.NE.U32.AND P3, PT, R67, RZ, PT ;  /* 0x000000ff4300120c */ /* 0x000fc40003f65070 */
[----:B------:R-:W-:Y:S01]  /*60e0*/  @P1 ISETP.NE.U32.AND P5, PT, R58, R3, PT ;  /* 0x000000033a00120c */ /* 0x000fe20003fa5070 */
[----:B------:R-:W-:Y:S01]  /*60f0*/  @P1 IMAD.X R3, RZ, RZ, ~R6, P6 ;  /* 0x000000ffff031224 */ /* 0x000fe200030e0e06 */
[----:B------:R-:W-:Y:S01]  /*6100*/  @P1 ISETP.NE.AND.EX P3, PT, R4, RZ, PT, P3 ;  /* 0x000000ff0400120c */ /* 0x000fe20003f65330 */
[----:B------:R-:W-:Y:S01]  /*6110*/  IMAD.WIDE.U32.X R6, R7, R55, R62, P2 ;  /* 0x0000003707067225 */ /* 0x000fe200010e043e */
[----:B------:R-:W-:Y:S02]  /*6120*/  ISETP.GE.U32.AND.EX P0, PT, R68, R24, PT, P0 ;  /* 0x000000184400720c */ /* 0x000fe40003f06100 */
[----:B------:R-:W-:Y:S01]  /*6130*/  @P1 ISETP.NE.AND.EX P3, PT, R8, R3, !P3, P5 ;  /* 0x000000030800120c */ /* 0x000fe20005f65350 */
[----:B------:R-:W-:-:S03]  /*6140*/  IMAD.MOV.U32 R3, RZ, RZ, 0x1 ;  /* 0x00000001ff037424 */ /* 0x000fc600078e00ff */
[----:B------:R-:W-:-:S04]  /*6150*/  @P1 SEL R3, RZ, 0x1, !P3 ;  /* 0x00000001ff031807 */ /* 0x000fc80005800000 */
[----:B------:R-:W-:Y:S01]  /*6160*/  IADD3 R4, P1, PT, R3, R6, RZ ;  /* 0x0000000603047210 */ /* 0x000fe20007f3e0ff */
[----:B------:R-:W-:Y:S02]  /*6170*/  IMAD.MOV.U32 R6, RZ, RZ, R61 ;  /* 0x000000ffff067224 */ /* 0x000fe400078e003d */
[----:B------:R-:W-:Y:S02]  /*6180*/  @P0 IADD3 R41, P5, PT, RZ, -R41, RZ ;  /* 0x80000029ff290210 */ /* 0x000fe40007fbe0ff */
[----:B------:R-:W-:Y:S01]  /*6190*/  IADD3.X R57, PT, PT, R7, UR4, RZ, P1, !PT ;  /* 0x0000000407397c10 */ /* 0x000fe20008ffe4ff */
[----:B------:R-:W-:Y:S01]  /*61a0*/  IMAD.X R7, RZ, RZ, RZ, P4 ;  /* 0x000000ffff077224 */ /* 0x000fe200020e06ff */
[----:B------:R-:W-:Y:S01]  /*61b0*/  ISETP.NE.U32.AND P1, PT, R4, RZ, PT ;  /* 0x000000ff0400720c */ /* 0x000fe20003f25070 */
[----:B------:R-:W-:Y:S01]  /*61c0*/  @P0 IMAD.X R3, RZ, RZ, ~R64, P5 ;  /* 0x000000ffff030224 */ /* 0x000fe200028e0e40 */
[----:B------:R-:W-:Y:S02]  /*61d0*/  @P0 ISETP.NE.U32.AND P2, PT, R69, RZ, PT ;  /* 0x000000ff4500020c */ /* 0x000fe40003f45070 */
[----:B------:R-:W-:-:S02]  /*61e0*/  ISETP.NE.AND.EX P1, PT, R57, RZ, PT, P1 ;  /* 0x000000ff3900720c */ /* 0x000fc40003f25310 */
[----:B------:R-:W-:Y:S02]  /*61f0*/  @P0 ISETP.NE.AND.EX P2, PT, R24, RZ, PT, P2 ;  /* 0x000000ff1800020c */ /* 0x000fe40003f45320 */
[----:B------:R-:W-:Y:S02]  /*6200*/  @P0 ISETP.NE.U32.AND P3, PT, R42, R41, PT ;  /* 0x000000292a00020c */ /* 0x000fe40003f65070 */
[----:B------:R-:W-:Y:S01]  /*6210*/  IADD3 RZ, P5, PT, R60, R43, RZ ;  /* 0x0000002b3cff7210 */ /* 0x000fe20007fbe0ff */
[----:B------:R-:W-:Y:S01]  /*6220*/  IMAD.WIDE.U32 R42, R2, R54, RZ ;  /* 0x00000036022a7225 */ /* 0x000fe200078e00ff */
[----:B------:R-:W-:-:S03]  /*6230*/  @P0 ISETP.NE.AND.EX P2, PT, R66, R3, !P2, P3 ;  /* 0x000000034200020c */ /* 0x000fc60005745330 */
[----:B------:R-:W-:Y:S01]  /*6240*/  IMAD.MOV.U32 R3, RZ, RZ, 0x1 ;  /* 0x00000001ff037424 */ /* 0x000fe200078e00ff */
[----:B------:R-:W-:Y:S01]  /*6250*/  @P0 SEL R3, RZ, 0x1, !P2 ;  /* 0x00000001ff030807 */ /* 0x000fe20005000000 */
[----:B------:R-:W-:Y:S01]  /*6260*/  IMAD.WIDE.U32.X R6, R2, R53, R6, P5 ;  /* 0x0000003502067225 */ /* 0x000fe200028e0406 */
[----:B------:R-:W-:-:S03]  /*6270*/  @P1 IADD3 R4, P0, PT, R4, R5, RZ ;  /* 0x0000000504041210 */ /* 0x000fc60007f1e0ff */
[----:B------:R-:W-:Y:S01]  /*6280*/  IMAD.WIDE.U32 R42, P5, R40, R55, R42 ;  /* 0x00000037282a7225 */ /* 0x000fe200078a002a */
[----:B------:R-:W-:-:S03]  /*6290*/  IADD3 R59, P2, PT, R3, R6, RZ ;  /* 0x00000006033b7210 */ /* 0x000fc60007f5e0ff */
[----:B------:R-:W-:Y:S01]  /*62a0*/  IMAD.WIDE.U32 R40, R40, R54, RZ ;  /* 0x0000003628287225 */ /* 0x000fe200078e00ff */
[----:B------:R-:W-:-:S03]  /*62b0*/  IADD3.X R6, PT, PT, R7, UR4, RZ, P2, !PT ;  /* 0x0000000407067c10 */ /* 0x000fc600097fe4ff */
[----:B------:R-:W-:Y:S01]  /*62c0*/  @P1 IMAD.X R3, R57, 0x1, R22, P0 ;  /* 0x0000000139031824 */ /* 0x000fe200000e0616 */
[----:B------:R-:W-:Y:S01]  /*62d0*/  IADD3 R24, P2, PT, R59, R40, RZ ;  /* 0x000000283b187210 */ /* 0x000fe20007f5e0ff */
[----:B------:R-:W-:Y:S01]  /*62e0*/  IMAD.IADD R8, R41, 0x1, R42 ;  /* 0x0000000129087824 */ /* 0x000fe200078e022a */
[----:B------:R-:W-:Y:S01]  /*62f0*/  @P1 ISETP.GE.U32.AND P0, PT, R4, R5, PT ;  /* 0x000000050400120c */ /* 0x000fe20003f06070 */
[----:B------:R-:W-:Y:S02]  /*6300*/  @P1 IMAD.MOV.U32 R5, RZ, RZ, R4 ;  /* 0x000000ffff051224 */ /* 0x000fe400078e0004 */
[----:B------:R-:W-:Y:S01]  /*6310*/  IMAD.X R7, R8, 0x1, R6, P2 ;  /* 0x0000000108077824 */ /* 0x000fe200010e0606 */
[----:B------:R-:W-:Y:S01]  /*6320*/  @P1 ISETP.GE.U32.AND.EX P0, PT, R3, R22, PT, P0 ;  /* 0x000000160300120c */ /* 0x000fe20003f06100 */
[----:B------:R-:W-:Y:S01]  /*6330*/  @P1 IMAD.MOV.U32 R22, RZ, RZ, R3 ;  /* 0x000000ffff161224 */ /* 0x000fe200078e0003 */
[-C--:B------:R-:W-:Y:S01]  /*6340*/  IADD3 R57, P2, PT, R5, R24.reuse, RZ ;  /* 0x0000001805397210 */ /* 0x080fe20007f5e0ff */
[----:B------:R-:W-:Y:S01]  /*6350*/  IMAD.X R5, RZ, RZ, RZ, P5 ;  /* 0x000000ffff057224 */ /* 0x000fe200028e06ff */
[----:B------:R-:W-:Y:S01]  /*6360*/  IADD3 RZ, P5, PT, R42, R41, RZ ;  /* 0x000000292aff7210 */ /* 0x000fe20007fbe0ff */
[----:B------:R-:W-:Y:S01]  /*6370*/  IMAD.MOV.U32 R4, RZ, RZ, R43 ;  /* 0x000000ffff047224 */ /* 0x000fe200078e002b */
[----:B------:R-:W-:Y:S01]  /*6380*/  @P1 SEL R41, RZ, 0x1, P0 ;  /* 0x00000001ff291807 */ /* 0x000fe20000000000 */
[----:B------:R-:W-:Y:S01]  /*6390*/  IMAD.X R22, R22, 0x1, R7, P2 ;  /* 0x0000000116167824 */ /* 0x000fe200010e0607 */
[----:B------:R-:W-:-:S02]  /*63a0*/  ISETP.GE.U32.AND P2, PT, R57, R24, PT ;  /* 0x000000183900720c */ /* 0x000fc40003f46070 */
[----:B------:R-:W-:Y:S02]  /*63b0*/  @P1 IADD3 R0, P0, PT, R41, R0, RZ ;  /* 0x0000000029001210 */ /* 0x000fe40007f1e0ff */
[----:B------:R-:W-:-:S03]  /*63c0*/  ISETP.GE.U32.AND.EX P2, PT, R22, R7, PT, P2 ;  /* 0x000000071600720c */ /* 0x000fc60003f46120 */
[----:B------:R-:W-:-:S10]  /*63d0*/  @P1 IMAD.X R23, RZ, RZ, R23, P0 ;  /* 0x000000ffff171224 */ /* 0x000fd400000e0617 */
[----:B------:R-:W-:Y:S02]  /*63e0*/  @P2 IADD3 R3, P6, PT, RZ, -R59, RZ ;  /* 0x8000003bff032210 */ /* 0x000fe40007fde0ff */
[----:B------:R-:W-:Y:S02]  /*63f0*/  @P2 ISETP.NE.U32.AND P3, PT, R24, RZ, PT ;  /* 0x000000ff1800220c */ /* 0x000fe40003f65070 */
[----:B------:R-:W-:Y:S01]  /*6400*/  @P2 ISETP.NE.U32.AND P4, PT, R40, R3, PT ;  /* 0x000000032800220c */ /* 0x000fe20003f85070 */
[----:B------:R-:W-:Y:S01]  /*6410*/  @P2 IMAD.X R3, RZ, RZ, ~R6, P6 ;  /* 0x000000ffff032224 */ /* 0x000fe200030e0e06 */
[----:B------:R-:W-:Y:S01]  /*6420*/  @P2 ISETP.NE.AND.EX P3, PT, R7, RZ, PT, P3 ;  /* 0x000000ff0700220c */ /* 0x000fe20003f65330 */
[----:B------:R-:W-:-:S03]  /*6430*/  IMAD.MOV.U32 R7, RZ, RZ, 0x1 ;  /* 0x00000001ff077424 */ /* 0x000fc600078e00ff */
[----:B------:R-:W-:Y:S01]  /*6440*/  @P2 ISETP.NE.AND.EX P3, PT, R8, R3, !P3, P4 ;  /* 0x000000030800220c */ /* 0x000fe20005f65340 */
[----:B------:R-:W-:-:S03]  /*6450*/  IMAD.WIDE.U32.X R2, R2, R55, R4, P5 ;  /* 0x0000003702027225 */ /* 0x000fc600028e0404 */
        /* <DEDUP_REMOVED lines=11> */
[----:B------:R-:W-:Y:S02]  /*6510*/  IMAD.MOV.U32 R3, RZ, RZ, R68 ;  /* 0x000000ffff037224 */ /* 0x000fe400078e0044 */
[----:B------:R-:W-:Y:S02]  /*6520*/  IMAD.MOV.U32 R2, RZ, RZ, R25 ;  /* 0x000000ffff027224 */ /* 0x000fe400078e0019 */
[----:B------:R-:W-:-:S06]  /*6530*/  IMAD.MOV.U32 R0, RZ, RZ, R20 ;  /* 0x000000ffff007224 */ /* 0x000fcc00078e0014 */
        /* <DEDUP_REMOVED lines=25> */
[----:B------:R-:W-:Y:S01]  /*66d0*/  ISETP.LT.U32.OR.EX P0, PT, R68, R31, !P0, P1 ;  /* 0x0000001f4400720c */ /* 0x000fe20004701510 */
[----:B------:R-:W-:Y:S02]  /*66e0*/  IMAD.MOV.U32 R2, RZ, RZ, R25 ;  /* 0x000000ffff027224 */ /* 0x000fe400078e0019 */
[----:B------:R-:W-:-:S10]  /*66f0*/  IMAD.MOV.U32 R0, RZ, RZ, R20 ;  /* 0x000000ffff007224 */ /* 0x000fd400078e0014 */
[----:B------:R-:W-:Y:S05]  /*6700*/  @P0 BREAK.RELIABLE B2 ;  /* 0x0000000000020942 */ /* 0x000fea0003800100 */
[----:B------:R-:W-:Y:S05]  /*6710*/  @P0 BRA `(.L_x_22) ;  /* 0x00000000005c0947 */ /* 0x000fea0003800000 */
.L_x_21:
[----:B------:R-:W-:Y:S05]  /*6720*/  BSYNC.RELIABLE B2 ;  /* 0x0000000000027941 */ /* 0x000fea0003800100 */
.L_x_20:
[----:B------:R-:W-:Y:S02]  /*6730*/  ISETP.GE.U32.AND P0, PT, R25, R28, PT ;  /* 0x0000001c1900720c */ /* 0x000fe40003f06070 */
[CC--:B------:R-:W-:Y:S02]  /*6740*/  ISETP.EQ.U32.AND P1, PT, R71.reuse, R30.reuse, PT ;  /* 0x0000001e4700720c */ /* 0x0c0fe40003f22070 */
        /* <DEDUP_REMOVED lines=14> */
[----:B------:R-:W-:Y:S02]  /*6830*/  IADD3 R6, P3, P4, R57, -R52, -R3 ;  /* 0x8000003439067210 */ /* 0x000fe40007c7e803 */
[----:B------:R-:W-:Y:S01]  /*6840*/  IADD3 R7, P5, P6, R7, -R54, -R0 ;  /* 0x8000003607077210 */ /* 0x000fe20007ebe800 */
[----:B------:R-:W-:Y:S01]  /*6850*/  IMAD.X R0, R20, 0x1, ~R29, P0 ;  /* 0x0000000114007824 */ /* 0x000fe200000e0e1d */
[----:B------:R-:W-:-:S02]  /*6860*/  IADD3.X R3, PT, PT, R68, -0x1, ~R31, P1, P2 ;  /* 0xffffffff44037810 */ /* 0x000fc40000fe4c1f */
[----:B------:R-:W-:Y:S02]  /*6870*/  IADD3.X R5, PT, PT, R22, -0x1, ~R53, P3, P4 ;  /* 0xffffffff16057810 */ /* 0x000fe40001fe8c35 */
[----:B------:R-:W-:-:S07]  /*6880*/  IADD3.X R8, PT, PT, R8, -0x1, ~R55, P5, P6 ;  /* 0xffffffff08087810 */ /* 0x000fce0002fecc37 */
.L_x_22:
[----:B------:R-:W-:Y:S05]  /*6890*/  BSYNC.RECONVERGENT B1 ;  /* 0x0000000000017941 */ /* 0x000fea0003800200 */
.L_x_19:
[----:B------:R-:W1:Y:S01]  /*68a0*/  LDS.128 R40, [R21] ;  /* 0x0000000015287984 */ /* 0x000e620000000c00 */
[----:B------:R-:W-:Y:S01]  /*68b0*/  UMOV UR4, URZ ;  /* 0x000000ff00047c82 */ /* 0x000fe20008000000 */
[----:B------:R-:W-:Y:S01]  /*68c0*/  UMOV UR10, URZ ;  /* 0x000000ff000a7c82 */ /* 0x000fe20008000000 */
[----:B------:R-:W-:Y:S01]  /*68d0*/  BSSY.RECONVERGENT B1, `(.L_x_23) ;  /* 0x0000216000017945 */ /* 0x000fe20003800200 */
[----:B-1----:R-:W-:-:S04]  /*68e0*/  IMAD.WIDE.U32 R22, R41, R2, RZ ;  /* 0x0000000229167225 */ /* 0x002fc800078e00ff */
[----:B------:R-:W-:-:S04]  /*68f0*/  IMAD.WIDE.U32 R60, R41, R4, RZ ;  /* 0x00000004293c7225 */ /* 0x000fc800078e00ff */
[----:B------:R-:W-:-:S04]  /*6900*/  IMAD.WIDE.U32 R24, P0, R40, R0, R22 ;  /* 0x0000000028187225 */ /* 0x000fc80007800016 */
[----:B------:R-:W-:-:S04]  /*6910*/  IMAD.WIDE.U32 R22, R40, R2, RZ ;  /* 0x0000000228167225 */ /* 0x000fc800078e00ff */
[----:B------:R-:W-:Y:S01]  /*6920*/  IMAD.X R57, RZ, RZ, RZ, P0 ;  /* 0x000000ffff397224 */ /* 0x000fe200000e06ff */
[----:B------:R-:W-:Y:S01]  /*6930*/  IADD3 RZ, P1, PT, R23, R24, RZ ;  /* 0x0000001817ff7210 */ /* 0x000fe20007f3e0ff */
[----:B------:R-:W-:-:S04]  /*6940*/  IMAD.WIDE.U32 R22, R43, R2, RZ ;  /* 0x000000022b167225 */ /* 0x000fc800078e00ff */
[----:B------:R-:W-:Y:S02]  /*6950*/  IMAD.MOV.U32 R56, RZ, RZ, R25 ;  /* 0x000000ffff387224 */ /* 0x000fe400078e0019 */
[----:B------:R-:W-:-:S04]  /*6960*/  IMAD.WIDE.U32 R62, R42, R2, RZ ;  /* 0x000000022a3e7225 */ /* 0x000fc800078e00ff */
[----:B------:R-:W-:-:S04]  /*6970*/  IMAD.WIDE.U32 R64, P6, R42, R0, R22 ;  /* 0x000000002a407225 */ /* 0x000fc800078c0016 */
[----:B------:R-:W-:Y:S01]  /*6980*/  IMAD.WIDE.U32.X R22, R41, R0, R56, P1 ;  /* 0x0000000029167225 */ /* 0x000fe200008e0438 */
[----:B------:R-:W-:-:S03]  /*6990*/  IADD3 RZ, P3, PT, R63, R64, RZ ;  /* 0x000000403fff7210 */ /* 0x000fc60007f7e0ff */
[----:B------:R-:W-:Y:S01]  /*69a0*/  IMAD R67, R3, R40, RZ ;  /* 0x0000002803437224 */ /* 0x000fe200078e02ff */
[----:B------:R-:W-:Y:S01]  /*69b0*/  IADD3 R63, P5, PT, RZ, -R22, RZ ;  /* 0x80000016ff3f7210 */ /* 0x000fe20007fbe0ff */
[----:B------:R-:W-:-:S04]  /*69c0*/  IMAD.WIDE.U32 R58, R40, R4, RZ ;  /* 0x00000004283a7225 */ /* 0x000fc800078e00ff */
[----:B------:R-:W-:-:S04]  /*69d0*/  IMAD.WIDE.U32 R60, P0, R40, R3, R60 ;  /* 0x00000003283c7225 */ /* 0x000fc8000780003c */
[----:B------:R-:W-:Y:S01]  /*69e0*/  IMAD.WIDE.U32 R24, R4, R40, RZ ;  /* 0x0000002804187225 */ /* 0x000fe200078e00ff */
[----:B------:R-:W-:-:S03]  /*69f0*/  IADD3 RZ, P4, PT, R59, R60, RZ ;  /* 0x0000003c3bff7210 */ /* 0x000fc60007f9e0ff */
[----:B------:R-:W-:Y:S01]  /*6a00*/  IMAD R67, R41, R4, R67 ;  /* 0x0000000429437224 */ /* 0x000fe200078e0243 */
[----:B------:R-:W-:Y:S01]  /*6a10*/  IADD3 R57, P2, PT, R22, R24, RZ ;  /* 0x0000001816397210 */ /* 0x000fe20007f5e0ff */
[-C--:B------:R-:W-:Y:S01]  /*6a20*/  IMAD R69, R0, R42.reuse, RZ ;  /* 0x0000002a00457224 */ /* 0x080fe200078e02ff */
[----:B------:R-:W-:Y:S01]  /*6a30*/  ISETP.NE.U32.AND P1, PT, R24, R63, PT ;  /* 0x0000003f1800720c */ /* 0x000fe20003f25070 */
[----:B------:R-:W-:Y:S02]  /*6a40*/  IMAD.IADD R59, R25, 0x1, R67 ;  /* 0x00000001193b7824 */ /* 0x000fe400078e0243 */
[----:B------:R-:W-:-:S04]  /*6a50*/  IMAD.WIDE.U32 R24, R2, R42, RZ ;  /* 0x0000002a02187225 */ /* 0x000fc800078e00ff */
[----:B------:R-:W-:Y:S02]  /*6a60*/  IMAD R69, R43, R2, R69 ;  /* 0x000000022b457224 */ /* 0x000fe400078e0245 */
[--C-:B------:R-:W-:Y:S01]  /*6a70*/  IMAD.X R81, R59, 0x1, R23.reuse, P2 ;  /* 0x000000013b517824 */ /* 0x100fe200010e0617 */
[C---:B------:R-:W-:Y:S01]  /*6a80*/  ISETP.NE.U32.AND P2, PT, R57.reuse, RZ, PT ;  /* 0x000000ff3900720c */ /* 0x040fe20003f45070 */
[----:B------:R-:W-:Y:S01]  /*6a90*/  IMAD.X R58, RZ, RZ, ~R23, P5 ;  /* 0x000000ffff3a7224 */ /* 0x000fe200028e0e17 */
[-C--:B------:R-:W-:Y:S01]  /*6aa0*/  IADD3 R82, P5, PT, R57, R24.reuse, RZ ;  /* 0x0000001839527210 */ /* 0x080fe20007fbe0ff */
[----:B------:R-:W-:Y:S01]  /*6ab0*/  IMAD.IADD R20, R25, 0x1, R69 ;  /* 0x0000000119147824 */ /* 0x000fe200078e0245 */
[----:B------:R-:W-:Y:S01]  /*6ac0*/  ISETP.NE.AND.EX P2, PT, R81, RZ, PT, P2 ;  /* 0x000000ff5100720c */ /* 0x000fe20003f45320 */
[----:B------:R-:W-:Y:S01]  /*6ad0*/  IMAD.X R23, RZ, RZ, RZ, P0 ;  /* 0x000000ffff177224 */ /* 0x000fe200000e06ff */
[----:B------:R-:W-:Y:S01]  /*6ae0*/  ISETP.GE.U32.AND P0, PT, R82, R24, PT ;  /* 0x000000185200720c */ /* 0x000fe20003f06070 */
[----:B------:R-:W-:Y:S01]  /*6af0*/  IMAD.X R81, R20, 0x1, R81, P5 ;  /* 0x0000000114517824 */ /* 0x000fe200028e0651 */
[----:B------:R-:W-:Y:S01]  /*6b00*/  ISETP.NE.AND.EX P1, PT, R59, R58, !P2, P1 ;  /* 0x0000003a3b00720c */ /* 0x000fe20005725310 */
[----:B------:R-:W-:-:S02]  /*6b10*/  IMAD.X R57, RZ, RZ, RZ, P6 ;  /* 0x000000ffff397224 */ /* 0x000fc400030e06ff */
[----:B------:R-:W-:Y:S01]  /*6b20*/  IMAD.MOV.U32 R22, RZ, RZ, R61 ;  /* 0x000000ffff167224 */ /* 0x000fe200078e003d */
[----:B------:R-:W-:Y:S01]  /*6b30*/  ISETP.GE.U32.AND.EX P0, PT, R81, R20, PT, P0 ;  /* 0x000000145100720c */ /* 0x000fe20003f06100 */
[----:B------:R-:W-:Y:S01]  /*6b40*/  IMAD.MOV.U32 R56, RZ, RZ, R65 ;  /* 0x000000ffff387224 */ /* 0x000fe200078e0041 */
[----:B------:R-:W-:Y:S01]  /*6b50*/  SEL R63, RZ, 0x1, !P1 ;  /* 0x00000001ff3f7807 */ /* 0x000fe20004800000 */
[----:B------:R-:W-:Y:S01]  /*6b60*/  IMAD.WIDE.U32.X R22, R41, R3, R22, P4 ;  /* 0x0000000329167225 */ /* 0x000fe200020e0416 */
[----:B------:R-:W-:-:S03]  /*6b70*/  SEL R25, RZ, 0x1, P0 ;  /* 0x00000001ff197807 */ /* 0x000fc60000000000 */
[----:B------:R-:W-:Y:S01]  /*6b80*/  IMAD.WIDE.U32.X R56, R43, R0, R56, P3 ;  /* 0x000000002b387225 */ /* 0x000fe200018e0438 */
[----:B------:R-:W-:-:S03]  /*6b90*/  IADD3 R63, P0, PT, R63, R22, RZ ;  /* 0x000000163f3f7210 */ /* 0x000fc60007f1e0ff */
[----:B------:R-:W-:Y:S01]  /*6ba0*/  IMAD R61, R5, R40, RZ ;  /* 0x00000028053d7224 */ /* 0x000fe200078e02ff */
[----:B------:R-:W-:Y:S01]  /*6bb0*/  IADD3 R67, P1, PT, R25, R56, RZ ;  /* 0x0000003819437210 */ /* 0x000fe20007f3e0ff */
[----:B------:R-:W-:Y:S02]  /*6bc0*/  IMAD R65, R3, R42, RZ ;  /* 0x0000002a03417224 */ /* 0x000fe400078e02ff */
[----:B------:R-:W-:-:S04]  /*6bd0*/  IMAD.WIDE.U32 R58, R6, R40, RZ ;  /* 0x00000028063a7225 */ /* 0x000fc800078e00ff */
[----:B------:R-:W-:-:S04]  /*6be0*/  IMAD.WIDE.U32 R24, R4, R42, RZ ;  /* 0x0000002a04187225 */ /* 0x000fc800078e00ff */
[----:B------:R-:W-:Y:S02]  /*6bf0*/  IMAD R61, R41, R6, R61 ;  /* 0x00000006293d7224 */ /* 0x000fe400078e023d */
[----:B------:R-:W-:Y:S02]  /*6c00*/  IMAD R65, R43, R4, R65 ;  /* 0x000000042b417224 */ /* 0x000fe400078e0241 */
[----:B------:R-:W-:Y:S01]  /*6c10*/  IMAD.X R62, RZ, RZ, R23, P0 ;  /* 0x000000ffff3e7224 */ /* 0x000fe200000e0617 */
[----:B------:R-:W-:Y:S01]  /*6c20*/  IADD3 R20, P0, PT, R63, R58, RZ ;  /* 0x0000003a3f147210 */ /* 0x000fe20007f1e0ff */
[----:B------:R-:W-:Y:S01]  /*6c30*/  IMAD.X R64, RZ, RZ, R57, P1 ;  /* 0x000000ffff407224 */ /* 0x000fe200008e0639 */
[----:B------:R-:W-:Y:S01]  /*6c40*/  IADD3 R69, P1, PT, R67, R24, RZ ;  /* 0x0000001843457210 */ /* 0x000fe20007f3e0ff */
[----:B------:R-:W-:Y:S01]  /*6c50*/  IMAD.IADD R57, R59, 0x1, R61 ;  /* 0x000000013b397824 */ /* 0x000fe200078e023d */
[----:B------:R-:W-:Y:S01]  /*6c60*/  IADD3 R63, P4, PT, RZ, -R63, RZ ;  /* 0x8000003fff3f7210 */ /* 0x000fe20007f9e0ff */
[----:B------:R-:W-:Y:S01]  /*6c70*/  IMAD.IADD R65, R25, 0x1, R65 ;  /* 0x0000000119417824 */ /* 0x000fe200078e0241 */
[----:B------:R-:W-:Y:S01]  /*6c80*/  IADD3 R56, P2, PT, R69, R20, RZ ;  /* 0x0000001445387210 */ /* 0x000fe20007f5e0ff */
[----:B------:R-:W-:-:S02]  /*6c90*/  IMAD.X R22, R57, 0x1, R62, P0 ;  /* 0x0000000139167824 */ /* 0x000fc400000e063e */
[----:B------:R-:W-:Y:S01]  /*6ca0*/  IMAD.X R73, R65, 0x1, R64, P1 ;  /* 0x0000000141497824 */ /* 0x000fe200008e0640 */
[----:B------:R-:W-:Y:S01]  /*6cb0*/  ISETP.GE.U32.AND P0, PT, R56, R69, PT ;  /* 0x000000453800720c */ /* 0x000fe20003f06070 */
[----:B------:R-:W-:Y:S01]  /*6cc0*/  IMAD.WIDE.U32 R60, R41, R6, RZ ;  /* 0x00000006293c7225 */ /* 0x000fe200078e00ff */
[----:B------:R-:W-:-:S03]  /*6cd0*/  ISETP.NE.U32.AND P1, PT, R20, RZ, PT ;  /* 0x000000ff1400720c */ /* 0x000fc60003f25070 */
[----:B------:R-:W-:Y:S01]  /*6ce0*/  IMAD.X R78, R73, 0x1, R22, P2 ;  /* 0x00000001494e7824 */ /* 0x000fe200010e0616 */
[----:B------:R-:W-:Y:S01]  /*6cf0*/  ISETP.NE.AND.EX P1, PT, R22, RZ, PT, P1 ;  /* 0x000000ff1600720c */ /* 0x000fe20003f25310 */
[----:B------:R-:W-:Y:S01]  /*6d00*/  IMAD.WIDE.U32 R22, R40, R6, RZ ;  /* 0x0000000628167225 */ /* 0x000fe200078e00ff */
[----:B------:R-:W-:Y:S02]  /*6d10*/  ISETP.NE.U32.AND P2, PT, R58, R63, PT ;  /* 0x0000003f3a00720c */ /* 0x000fe40003f45070 */
[----:B------:R-:W-:Y:S01]  /*6d20*/  ISETP.GE.U32.AND.EX P0, PT, R78, R73, PT, P0 ;  /* 0x000000494e00720c */ /* 0x000fe20003f06100 */
[----:B------:R-:W-:-:S04]  /*6d30*/  IMAD.WIDE.U32 R60, P3, R40, R5, R60 ;  /* 0x00000005283c7225 */ /* 0x000fc8000786003c */
[----:B------:R-:W-:Y:S01]  /*6d40*/  IMAD.X R62, RZ, RZ, ~R62, P4 ;  /* 0x000000ffff3e7224 */ /* 0x000fe200020e0e3e */
[----:B------:R-:W-:Y:S01]  /*6d50*/  IADD3 RZ, P4, PT, R23, R60, RZ ;  /* 0x0000003c17ff7210 */ /* 0x000fe20007f9e0ff */
[----:B------:R-:W-:Y:S01]  /*6d60*/  IMAD.WIDE.U32 R58, R43, R4, RZ ;  /* 0x000000042b3a7225 */ /* 0x000fe200078e00ff */
[----:B0-----:R-:W0:Y:S02]  /*6d70*/  LDS.128 R20, [R21+0x10] ;  /* 0x0000100015147984 */ /* 0x001e240000000c00 */
[----:B------:R-:W-:Y:S01]  /*6d80*/  ISETP.NE.AND.EX P1, PT, R57, R62, !P1, P2 ;  /* 0x0000003e3900720c */ /* 0x000fe20004f25320 */
[----:B------:R-:W-:Y:S02]  /*6d90*/  IMAD.X R71, RZ, RZ, RZ, P3 ;  /* 0x000000ffff477224 */ /* 0x000fe400018e06ff */
[----:B------:R-:W-:Y:S01]  /*6da0*/  @P0 IADD3 R25, P6, PT, RZ, -R67, RZ ;  /* 0x80000043ff190210 */ /* 0x000fe20007fde0ff */
[----:B------:R-:W-:Y:S01]  /*6db0*/  IMAD.WIDE.U32 R62, P5, R42, R3, R58 ;  /* 0x000000032a3e7225 */ /* 0x000fe200078a003a */
[----:B------:R-:W-:-:S02]  /*6dc0*/  @P0 ISETP.NE.U32.AND P2, PT, R69, RZ, PT ;  /* 0x000000ff4500020c */ /* 0x000fc40003f45070 */
[----:B------:R-:W-:Y:S01]  /*6dd0*/  @P0 ISETP.NE.U32.AND P3, PT, R24, R25, PT ;  /* 0x000000191800020c */ /* 0x000fe20003f65070 */
[----:B------:R-:W-:Y:S01]  /*6de0*/  IMAD.WIDE.U32 R58, R42, R4, RZ ;  /* 0x000000042a3a7225 */ /* 0x000fe200078e00ff */
[----:B------:R-:W-:Y:S02]  /*6df0*/  @P0 ISETP.NE.AND.EX P2, PT, R73, RZ, PT, P2 ;  /* 0x000000ff4900020c */ /* 0x000fe40003f45320 */
[----:B------:R-:W-:Y:S01]  /*6e00*/  SEL R69, RZ, 0x1, !P1 ;  /* 0x00000001ff457807 */ /* 0x000fe20004800000 */
[----:B------:R-:W-:Y:S02]  /*6e10*/  @P0 IMAD.X R57, RZ, RZ, ~R64, P6 ;  /* 0x000000ffff390224 */ /* 0x000fe400030e0e40 */
[----:B------:R-:W-:Y:S01]  /*6e20*/  IMAD.X R25, RZ, RZ, RZ, P5 ;  /* 0x000000ffff197224 */ /* 0x000fe200028e06ff */
[----:B------:R-:W-:Y:S01]  /*6e30*/  IADD3 RZ, P5, PT, R59, R62, RZ ;  /* 0x0000003e3bff7210 */ /* 0x000fe20007fbe0ff */
[----:B------:R-:W-:Y:S01]  /*6e40*/  IMAD.MOV.U32 R24, RZ, RZ, R63 ;  /* 0x000000ffff187224 */ /* 0x000fe200078e003f */
[----:B------:R-:W-:Y:S01]  /*6e50*/  @P0 ISETP.NE.AND.EX P3, PT, R65, R57, !P2, P3 ;  /* 0x000000394100020c */ /* 0x000fe20005765330 */
[----:B------:R-:W-:-:S02]  /*6e60*/  IMAD.MOV.U32 R70, RZ, RZ, R61 ;  /* 0x000000ffff467224 */ /* 0x000fc400078e003d */
[----:B------:R-:W-:Y:S01]  /*6e70*/  IMAD.MOV.U32 R57, RZ, RZ, 0x1 ;  /* 0x00000001ff397424 */ /* 0x000fe200078e00ff */
[----:B------:R-:W-:Y:S01]  /*6e80*/  @P0 SEL R57, RZ, 0x1, !P3 ;  /* 0x00000001ff390807 */ /* 0x000fe20005800000 */
[----:B------:R-:W-:-:S04]  /*6e90*/  IMAD.WIDE.U32.X R24, R43, R3, R24, P5 ;  /* 0x000000032b187225 */ /* 0x000fc800028e0418 */
[----:B------:R-:W-:Y:S01]  /*6ea0*/  IMAD.WIDE.U32.X R70, R41, R5, R70, P4 ;  /* 0x0000000529467225 */ /* 0x000fe200020e0446 */
[----:B------:R-:W-:-:S03]  /*6eb0*/  IADD3 R73, P1, PT, R57, R24, RZ ;  /* 0x0000001839497210 */ /* 0x000fc60007f3e0ff */
[----:B------:R-:W-:Y:S01]  /*6ec0*/  IMAD R57, R8, R40, RZ ;  /* 0x0000002808397224 */ /* 0x000fe200078e02ff */
[----:B------:R-:W-:Y:S01]  /*6ed0*/  IADD3 R69, P0, PT, R69, R70, RZ ;  /* 0x0000004645457210 */ /* 0x000fe20007f1e0ff */
[----:B------:R-:W-:Y:S01]  /*6ee0*/  IMAD R63, R5, R42, RZ ;  /* 0x0000002a053f7224 */ /* 0x000fe200078e02ff */
[----:B------:R-:W-:Y:S01]  /*6ef0*/  IADD3.X R80, PT, PT, R25, UR4, RZ, P1, !PT ;  /* 0x0000000419507c10 */ /* 0x000fe20008ffe4ff */
[----:B------:R-:W-:-:S04]  /*6f00*/  IMAD.WIDE.U32 R60, R7, R40, RZ ;  /* 0x00000028073c7225 */ /* 0x000fc800078e00ff */
[----:B------:R-:W-:-:S04]  /*6f10*/  IMAD.WIDE.U32 R24, R6, R42, RZ ;  /* 0x0000002a06187225 */ /* 0x000fc800078e00ff */
[----:B------:R-:W-:Y:S01]  /*6f20*/  IMAD R57, R41, R7, R57 ;  /* 0x0000000729397224 */ /* 0x000fe200078e0239 */
[----:B------:R-:W-:Y:S01]  /*6f30*/  IADD3 R74, P1, PT, R73, R24, RZ ;  /* 0x00000018494a7210 */ /* 0x000fe20007f3e0ff */
[----:B------:R-:W-:Y:S02]  /*6f40*/  IMAD R67, R43, R6, R63 ;  /* 0x000000062b437224 */ /* 0x000fe400078e023f */
[----:B------:R-:W-:Y:S01]  /*6f50*/  IMAD.X R70, RZ, RZ, R71, P0 ;  /* 0x000000ffff467224 */ /* 0x000fe200000e0647 */
[----:B------:R-:W-:Y:S01]  /*6f60*/  IADD3 R71, P0, PT, R69, R60, RZ ;  /* 0x0000003c45477210 */ /* 0x000fe20007f1e0ff */
[----:B------:R-:W-:Y:S02]  /*6f70*/  IMAD.IADD R61, R61, 0x1, R57 ;  /* 0x000000013d3d7824 */ /* 0x000fe400078e0239 */
[----:B------:R-:W-:Y:S01]  /*6f80*/  IMAD.IADD R83, R25, 0x1, R67 ;  /* 0x0000000119537824 */ /* 0x000fe200078e0243 */
[----:B------:R-:W-:Y:S01]  /*6f90*/  IADD3 R76, P2, PT, R74, R71, RZ ;  /* 0x000000474a4c7210 */ /* 0x000fe20007f5e0ff */
[----:B------:R-:W-:-:S04]  /*6fa0*/  IMAD.WIDE.U32 R62, R41, R7, RZ ;  /* 0x00000007293e7225 */ /* 0x000fc800078e00ff */
[----:B------:R-:W-:Y:S02]  /*6fb0*/  IMAD.X R68, R61, 0x1, R70, P0 ;  /* 0x000000013d447824 */ /* 0x000fe400000e0646 */
[----:B------:R-:W-:Y:S01]  /*6fc0*/  IMAD.X R79, R83, 0x1, R80, P1 ;  /* 0x00000001534f7824 */ /* 0x000fe200008e0650 */
[----:B------:R-:W-:Y:S01]  /*6fd0*/  ISETP.GE.U32.AND P1, PT, R76, R74, PT ;  /* 0x0000004a4c00720c */ /* 0x000fe20003f26070 */
[----:B0-----:R-:W-:Y:S02]  /*6fe0*/  IMAD R25, R0, R20, RZ ;  /* 0x0000001400197224 */ /* 0x001fe400078e02ff */
[----:B------:R-:W-:Y:S02]  /*6ff0*/  IMAD.X R75, R79, 0x1, R68, P2 ;  /* 0x000000014f4b7824 */ /* 0x000fe400010e0644 */
[----:B------:R-:W-:-:S03]  /*7000*/  IMAD.WIDE.U32 R66, R40, R7, RZ ;  /* 0x0000000728427225 */ /* 0x000fc600078e00ff */
[----:B------:R-:W-:Y:S01]  /*7010*/  ISETP.GE.U32.AND.EX P1, PT, R75, R79, PT, P1 ;  /* 0x0000004f4b00720c */ /* 0x000fe20003f26110 */
[----:B------:R-:W-:-:S04]  /*7020*/  IMAD.WIDE.U32 R62, P3, R40, R8, R62 ;  /* 0x00000008283e7225 */ /* 0x000fc8000786003e */
[----:B------:R-:W-:Y:S01]  /*7030*/  IMAD.WIDE.U32 R84, R2, R20, RZ ;  /* 0x0000001402547225 */ /* 0x000fe200078e00ff */
[----:B------:R-:W-:-:S03]  /*7040*/  IADD3 RZ, P4, PT, R67, R62, RZ ;  /* 0x0000003e43ff7210 */ /* 0x000fc60007f9e0ff */
[----:B------:R-:W-:Y:S01]  /*7050*/  IMAD R25, R21, R2, R25 ;  /* 0x0000000215197224 */ /* 0x000fe200078e0219 */
[----:B------:R-:W-:Y:S01]  /*7060*/  IADD3 R62, P6, PT, R56, R84, RZ ;  /* 0x00000054383e7210 */ /* 0x000fe20007fde0ff */
[----:B------:R-:W-:-:S03]  /*7070*/  IMAD.WIDE.U32 R58, R43, R6, RZ ;  /* 0x000000062b3a7225 */ /* 0x000fc600078e00ff */
[----:B------:R-:W-:Y:S01]  /*7080*/  ISETP.GE.U32.AND P5, PT, R62, R84, PT ;  /* 0x000000543e00720c */ /* 0x000fe20003fa6070 */
[----:B------:R-:W-:Y:S02]  /*7090*/  IMAD.IADD R25, R85, 0x1, R25 ;  /* 0x0000000155197824 */ /* 0x000fe400078e0219 */
[----:B------:R-:W-:-:S04]  /*70a0*/  IMAD.WIDE.U32 R64, R42, R6, RZ ;  /* 0x000000062a407225 */ /* 0x000fc800078e00ff */
[----:B------:R-:W-:Y:S02]  /*70b0*/  IMAD.X R78, R25, 0x1, R78, P6 ;  /* 0x00000001194e7824 */ /* 0x000fe400030e064e */
[----:B------:R-:W-:-:S03]  /*70c0*/  IMAD.WIDE.U32 R58, P0, R42, R5, R58 ;  /* 0x000000052a3a7225 */ /* 0x000fc6000780003a */
[----:B------:R-:W-:Y:S01]  /*70d0*/  ISETP.GE.U32.AND.EX P5, PT, R78, R25, PT, P5 ;  /* 0x000000194e00720c */ /* 0x000fe20003fa6150 */
[----:B------:R-:W-:Y:S01]  /*70e0*/  IMAD.X R57, RZ, RZ, RZ, P3 ;  /* 0x000000ffff397224 */ /* 0x000fe200018e06ff */
[----:B------:R-:W-:Y:S01]  /*70f0*/  @P1 IADD3 R25, P3, PT, RZ, -R73, RZ ;  /* 0x80000049ff191210 */ /* 0x000fe20007f7e0ff */
[----:B------:R-:W-:Y:S01]  /*7100*/  IMAD.WIDE.U32 R66, R21, R2, RZ ;  /* 0x0000000215427225 */ /* 0x000fe200078e00ff */
[----:B------:R-:W-:Y:S02]  /*7110*/  SEL R77, RZ, 0x1, P5 ;  /* 0x00000001ff4d7807 */ /* 0x000fe40002800000 */
[----:B------:R-:W-:Y:S01]  /*7120*/  IADD3 RZ, P2, PT, R65, R58, RZ ;  /* 0x0000003a41ff7210 */ /* 0x000fe20007f5e0ff */
[----:B------:R-:W-:Y:S01]  /*7130*/  IMAD.MOV.U32 R64, RZ, RZ, R59 ;  /* 0x000000ffff407224 */ /* 0x000fe200078e003b */
[----:B------:R-:W-:Y:S01]  /*7140*/  @P1 ISETP.NE.U32.AND P5, PT, R24, R25, PT ;  /* 0x000000191800120c */ /* 0x000fe20003fa5070 */
[----:B------:R-:W-:Y:S02]  /*7150*/  IMAD.MOV.U32 R56, RZ, RZ, R63 ;  /* 0x000000ffff387224 */ /* 0x000fe400078e003f */
[----:B------:R-:W-:-:S04]  /*7160*/  IMAD.WIDE.U32 R58, P6, R20, R0, R66 ;  /* 0x00000000143a7225 */ /* 0x000fc800078c0042 */
[----:B------:R-:W-:-:S04]  /*7170*/  IMAD.WIDE.U32 R24, R20, R2, RZ ;  /* 0x0000000214187225 */ /* 0x000fc800078e00ff */
[----:B------:R-:W-:Y:S02]  /*7180*/  IMAD R63, R0, R40, RZ ;  /* 0x00000028003f7224 */ /* 0x000fe400078e02ff */
[----:B------:R-:W-:Y:S01]  /*7190*/  IMAD.X R85, RZ, RZ, RZ, P6 ;  /* 0x000000ffff557224 */ /* 0x000fe200030e06ff */
[----:B------:R-:W-:Y:S01]  /*71a0*/  IADD3 RZ, P6, PT, R25, R58, RZ ;  /* 0x0000003a19ff7210 */ /* 0x000fe20007fde0ff */
[----:B------:R-:W-:-:S04]  /*71b0*/  IMAD.WIDE.U32 R66, R2, R40, RZ ;  /* 0x0000002802427225 */ /* 0x000fc800078e00ff */
[----:B------:R-:W-:Y:S02]  /*71c0*/  IMAD R63, R41, R2, R63 ;  /* 0x00000002293f7224 */ /* 0x000fe400078e023f */
[----:B------:R-:W-:Y:S02]  /*71d0*/  IMAD.MOV.U32 R84, RZ, RZ, R59 ;  /* 0x000000ffff547224 */ /* 0x000fe400078e003b */
[----:B------:R-:W-:Y:S01]  /*71e0*/  IMAD.X R65, RZ, RZ, RZ, P0 ;  /* 0x000000ffff417224 */ /* 0x000fe200000e06ff */
[----:B------:R-:W-:Y:S01]  /*71f0*/  @P1 ISETP.NE.U32.AND P0, PT, R74, RZ, PT ;  /* 0x000000ff4a00120c */ /* 0x000fe20003f05070 */
[----:B------:R-:W-:Y:S01]  /*7200*/  IMAD.IADD R73, R67, 0x1, R63 ;  /* 0x0000000143497824 */ /* 0x000fe200078e023f */
[----:B------:R-:W-:Y:S01]  /*7210*/  LOP3.LUT R63, RZ, R66, RZ, 0x33, !PT ;  /* 0x00000042ff3f7212 */ /* 0x000fe200078e33ff */
[----:B------:R-:W-:Y:S01]  /*7220*/  IMAD.WIDE.U32.X R84, R21, R0, R84, P6 ;  /* 0x0000000015547225 */ /* 0x000fe200030e0454 */
[----:B------:R-:W-:-:S03]  /*7230*/  @P1 ISETP.NE.AND.EX P0, PT, R79, RZ, PT, P0 ;  /* 0x000000ff4f00120c */ /* 0x000fc60003f05300 */
[----:B------:R-:W-:-:S04]  /*7240*/  IMAD.WIDE.U32 R24, R66, R26, RZ ;  /* 0x0000001a42187225 */ /* 0x000fc800078e00ff */
[----:B------:R-:W-:Y:S01]  /*7250*/  @P1 IMAD.X R67, RZ, RZ, ~R80, P3 ;  /* 0x000000ffff431224 */ /* 0x000fe200018e0e50 */
[----:B------:R-:W-:Y:S01]  /*7260*/  IADD3 R87, P3, PT, R77, R84, RZ ;  /* 0x000000544d577210 */ /* 0x000fe20007f7e0ff */
[----:B------:R-:W-:Y:S02]  /*7270*/  IMAD R74, R73, R26, RZ ;  /* 0x0000001a494a7224 */ /* 0x000fe400078e02ff */
[-C--:B------:R-:W-:Y:S01]  /*7280*/  IMAD R79, R3, R20.reuse, RZ ;  /* 0x00000014034f7224 */ /* 0x080fe200078e02ff */
[----:B------:R-:W-:Y:S01]  /*7290*/  @P1 ISETP.NE.AND.EX P5, PT, R83, R67, !P0, P5 ;  /* 0x000000435300120c */ /* 0x000fe200047a5350 */
[----:B------:R-:W-:-:S04]  /*72a0*/  IMAD.WIDE.U32 R58, R4, R20, RZ ;  /* 0x00000014043a7225 */ /* 0x000fc800078e00ff */
[----:B------:R-:W-:Y:S02]  /*72b0*/  IMAD R77, R66, R27, R74 ;  /* 0x0000001b424d7224 */ /* 0x000fe400078e024a */
[----:B------:R-:W-:Y:S02]  /*72c0*/  IMAD R79, R21, R4, R79 ;  /* 0x00000004154f7224 */ /* 0x000fe400078e024f */
[----:B------:R-:W-:-:S04]  /*72d0*/  IMAD.WIDE.U32 R66, R24, R28, RZ ;  /* 0x0000001c18427225 */ /* 0x000fc800078e00ff */
[----:B------:R-:W-:Y:S01]  /*72e0*/  IMAD.WIDE.U32.X R64, R43, R5, R64, P2 ;  /* 0x000000052b407225 */ /* 0x000fe200010e0440 */
[----:B------:R-:W-:Y:S02]  /*72f0*/  IADD3 R69, P2, PT, RZ, -R69, RZ ;  /* 0x80000045ff457210 */ /* 0x000fe40007f5e0ff */
[----:B------:R-:W-:Y:S01]  /*7300*/  ISETP.GT.U32.AND P0, PT, R66, R63, PT ;  /* 0x0000003f4200720c */ /* 0x000fe20003f04070 */
[----:B------:R-:W-:Y:S01]  /*7310*/  IMAD.X R74, RZ, RZ, R85, P3 ;  /* 0x000000ffff4a7224 */ /* 0x000fe200018e0655 */
[----:B------:R-:W-:Y:S01]  /*7320*/  IADD3 R83, P3, PT, R87, R58, RZ ;  /* 0x0000003a57537210 */ /* 0x000fe20007f7e0ff */
[----:B------:R-:W-:Y:S01]  /*7330*/  IMAD.IADD R79, R59, 0x1, R79 ;  /* 0x000000013b4f7824 */ /* 0x000fe200078e024f */
[----:B------:R-:W-:Y:S01]  /*7340*/  LOP3.LUT R59, RZ, R73, RZ, 0x33, !PT ;  /* 0x00000049ff3b7212 */ /* 0x000fe200078e33ff */
[----:B------:R-:W-:Y:S01]  /*7350*/  IMAD.X R66, RZ, RZ, ~R70, P2 ;  /* 0x000000ffff427224 */ /* 0x000fe200010e0e46 */
[----:B------:R-:W-:Y:S01]  /*7360*/  IADD3 R76, P2, PT, R83, R76, RZ ;  /* 0x0000004c534c7210 */ /* 0x000fe20007f5e0ff */
[----:B------:R-:W-:Y:S01]  /*7370*/  IMAD.X R80, R79, 0x1, R74, P3 ;  /* 0x000000014f507824 */ /* 0x000fe200018e064a */
[----:B------:R-:W-:Y:S01]  /*7380*/  ISETP.NE.U32.AND P3, PT, R71, RZ, PT ;  /* 0x000000ff4700720c */ /* 0x000fe20003f65070 */
[----:B------:R-:W-:Y:S01]  /*7390*/  IMAD.MOV.U32 R63, RZ, RZ, 0x1 ;  /* 0x00000001ff3f7424 */ /* 0x000fe200078e00ff */
[----:B------:R-:W-:Y:S01]  /*73a0*/  ISETP.GE.U32.AND P6, PT, R76, R83, PT ;  /* 0x000000534c00720c */ /* 0x000fe20003fc6070 */
[----:B------:R-:W-:Y:S01]  /*73b0*/  IMAD.X R75, R80, 0x1, R75, P2 ;  /* 0x00000001504b7824 */ /* 0x000fe200010e064b */
[----:B------:R-:W-:Y:S01]  /*73c0*/  @P1 SEL R63, RZ, 0x1, !P5 ;  /* 0x00000001ff3f1807 */ /* 0x000fe20006800000 */
[----:B------:R-:W-:Y:S01]  /*73d0*/  IMAD.IADD R25, R25, 0x1, R77 ;  /* 0x0000000119197824 */ /* 0x000fe200078e024d */
[----:B------:R-:W-:Y:S01]  /*73e0*/  ISETP.NE.U32.AND P2, PT, R60, R69, PT ;  /* 0x000000453c00720c */ /* 0x000fe20003f45070 */
[----:B------:R-:W-:Y:S01]  /*73f0*/  IMAD.WIDE.U32 R84, R20, R4, RZ ;  /* 0x0000000414547225 */ /* 0x000fe200078e00ff */
[----:B------:R-:W-:-:S02]  /*7400*/  ISETP.GE.U32.AND.EX P1, PT, R75, R80, PT, P6 ;  /* 0x000000504b00720c */ /* 0x000fc40003f26160 */
[----:B------:R-:W-:Y:S01]  /*7410*/  ISETP.NE.AND.EX P3, PT, R68, RZ, PT, P3 ;  /* 0x000000ff4400720c */ /* 0x000fe20003f65330 */
[----:B------:R-:W-:Y:S01]  /*7420*/  IMAD.WIDE.U32 R70, R25, R28, RZ ;  /* 0x0000001c19467225 */ /* 0x000fe200078e00ff */
[----:B------:R-:W-:Y:S02]  /*7430*/  IADD3 R63, P6, PT, R63, R64, RZ ;  /* 0x000000403f3f7210 */ /* 0x000fe40007fde0ff */
[----:B------:R-:W-:Y:S01]  /*7440*/  ISETP.NE.AND.EX P2, PT, R61, R66, !P3, P2 ;  /* 0x000000423d00720c */ /* 0x000fe20005f45320 */
[----:B------:R-:W-:Y:S01]  /*7450*/  IMAD R77, R5, R20, RZ ;  /* 0x00000014054d7224 */ /* 0x000fe200078e02ff */
[----:B------:R-:W-:Y:S01]  /*7460*/  IADD3.X R66, PT, PT, R65, UR4, RZ, P6, !PT ;  /* 0x0000000441427c10 */ /* 0x000fe2000b7fe4ff */
[----:B------:R-:W-:-:S04]  /*7470*/  IMAD.WIDE.U32 R68, P5, R24, R29, R70 ;  /* 0x0000001d18447225 */ /* 0x000fc800078a0046 */
[----:B------:R-:W-:Y:S01]  /*7480*/  IMAD.WIDE.U32 R70, R21, R4, RZ ;  /* 0x0000000415467225 */ /* 0x000fe200078e00ff */
[----:B------:R-:W-:Y:S02]  /*7490*/  @P1 IADD3 R73, P6, PT, RZ, -R87, RZ ;  /* 0x80000057ff491210 */ /* 0x000fe40007fde0ff */
[----:B------:R-:W-:Y:S01]  /*74a0*/  IADD3 R60, P3, PT, R67, R68, RZ ;  /* 0x00000044433c7210 */ /* 0x000fe20007f7e0ff */
[----:B------:R-:W-:Y:S02]  /*74b0*/  IMAD.X R61, RZ, RZ, RZ, P5 ;  /* 0x000000ffff3d7224 */ /* 0x000fe400028e06ff */
[----:B------:R-:W-:Y:S01]  /*74c0*/  IMAD.WIDE.U32 R70, P5, R20, R3, R70 ;  /* 0x0000000314467225 */ /* 0x000fe200078a0046 */
[----:B------:R-:W-:-:S03]  /*74d0*/  ISETP.GT.U32.AND.EX P0, PT, R60, R59, PT, P0 ;  /* 0x0000003b3c00720c */ /* 0x000fc60003f04100 */
[----:B------:R-:W-:Y:S01]  /*74e0*/  @P1 IMAD.X R68, RZ, RZ, ~R74, P6 ;  /* 0x000000ffff441224 */ /* 0x000fe200030e0e4a */
[----:B------:R-:W-:Y:S01]  /*74f0*/  @P1 ISETP.NE.U32.AND P6, PT, R83, RZ, PT ;  /* 0x000000ff5300120c */ /* 0x000fe20003fc5070 */
[----:B------:R-:W-:Y:S02]  /*7500*/  IMAD R67, R8, R42, RZ ;  /* 0x0000002a08437224 */ /* 0x000fe400078e02ff */
[----:B------:R-:W-:Y:S01]  /*7510*/  IMAD.WIDE.U32.X R64, R41, R8, R56, P4 ;  /* 0x0000000829407225 */ /* 0x000fe200020e0438 */
[----:B------:R-:W-:Y:S02]  /*7520*/  @P1 ISETP.NE.AND.EX P6, PT, R80, RZ, PT, P6 ;  /* 0x000000ff5000120c */ /* 0x000fe40003fc5360 */
[----:B------:R-:W-:Y:S01]  /*7530*/  IADD3 RZ, P4, PT, R85, R70, RZ ;  /* 0x0000004655ff7210 */ /* 0x000fe20007f9e0ff */
[----:B------:R-:W-:Y:S01]  /*7540*/  IMAD.X R59, RZ, RZ, RZ, P5 ;  /* 0x000000ffff3b7224 */ /* 0x000fe200028e06ff */
[----:B------:R-:W-:Y:S01]  /*7550*/  @P1 ISETP.NE.U32.AND P5, PT, R58, R73, PT ;  /* 0x000000493a00120c */ /* 0x000fe20003fa5070 */
[----:B------:R-:W-:Y:S01]  /*7560*/  IMAD.WIDE.U32 R56, R7, R42, RZ ;  /* 0x0000002a07387225 */ /* 0x000fe200078e00ff */
[----:B------:R-:W-:-:S02]  /*7570*/  SEL R70, RZ, 0x1, !P2 ;  /* 0x00000001ff467807 */ /* 0x000fc40005000000 */
[----:B------:R-:W-:Y:S01]  /*7580*/  @P1 ISETP.NE.AND.EX P5, PT, R79, R68, !P6, P5 ;  /* 0x000000444f00120c */ /* 0x000fe200077a5350 */
[----:B------:R-:W-:Y:S02]  /*7590*/  IMAD R67, R43, R7, R67 ;  /* 0x000000072b437224 */ /* 0x000fe400078e0243 */
[----:B------:R-:W-:Y:S02]  /*75a0*/  IMAD.MOV.U32 R58, RZ, RZ, R71 ;  /* 0x000000ffff3a7224 */ /* 0x000fe400078e0047 */
[----:B------:R-:W-:Y:S01]  /*75b0*/  IMAD.IADD R57, R57, 0x1, R67 ;  /* 0x0000000139397824 */ /* 0x000fe200078e0243 */
[----:B------:R-:W-:Y:S01]  /*75c0*/  IADD3 R67, P2, PT, R63, R56, RZ ;  /* 0x000000383f437210 */ /* 0x000fe20007f5e0ff */
[----:B------:R-:W-:Y:S02]  /*75d0*/  IMAD.MOV.U32 R60, RZ, RZ, R69 ;  /* 0x000000ffff3c7224 */ /* 0x000fe400078e0045 */
[----:B------:R-:W-:Y:S01]  /*75e0*/  IMAD.MOV.U32 R73, RZ, RZ, 0x1 ;  /* 0x00000001ff497424 */ /* 0x000fe200078e00ff */
[----:B------:R-:W-:Y:S01]  /*75f0*/  @P1 SEL R73, RZ, 0x1, !P5 ;  /* 0x00000001ff491807 */ /* 0x000fe20006800000 */
[----:B------:R-:W-:Y:S01]  /*7600*/  IMAD.WIDE.U32.X R68, R21, R3, R58, P4 ;  /* 0x0000000315447225 */ /* 0x000fe200020e043a */
[----:B------:R-:W-:-:S03]  /*7610*/  IADD3 R80, P1, P4, R67, R64, R70 ;  /* 0x0000004043507210 */ /* 0x000fc60007c3e046 */
[----:B------:R-:W-:Y:S01]  /*7620*/  IMAD.X R71, R57, 0x1, R66, P2 ;  /* 0x0000000139477824 */ /* 0x000fe200010e0642 */
[----:B------:R-:W-:Y:S01]  /*7630*/  IADD3 R73, P2, PT, R73, R68, RZ ;  /* 0x0000004449497210 */ /* 0x000fe20007f5e0ff */
[----:B------:R-:W-:-:S03]  /*7640*/  IMAD.WIDE.U32 R58, R6, R20, RZ ;  /* 0x00000014063a7225 */ /* 0x000fc600078e00ff */
[----:B------:R-:W-:Y:S01]  /*7650*/  IADD3.X R84, PT, PT, R71, R65, RZ, P1, P4 ;  /* 0x0000004147547210 */ /* 0x000fe20000fe84ff */
[----:B------:R-:W-:Y:S01]  /*7660*/  IMAD R77, R21, R6, R77 ;  /* 0x00000006154d7224 */ /* 0x000fe200078e024d */
[----:B------:R-:W-:Y:S01]  /*7670*/  IADD3.X R79, PT, PT, R69, UR4, RZ, P2, !PT ;  /* 0x00000004454f7c10 */ /* 0x000fe200097fe4ff */
[----:B------:R-:W-:Y:S01]  /*7680*/  IMAD.WIDE.U32.X R68, R25, R29, R60, P3 ;  /* 0x0000001d19447225 */ /* 0x000fe200018e043c */
[----:B------:R-:W-:-:S03]  /*7690*/  IADD3 R85, P1, PT, R73, R58, RZ ;  /* 0x0000003a49557210 */ /* 0x000fc60007f3e0ff */
[----:B------:R-:W-:Y:S01]  /*76a0*/  IMAD.IADD R83, R59, 0x1, R77 ;  /* 0x000000013b537824 */ /* 0x000fe200078e024d */
[----:B------:R-:W-:Y:S01]  /*76b0*/  IADD3 R86, P2, PT, R85, R80, RZ ;  /* 0x0000005055567210 */ /* 0x000fe20007f5e0ff */
[-C--:B------:R-:W-:Y:S01]  /*76c0*/  IMAD R59, R0, R22.reuse, RZ ;  /* 0x00000016003b7224 */ /* 0x080fe200078e02ff */
[----:B------:R-:W-:Y:S01]  /*76d0*/  SEL R77, RZ, 0x1, !P0 ;  /* 0x00000001ff4d7807 */ /* 0x000fe20004000000 */
[----:B------:R-:W-:Y:S01]  /*76e0*/  IMAD.X R87, R83, 0x1, R79, P1 ;  /* 0x0000000153577824 */ /* 0x000fe200008e064f */
[----:B------:R-:W-:Y:S01]  /*76f0*/  ISETP.GE.U32.AND P3, PT, R86, R85, PT ;  /* 0x000000555600720c */ /* 0x000fe20003f66070 */
[----:B------:R-:W-:Y:S01]  /*7700*/  IMAD.WIDE.U32 R60, R2, R22, RZ ;  /* 0x00000016023c7225 */ /* 0x000fe200078e00ff */
[----:B------:R-:W-:Y:S02]  /*7710*/  IADD3 R77, P0, PT, R77, R68, RZ ;  /* 0x000000444d4d7210 */ /* 0x000fe40007f1e0ff */
[----:B------:R-:W-:Y:S01]  /*7720*/  ISETP.GE.U32.AND P1, PT, R80, R67, PT ;  /* 0x000000435000720c */ /* 0x000fe20003f26070 */
[----:B------:R-:W-:Y:S01]  /*7730*/  IMAD.X R74, R87, 0x1, R84, P2 ;  /* 0x00000001574a7824 */ /* 0x000fe200010e0654 */
[----:B------:R-:W-:Y:S01]  /*7740*/  IADD3 R76, P4, PT, R76, R60, RZ ;  /* 0x0000003c4c4c7210 */ /* 0x000fe20007f9e0ff */
[----:B------:R-:W-:Y:S01]  /*7750*/  IMAD.WIDE.U32 R64, R23, R2, RZ ;  /* 0x0000000217407225 */ /* 0x000fe200078e00ff */
[----:B------:R-:W-:-:S02]  /*7760*/  ISETP.GE.U32.AND.EX P1, PT, R84, R71, PT, P1 ;  /* 0x000000475400720c */ /* 0x000fc40003f26110 */
[----:B------:R-:W-:Y:S01]  /*7770*/  ISETP.GE.U32.AND.EX P3, PT, R74, R87, PT, P3 ;  /* 0x000000574a00720c */ /* 0x000fe20003f66130 */
[----:B------:R-:W-:Y:S01]  /*7780*/  IMAD R59, R2, R23, R59 ;  /* 0x00000017023b7224 */ /* 0x000fe200078e023b */
[----:B------:R-:W-:Y:S01]  /*7790*/  ISETP.GE.U32.AND P2, PT, R76, R60, PT ;  /* 0x0000003c4c00720c */ /* 0x000fe20003f46070 */
[----:B------:R-:W-:Y:S02]  /*77a0*/  IMAD.X R70, RZ, RZ, R69, P0 ;  /* 0x000000ffff467224 */ /* 0x000fe400000e0645 */
[----:B------:R-:W-:-:S04]  /*77b0*/  IMAD.WIDE.U32 R68, R22, R2, RZ ;  /* 0x0000000216447225 */ /* 0x000fc800078e00ff */
[----:B------:R-:W-:Y:S02]  /*77c0*/  IMAD.IADD R68, R61, 0x1, R59 ;  /* 0x000000013d447824 */ /* 0x000fe400078e023b */
[----:B------:R-:W-:Y:S02]  /*77d0*/  IMAD.WIDE.U32 R64, P0, R0, R22, R64 ;  /* 0x0000001600407225 */ /* 0x000fe40007800040 */
[----:B------:R-:W-:Y:S02]  /*77e0*/  @P3 ISETP.NE.U32.AND P6, PT, R85, RZ, PT ;  /* 0x000000ff5500320c */ /* 0x000fe40003fc5070 */
[----:B------:R-:W-:Y:S01]  /*77f0*/  IMAD.X R75, R68, 0x1, R75, P4 ;  /* 0x00000001444b7824 */ /* 0x000fe200020e064b */
[----:B------:R-:W-:Y:S01]  /*7800*/  @P3 IADD3 R59, P4, PT, RZ, -R73, RZ ;  /* 0x80000049ff3b3210 */ /* 0x000fe20007f9e0ff */
[----:B------:R-:W-:Y:S01]  /*7810*/  IMAD.X R61, RZ, RZ, RZ, P0 ;  /* 0x000000ffff3d7224 */ /* 0x000fe200000e06ff */
[----:B------:R-:W-:Y:S01]  /*7820*/  IADD3 RZ, P0, PT, R69, R64, RZ ;  /* 0x0000004045ff7210 */ /* 0x000fe20007f1e0ff */
[----:B------:R-:W-:Y:S01]  /*7830*/  IMAD.MOV.U32 R60, RZ, RZ, R65 ;  /* 0x000000ffff3c7224 */ /* 0x000fe200078e0041 */
[----:B------:R-:W-:Y:S01]  /*7840*/  ISETP.GE.U32.AND.EX P2, PT, R75, R68, PT, P2 ;  /* 0x000000444b00720c */ /* 0x000fe20003f46120 */
[----:B------:R-:W-:Y:S01]  /*7850*/  IMAD R73, R3, R22, RZ ;  /* 0x0000001603497224 */ /* 0x000fe200078e02ff */
[----:B------:R-:W-:Y:S01]  /*7860*/  @P3 ISETP.NE.AND.EX P6, PT, R87, RZ, PT, P6 ;  /* 0x000000ff5700320c */ /* 0x000fe20003fc5360 */
[----:B------:R-:W-:Y:S01]  /*7870*/  IMAD.WIDE.U32.X R68, R0, R23, R60, P0 ;  /* 0x0000001700447225 */ /* 0x000fe200000e043c */
[----:B------:R-:W-:-:S02]  /*7880*/  @P3 ISETP.NE.U32.AND P0, PT, R58, R59, PT ;  /* 0x0000003b3a00320c */ /* 0x000fc40003f05070 */
[----:B------:R-:W-:Y:S01]  /*7890*/  SEL R59, RZ, 0x1, P2 ;  /* 0x00000001ff3b7807 */ /* 0x000fe20001000000 */
[----:B------:R-:W-:-:S03]  /*78a0*/  IMAD.WIDE.U32 R60, R25, R30, RZ ;  /* 0x0000001e193c7225 */ /* 0x000fc600078e00ff */
[----:B------:R-:W-:Y:S01]  /*78b0*/  IADD3 R87, P2, PT, R59, R68, RZ ;  /* 0x000000443b577210 */ /* 0x000fe20007f5e0ff */
[----:B------:R-:W-:-:S04]  /*78c0*/  IMAD.WIDE.U32 R64, R4, R22, RZ ;  /* 0x0000001604407225 */ /* 0x000fc800078e00ff */
[----:B------:R-:W-:Y:S02]  /*78d0*/  IMAD R73, R4, R23, R73 ;  /* 0x0000001704497224 */ /* 0x000fe400078e0249 */
[----:B------:R-:W-:Y:S02]  /*78e0*/  @P3 IMAD.X R68, RZ, RZ, ~R79, P4 ;  /* 0x000000ffff443224 */ /* 0x000fe400020e0e4f */
[----:B------:R-:W-:-:S03]  /*78f0*/  IMAD.WIDE.U32 R58, R24, R30, RZ ;  /* 0x0000001e183a7225 */ /* 0x000fc600078e00ff */
[----:B------:R-:W-:Y:S01]  /*7900*/  @P3 ISETP.NE.AND.EX P6, PT, R83, R68, !P6, P0 ;  /* 0x000000445300320c */ /* 0x000fe200077c5300 */
[----:B------:R-:W-:Y:S01]  /*7910*/  IMAD.X R69, RZ, RZ, R69, P2 ;  /* 0x000000ffff457224 */ /* 0x000fe200010e0645 */
[----:B------:R-:W-:Y:S01]  /*7920*/  IADD3 R79, P2, PT, R87, R64, RZ ;  /* 0x00000040574f7210 */ /* 0x000fe20007f5e0ff */
[----:B------:R-:W-:Y:S01]  /*7930*/  IMAD.WIDE.U32 R60, P4, R24, R31, R60 ;  /* 0x0000001f183c7225 */ /* 0x000fe2000788003c */
[----:B------:R-:W-:-:S03]  /*7940*/  IADD3 R91, P0, PT, R77, R58, RZ ;  /* 0x0000003a4d5b7210 */ /* 0x000fc60007f1e0ff */
[----:B------:R-:W-:Y:S01]  /*7950*/  IMAD.IADD R65, R65, 0x1, R73 ;  /* 0x0000000141417824 */ /* 0x000fe200078e0249 */
[----:B------:R-:W-:Y:S01]  /*7960*/  IADD3 R73, P5, PT, R79, R86, RZ ;  /* 0x000000564f497210 */ /* 0x000fe20007fbe0ff */
[----:B------:R-:W-:Y:S02]  /*7970*/  IMAD.IADD R89, R59, 0x1, R60 ;  /* 0x000000013b597824 */ /* 0x000fe400078e023c */
[----:B------:R-:W-:Y:S01]  /*7980*/  IMAD.X R83, R65, 0x1, R69, P2 ;  /* 0x0000000141537824 */ /* 0x000fe200010e0645 */
[----:B------:R-:W-:Y:S01]  /*7990*/  IADD3 R82, P2, PT, R91, R82, RZ ;  /* 0x000000525b527210 */ /* 0x000fe20007f5e0ff */
[----:B------:R-:W-:Y:S01]  /*79a0*/  IMAD.X R68, R89, 0x1, R70, P0 ;  /* 0x0000000159447824 */ /* 0x000fe200000e0646 */
[----:B------:R-:W-:Y:S01]  /*79b0*/  ISETP.GE.U32.AND P0, PT, R73, R79, PT ;  /* 0x0000004f4900720c */ /* 0x000fe20003f06070 */
[----:B------:R-:W-:Y:S01]  /*79c0*/  IMAD.X R74, R83, 0x1, R74, P5 ;  /* 0x00000001534a7824 */ /* 0x000fe200028e064a */
[----:B------:R-:W-:Y:S01]  /*79d0*/  @P1 IADD3 R63, P5, PT, RZ, -R63, RZ ;  /* 0x8000003fff3f1210 */ /* 0x000fe20007fbe0ff */
[----:B------:R-:W-:Y:S01]  /*79e0*/  IMAD.X R81, R68, 0x1, R81, P2 ;  /* 0x0000000144517824 */ /* 0x000fe200010e0651 */
[----:B------:R-:W-:Y:S01]  /*79f0*/  ISETP.GE.U32.AND P2, PT, R82, R91, PT ;  /* 0x0000005b5200720c */ /* 0x000fe20003f46070 */
[----:B------:R-:W-:Y:S01]  /*7a00*/  IMAD.MOV.U32 R85, RZ, RZ, 0x1 ;  /* 0x00000001ff557424 */ /* 0x000fe200078e00ff */
[----:B------:R-:W-:Y:S01]  /*7a10*/  ISETP.GE.U32.AND.EX P0, PT, R74, R83, PT, P0 ;  /* 0x000000534a00720c */ /* 0x000fe20003f06100 */
[----:B------:R-:W-:Y:S01]  /*7a20*/  @P1 IMAD.X R66, RZ, RZ, ~R66, P5 ;  /* 0x000000ffff421224 */ /* 0x000fe200028e0e42 */
[----:B------:R-:W-:Y:S01]  /*7a30*/  ISETP.GE.U32.AND.EX P2, PT, R81, R68, PT, P2 ;  /* 0x000000445100720c */ /* 0x000fe20003f46120 */
[----:B------:R-:W-:Y:S01]  /*7a40*/  IMAD.MOV.U32 R86, RZ, RZ, R61 ;  /* 0x000000ffff567224 */ /* 0x000fe200078e003d */
[----:B------:R-:W-:-:S02]  /*7a50*/  @P3 SEL R85, RZ, 0x1, !P6 ;  /* 0x00000001ff553807 */ /* 0x000fc40007000000 */
[----:B------:R-:W-:Y:S02]  /*7a60*/  @P1 ISETP.NE.U32.AND P6, PT, R67, RZ, PT ;  /* 0x000000ff4300120c */ /* 0x000fe40003fc5070 */
[----:B------:R-:W-:Y:S02]  /*7a70*/  @P1 ISETP.NE.U32.AND P3, PT, R56, R63, PT ;  /* 0x0000003f3800120c */ /* 0x000fe40003f65070 */
[----:B------:R-:W-:-:S03]  /*7a80*/  @P1 ISETP.NE.AND.EX P6, PT, R71, RZ, PT, P6 ;  /* 0x000000ff4700120c */ /* 0x000fc60003fc5360 */
[----:B------:R-:W-:Y:S01]  /*7a90*/  @P0 IADD3 R63, P5, PT, RZ, -R87, RZ ;  /* 0x80000057ff3f0210 */ /* 0x000fe20007fbe0ff */
[----:B------:R-:W-:Y:S01]  /*7aa0*/  IMAD.X R87, RZ, RZ, RZ, P4 ;  /* 0x000000ffff577224 */ /* 0x000fe200020e06ff */
[----:B------:R-:W-:Y:S01]  /*7ab0*/  @P1 ISETP.NE.AND.EX P6, PT, R57, R66, !P6, P3 ;  /* 0x000000423900120c */ /* 0x000fe200077c5330 */
[----:B------:R-:W-:Y:S01]  /*7ac0*/  IMAD.WIDE.U32 R66, R43, R7, RZ ;  /* 0x000000072b427225 */ /* 0x000fe200078e00ff */
[----:B------:R-:W-:Y:S02]  /*7ad0*/  @P2 ISETP.NE.U32.AND P3, PT, R91, RZ, PT ;  /* 0x000000ff5b00220c */ /* 0x000fe40003f65070 */
[----:B------:R-:W-:Y:S01]  /*7ae0*/  P2R R80, PR, RZ, 0x40 ;  /* 0x00000040ff507803 */ /* 0x000fe20000000000 */
[----:B------:R-:W-:Y:S01]  /*7af0*/  @P0 IMAD.X R56, RZ, RZ, ~R69, P5 ;  /* 0x000000ffff380224 */ /* 0x000fe200028e0e45 */
[----:B------:R-:W-:Y:S02]  /*7b00*/  @P2 IADD3 R77, P5, PT, RZ, -R77, RZ ;  /* 0x8000004dff4d2210 */ /* 0x000fe40007fbe0ff */
[----:B------:R-:W-:-:S02]  /*7b10*/  @P2 ISETP.NE.AND.EX P3, PT, R68, RZ, PT, P3 ;  /* 0x000000ff4400220c */ /* 0x000fc40003f65330 */
[----:B------:R-:W-:Y:S01]  /*7b20*/  @P0 ISETP.NE.U32.AND P6, PT, R64, R63, PT ;  /* 0x0000003f4000020c */ /* 0x000fe20003fc5070 */
[----:B------:R-:W-:Y:S01]  /*7b30*/  @P2 IMAD.X R70, RZ, RZ, ~R70, P5 ;  /* 0x000000ffff462224 */ /* 0x000fe200028e0e46 */
[----:B------:R-:W-:Y:S01]  /*7b40*/  @P2 ISETP.NE.U32.AND P5, PT, R58, R77, PT ;  /* 0x0000004d3a00220c */ /* 0x000fe20003fa5070 */
[----:B------:R-:W-:Y:S01]  /*7b50*/  IMAD.MOV.U32 R63, RZ, RZ, 0x1 ;  /* 0x00000001ff3f7424 */ /* 0x000fe200078e00ff */
[----:B------:R-:W-:Y:S01]  /*7b60*/  IADD3 RZ, P4, PT, R60, R59, RZ ;  /* 0x0000003b3cff7210 */ /* 0x000fe20007f9e0ff */
[----:B------:R-:W-:Y:S01]  /*7b70*/  IMAD.WIDE.U32 R58, R42, R7, RZ ;  /* 0x000000072a3a7225 */ /* 0x000fe200078e00ff */
[----:B------:R-:W-:Y:S02]  /*7b80*/  @P2 ISETP.NE.AND.EX P3, PT, R89, R70, !P3, P5 ;  /* 0x000000465900220c */ /* 0x000fe40005f65350 */
[----:B------:R-:W-:Y:S01]  /*7b90*/  @P0 ISETP.NE.U32.AND P5, PT, R79, RZ, PT ;  /* 0x000000ff4f00020c */ /* 0x000fe20003fa5070 */
[----:B------:R-:W-:-:S03]  /*7ba0*/  IMAD.WIDE.U32.X R86, R25, R31, R86, P4 ;  /* 0x0000001f19567225 */ /* 0x000fc600020e0456 */
[----:B------:R-:W-:Y:S01]  /*7bb0*/  @P0 ISETP.NE.AND.EX P5, PT, R83, RZ, PT, P5 ;  /* 0x000000ff5300020c */ /* 0x000fe20003fa5350 */
[----:B------:R-:W-:-:S03]  /*7bc0*/  IMAD.WIDE.U32 R60, R22, R4, RZ ;  /* 0x00000004163c7225 */ /* 0x000fc600078e00ff */
[----:B------:R-:W-:Y:S01]  /*7bd0*/  @P0 ISETP.NE.AND.EX P5, PT, R65, R56, !P5, P6 ;  /* 0x000000384100020c */ /* 0x000fe20006fa5360 */
[----:B------:R-:W-:-:S03]  /*7be0*/  IMAD.WIDE.U32 R56, R21, R6, RZ ;  /* 0x0000000615387225 */ /* 0x000fc600078e00ff */
[----:B------:R-:W-:Y:S01]  /*7bf0*/  @P0 SEL R63, RZ, 0x1, !P5 ;  /* 0x00000001ff3f0807 */ /* 0x000fe20006800000 */
[----:B------:R-:W-:-:S04]  /*7c00*/  IMAD.WIDE.U32 R66, P6, R42, R8, R66 ;  /* 0x000000082a427225 */ /* 0x000fc800078c0042 */
[----:B------:R-:W-:Y:S02]  /*7c10*/  IMAD.X R65, RZ, RZ, RZ, P6 ;  /* 0x000000ffff417224 */ /* 0x000fe400030e06ff */
[----:B------:R-:W-:-:S04]  /*7c20*/  IMAD.WIDE.U32 R68, P6, R20, R5, R56 ;  /* 0x0000000514447225 */ /* 0x000fc800078c0038 */
[----:B------:R-:W-:-:S04]  /*7c30*/  IMAD.WIDE.U32 R56, R20, R6, RZ ;  /* 0x0000000614387225 */ /* 0x000fc800078e00ff */
[----:B------:R-:W-:Y:S01]  /*7c40*/  IMAD.X R71, RZ, RZ, RZ, P6 ;  /* 0x000000ffff477224 */ /* 0x000fe200030e06ff */
[----:B------:R-:W-:Y:S01]  /*7c50*/  IADD3 RZ, P6, PT, R57, R68, RZ ;  /* 0x0000004439ff7210 */ /* 0x000fe20007fde0ff */
[----:B------:R-:W-:Y:S02]  /*7c60*/  IMAD.MOV.U32 R70, RZ, RZ, R69 ;  /* 0x000000ffff467224 */ /* 0x000fe400078e0045 */
[----:B------:R-:W-:-:S04]  /*7c70*/  IMAD.WIDE.U32 R68, R23, R4, RZ ;  /* 0x0000000417447225 */ /* 0x000fc800078e00ff */
[----:B------:R-:W-:Y:S01]  /*7c80*/  IMAD.WIDE.U32.X R56, R21, R5, R70, P6 ;  /* 0x0000000515387225 */ /* 0x000fe200030e0446 */
[----:B------:R-:W-:-:S03]  /*7c90*/  ISETP.NE.AND P6, PT, R80, RZ, PT ;  /* 0x000000ff5000720c */ /* 0x000fc60003fc5270 */
[----:B------:R-:W-:Y:S01]  /*7ca0*/  IMAD.MOV.U32 R71, RZ, RZ, 0x1 ;  /* 0x00000001ff477424 */ /* 0x000fe200078e00ff */
[----:B------:R-:W-:Y:S01]  /*7cb0*/  @P2 SEL R71, RZ, 0x1, !P3 ;  /* 0x00000001ff472807 */ /* 0x000fe20005800000 */
[----:B------:R-:W-:Y:S01]  /*7cc0*/  IMAD.WIDE.U32 R68, P4, R3, R22, R68 ;  /* 0x0000001603447225 */ /* 0x000fe20007880044 */
[----:B------:R-:W-:Y:S02]  /*7cd0*/  IADD3 R85, P3, PT, R85, R56, RZ ;  /* 0x0000003855557210 */ /* 0x000fe40007f7e0ff */
[----:B------:R-:W-:Y:S01]  /*7ce0*/  IADD3 RZ, P2, PT, R59, R66, RZ ;  /* 0x000000423bff7210 */ /* 0x000fe20007f5e0ff */
[----:B------:R-:W-:Y:S01]  /*7cf0*/  IMAD.X R59, RZ, RZ, RZ, P4 ;  /* 0x000000ffff3b7224 */ /* 0x000fe200020e06ff */
[----:B------:R-:W-:Y:S01]  /*7d00*/  IADD3 R71, P4, PT, R71, R86, RZ ;  /* 0x0000005647477210 */ /* 0x000fe20007f9e0ff */
[----:B------:R-:W-:Y:S01]  /*7d10*/  IMAD R60, R8, R20, RZ ;  /* 0x00000014083c7224 */ /* 0x000fe200078e02ff */
[----:B------:R-:W-:Y:S01]  /*7d20*/  IADD3.X R80, PT, PT, R57, UR10, RZ, P3, !PT ;  /* 0x0000000a39507c10 */ /* 0x000fe20009ffe4ff */
[----:B------:R-:W-:Y:S01]  /*7d30*/  IMAD.MOV.U32 R58, RZ, RZ, R69 ;  /* 0x000000ffff3a7224 */ /* 0x000fe200078e0045 */
[----:B------:R-:W-:Y:S01]  /*7d40*/  IADD3 RZ, P3, PT, R61, R68, RZ ;  /* 0x000000443dff7210 */ /* 0x000fe20007f7e0ff */
[----:B------:R-:W-:Y:S01]  /*7d50*/  IMAD.WIDE.U32 R56, R7, R20, RZ ;  /* 0x0000001407387225 */ /* 0x000fe200078e00ff */
[----:B------:R-:W-:-:S03]  /*7d60*/  IADD3.X R70, PT, PT, R87, UR4, RZ, P4, !PT ;  /* 0x0000000457467c10 */ /* 0x000fc6000a7fe4ff */
[----:B------:R-:W-:Y:S01]  /*7d70*/  IMAD.MOV.U32 R64, RZ, RZ, R67 ;  /* 0x000000ffff407224 */ /* 0x000fe200078e0043 */
[----:B------:R-:W-:Y:S01]  /*7d80*/  IADD3 R84, P0, PT, R85, R56, RZ ;  /* 0x0000003855547210 */ /* 0x000fe20007f1e0ff */
[----:B------:R-:W-:Y:S02]  /*7d90*/  IMAD R87, R21, R7, R60 ;  /* 0x0000000715577224 */ /* 0x000fe400078e023c */
[----:B------:R-:W-:-:S04]  /*7da0*/  IMAD.WIDE.U32.X R66, R3, R23, R58, P3 ;  /* 0x0000001703427225 */ /* 0x000fc800018e043a */
[----:B------:R-:W-:Y:S01]  /*7db0*/  IMAD.WIDE.U32 R60, R25, R52, RZ ;  /* 0x00000034193c7225 */ /* 0x000fe200078e00ff */
[----:B------:R-:W-:-:S03]  /*7dc0*/  IADD3 R83, P3, PT, R63, R66, RZ ;  /* 0x000000423f537210 */ /* 0x000fc60007f7e0ff */
[----:B------:R-:W-:Y:S01]  /*7dd0*/  IMAD.IADD R87, R57, 0x1, R87 ;  /* 0x0000000139577824 */ /* 0x000fe200078e0257 */
[----:B------:R-:W-:Y:S01]  /*7de0*/  IADD3.X R88, PT, PT, R67, UR4, RZ, P3, !PT ;  /* 0x0000000443587c10 */ /* 0x000fe20009ffe4ff */
[----:B------:R-:W-:-:S04]  /*7df0*/  IMAD.WIDE.U32 R58, R24, R52, RZ ;  /* 0x00000034183a7225 */ /* 0x000fc800078e00ff */
[----:B------:R-:W-:-:S04]  /*7e00*/  IMAD.WIDE.U32 R60, P5, R24, R53, R60 ;  /* 0x00000035183c7225 */ /* 0x000fc800078a003c */
[----:B------:R-:W-:Y:S01]  /*7e10*/  IMAD.X R86, R87, 0x1, R80, P0 ;  /* 0x0000000157567824 */ /* 0x000fe200000e0650 */
[----:B------:R-:W-:Y:S01]  /*7e20*/  IADD3 R94, P0, PT, R71, R58, RZ ;  /* 0x0000003a475e7210 */ /* 0x000fe20007f1e0ff */
[----:B------:R-:W-:Y:S02]  /*7e30*/  IMAD R57, R5, R22, RZ ;  /* 0x0000001605397224 */ /* 0x000fe400078e02ff */
[----:B------:R-:W-:Y:S01]  /*7e40*/  IMAD.MOV.U32 R89, RZ, RZ, 0x1 ;  /* 0x00000001ff597424 */ /* 0x000fe200078e00ff */
[----:B------:R-:W-:Y:S01]  /*7e50*/  @P1 SEL R89, RZ, 0x1, !P6 ;  /* 0x00000001ff591807 */ /* 0x000fe20007000000 */
[----:B------:R-:W-:-:S04]  /*7e60*/  IMAD.WIDE.U32.X R64, R43, R8, R64, P2 ;  /* 0x000000082b407225 */ /* 0x000fc800010e0440 */
[----:B------:R-:W-:Y:S01]  /*7e70*/  IMAD.IADD R95, R59, 0x1, R60 ;  /* 0x000000013b5f7824 */ /* 0x000fe200078e023c */
[----:B------:R-:W-:Y:S01]  /*7e80*/  IADD3 R89, P1, P2, R84, R89, R64 ;  /* 0x0000005954597210 */ /* 0x000fe20007a3e040 */
[----:B------:R-:W-:-:S03]  /*7e90*/  IMAD.WIDE.U32 R66, R6, R22, RZ ;  /* 0x0000001606427225 */ /* 0x000fc600078e00ff */
[----:B------:R-:W-:Y:S01]  /*7ea0*/  IADD3.X R91, PT, PT, R86, UR10, R65, P1, P2 ;  /* 0x0000000a565b7c10 */ /* 0x000fe20008fe4441 */
[----:B------:R-:W-:Y:S01]  /*7eb0*/  IMAD R63, R6, R23, R57 ;  /* 0x00000017063f7224 */ /* 0x000fe200078e0239 */
[----:B------:R-:W-:Y:S01]  /*7ec0*/  IADD3 R57, P1, PT, R94, R62, RZ ;  /* 0x0000003e5e397210 */ /* 0x000fe20007f3e0ff */
[----:B------:R-:W-:Y:S01]  /*7ed0*/  IMAD.X R97, R95, 0x1, R70, P0 ;  /* 0x000000015f617824 */ /* 0x000fe200000e0646 */
[----:B------:R-:W-:Y:S01]  /*7ee0*/  IADD3 R90, P0, PT, R83, R66, RZ ;  /* 0x00000042535a7210 */ /* 0x000fe20007f1e0ff */
[----:B------:R-:W-:Y:S02]  /*7ef0*/  IMAD.IADD R93, R67, 0x1, R63 ;  /* 0x00000001435d7824 */ /* 0x000fe400078e023f */
[----:B------:R-:W-:Y:S01]  /*7f00*/  IMAD.WIDE.U32 R64, R21, R7, RZ ;  /* 0x0000000715407225 */ /* 0x000fe200078e00ff */
[----:B------:R-:W-:-:S03]  /*7f10*/  IADD3 R77, P3, PT, R90, R89, RZ ;  /* 0x000000595a4d7210 */ /* 0x000fc60007f7e0ff */
[----:B------:R-:W-:Y:S01]  /*7f20*/  IMAD.X R92, R93, 0x1, R88, P0 ;  /* 0x000000015d5c7824 */ /* 0x000fe200000e0658 */
[----:B------:R-:W-:Y:S01]  /*7f30*/  ISETP.GE.U32.AND P2, PT, R77, R90, PT ;  /* 0x0000005a4d00720c */ /* 0x000fe20003f46070 */
[----:B------:R-:W-:Y:S01]  /*7f40*/  IMAD.X R78, R97, 0x1, R78, P1 ;  /* 0x00000001614e7824 */ /* 0x000fe200008e064e */
[----:B------:R-:W-:Y:S01]  /*7f50*/  ISETP.GE.U32.AND P0, PT, R57, R94, PT ;  /* 0x0000005e3900720c */ /* 0x000fe20003f06070 */
[----:B------:R-:W-:Y:S02]  /*7f60*/  IMAD.X R79, R92, 0x1, R91, P3 ;  /* 0x000000015c4f7824 */ /* 0x000fe400018e065b */
[----:B------:R-:W-:Y:S01]  /*7f70*/  IMAD.WIDE.U32 R62, R20, R7, RZ ;  /* 0x00000007143e7225 */ /* 0x000fe200078e00ff */
[----:B------:R-:W-:Y:S02]  /*7f80*/  ISETP.GE.U32.AND.EX P0, PT, R78, R97, PT, P0 ;  /* 0x000000614e00720c */ /* 0x000fe40003f06100 */
[----:B------:R-:W-:Y:S01]  /*7f90*/  ISETP.GE.U32.AND.EX P2, PT, R79, R92, PT, P2 ;  /* 0x0000005c4f00720c */ /* 0x000fe20003f46120 */
[----:B------:R-:W-:-:S04]  /*7fa0*/  IMAD.WIDE.U32 R64, P1, R20, R8, R64 ;  /* 0x0000000814407225 */ /* 0x000fc80007820040 */
[----:B------:R-:W-:Y:S01]  /*7fb0*/  IMAD.X R69, RZ, RZ, RZ, P1 ;  /* 0x000000ffff457224 */ /* 0x000fe200008e06ff */
[----:B------:R-:W-:Y:S01]  /*7fc0*/  IADD3 RZ, P1, PT, R63, R64, RZ ;  /* 0x000000403fff7210 */ /* 0x000fe20007f3e0ff */
[----:B------:R-:W-:Y:S02]  /*7fd0*/  IMAD.MOV.U32 R68, RZ, RZ, R65 ;  /* 0x000000ffff447224 */ /* 0x000fe400078e0041 */
[----:B------:R-:W-:Y:S02]  /*7fe0*/  IMAD.WIDE.U32 R64, R23, R6, RZ ;  /* 0x0000000617407225 */ /* 0x000fe400078e00ff */
[----:B------:R-:W-:Y:S02]  /*7ff0*/  @P0 IADD3 R71, P4, PT, RZ, -R71, RZ ;  /* 0x80000047ff470210 */ /* 0x000fe40007f9e0ff */
[----:B------:R-:W-:Y:S01]  /*8000*/  IMAD R67, R81, R26, RZ ;  /* 0x0000001a51437224 */ /* 0x000fe200078e02ff */
[----:B------:R-:W-:Y:S01]  /*8010*/  @P0 ISETP.NE.U32.AND P6, PT, R94, RZ, PT ;  /* 0x000000ff5e00020c */ /* 0x000fe20003fc5070 */
[----:B------:R-:W-:Y:S01]  /*8020*/  IMAD.WIDE.U32.X R62, R21, R8, R68, P1 ;  /* 0x00000008153e7225 */ /* 0x000fe200008e0444 */
[----:B------:R-:W-:-:S02]  /*8030*/  @P2 IADD3 R69, P3, PT, RZ, -R83, RZ ;  /* 0x80000053ff452210 */ /* 0x000fc40007f7e0ff */
[----:B------:R-:W-:Y:S01]  /*8040*/  @P0 ISETP.NE.AND.EX P6, PT, R97, RZ, PT, P6 ;  /* 0x000000ff6100020c */ /* 0x000fe20003fc5360 */
[----:B------:R-:W-:Y:S01]  /*8050*/  IMAD.WIDE.U32 R20, R82, R26, RZ ;  /* 0x0000001a52147225 */ /* 0x000fe200078e00ff */
[----:B------:R-:W-:-:S03]  /*8060*/  LOP3.LUT R81, RZ, R81, RZ, 0x33, !PT ;  /* 0x00000051ff517212 */ /* 0x000fc600078e33ff */
[----:B------:R-:W-:Y:S02]  /*8070*/  IMAD R67, R82, R27, R67 ;  /* 0x0000001b52437224 */ /* 0x000fe400078e0243 */
[----:B------:R-:W-:-:S04]  /*8080*/  IMAD.WIDE.U32 R64, P1, R5, R22, R64 ;  /* 0x0000001605407225 */ /* 0x000fc80007820040 */
[----:B------:R-:W-:Y:S02]  /*8090*/  IMAD.IADD R83, R21, 0x1, R67 ;  /* 0x0000000115537824 */ /* 0x000fe400078e0243 */
[----:B------:R-:W-:Y:S01]  /*80a0*/  IMAD.X R67, RZ, RZ, RZ, P1 ;  /* 0x000000ffff437224 */ /* 0x000fe200008e06ff */
[----:B------:R-:W-:Y:S01]  /*80b0*/  @P2 ISETP.NE.U32.AND P1, PT, R90, RZ, PT ;  /* 0x000000ff5a00220c */ /* 0x000fe20003f25070 */
[----:B------:R-:W-:Y:S01]  /*80c0*/  @P2 IMAD.X R88, RZ, RZ, ~R88, P3 ;  /* 0x000000ffff582224 */ /* 0x000fe200018e0e58 */
[----:B------:R-:W-:Y:S01]  /*80d0*/  @P0 ISETP.NE.U32.AND P3, PT, R58, R71, PT ;  /* 0x000000473a00020c */ /* 0x000fe20003f65070 */
[----:B------:R-:W-:Y:S01]  /*80e0*/  @P0 IMAD.X R58, RZ, RZ, ~R70, P4 ;  /* 0x000000ffff3a0224 */ /* 0x000fe200020e0e46 */
[----:B------:R-:W-:Y:S01]  /*80f0*/  @P2 ISETP.NE.U32.AND P4, PT, R66, R69, PT ;  /* 0x000000454200220c */ /* 0x000fe20003f85070 */
[----:B------:R-:W-:Y:S01]  /*8100*/  IMAD.WIDE.U32 R68, R83, R28, RZ ;  /* 0x0000001c53447225 */ /* 0x000fe200078e00ff */
[----:B------:R-:W-:Y:S02]  /*8110*/  @P2 ISETP.NE.AND.EX P1, PT, R92, RZ, PT, P1 ;  /* 0x000000ff5c00220c */ /* 0x000fe40003f25310 */
[----:B------:R-:W-:Y:S01]  /*8120*/  @P0 ISETP.NE.AND.EX P3, PT, R95, R58, !P6, P3 ;  /* 0x0000003a5f00020c */ /* 0x000fe20007765330 */
[----:B------:R-:W-:Y:S01]  /*8130*/  IMAD.WIDE.U32 R70, R22, R6, RZ ;  /* 0x0000000616467225 */ /* 0x000fe200078e00ff */
[----:B------:R-:W-:-:S02]  /*8140*/  @P2 ISETP.NE.AND.EX P4, PT, R93, R88, !P1, P4 ;  /* 0x000000585d00220c */ /* 0x000fc40004f85340 */
[----:B------:R-:W-:Y:S01]  /*8150*/  LOP3.LUT R93, RZ, R82, RZ, 0x33, !PT ;  /* 0x00000052ff5d7212 */ /* 0x000fe200078e33ff */
[----:B------:R-:W-:Y:S01]  /*8160*/  IMAD.WIDE.U32 R68, P6, R20, R29, R68 ;  /* 0x0000001d14447225 */ /* 0x000fe200078c0044 */
[----:B------:R-:W-:-:S03]  /*8170*/  IADD3 RZ, P1, PT, R71, R64, RZ ;  /* 0x0000004047ff7210 */ /* 0x000fc60007f3e0ff */
[----:B------:R-:W-:-:S04]  /*8180*/  IMAD.WIDE.U32 R70, R20, R28, RZ ;  /* 0x0000001c14467225 */ /* 0x000fc800078e00ff */
[----:B------:R-:W-:Y:S02]  /*8190*/  IMAD.MOV.U32 R66, RZ, RZ, R65 ;  /* 0x000000ffff427224 */ /* 0x000fe400078e0041 */
[----:B------:R-:W-:Y:S01]  /*81a0*/  IMAD.X R65, RZ, RZ, RZ, P6 ;  /* 0x000000ffff417224 */ /* 0x000fe200030e06ff */
[----:B------:R-:W-:Y:S01]  /*81b0*/  ISETP.GT.U32.AND P6, PT, R70, R93, PT ;  /* 0x0000005d4600720c */ /* 0x000fe20003fc4070 */
[----:B------:R-:W-:Y:S01]  /*81c0*/  IMAD.WIDE.U32.X R66, R5, R23, R66, P1 ;  /* 0x0000001705427225 */ /* 0x000fe200008e0442 */
[----:B------:R-:W-:-:S03]  /*81d0*/  IADD3 R58, P1, PT, R71, R68, RZ ;  /* 0x00000044473a7210 */ /* 0x000fc60007f3e0ff */
[----:B------:R-:W-:Y:S01]  /*81e0*/  IMAD.MOV.U32 R64, RZ, RZ, R69 ;  /* 0x000000ffff407224 */ /* 0x000fe200078e0045 */
[----:B------:R-:W-:Y:S01]  /*81f0*/  ISETP.GT.U32.AND.EX P6, PT, R58, R81, PT, P6 ;  /* 0x000000513a00720c */ /* 0x000fe20003fc4160 */
[----:B------:R-:W-:Y:S01]  /*8200*/  IMAD.X R69, RZ, RZ, RZ, P5 ;  /* 0x000000ffff457224 */ /* 0x000fe200028e06ff */
[----:B------:R-:W-:Y:S01]  /*8210*/  IADD3 RZ, P5, PT, R60, R59, RZ ;  /* 0x0000003b3cff7210 */ /* 0x000fe20007fbe0ff */
[----:B------:R-:W-:Y:S01]  /*8220*/  IMAD.WIDE.U32.X R64, R83, R29, R64, P1 ;  /* 0x0000001d53407225 */ /* 0x000fe200008e0440 */
[----:B------:R-:W-:Y:S02]  /*8230*/  ISETP.GE.U32.AND P1, PT, R89, R84, PT ;  /* 0x000000545900720c */ /* 0x000fe40003f26070 */
[----:B------:R-:W-:Y:S01]  /*8240*/  SEL R89, RZ, 0x1, !P6 ;  /* 0x00000001ff597807 */ /* 0x000fe20007000000 */
[----:B------:R-:W-:Y:S01]  /*8250*/  IMAD.MOV.U32 R68, RZ, RZ, R61 ;  /* 0x000000ffff447224 */ /* 0x000fe200078e003d */
[----:B------:R-:W-:Y:S01]  /*8260*/  ISETP.GE.U32.AND.EX P1, PT, R91, R86, PT, P1 ;  /* 0x000000565b00720c */ /* 0x000fe20003f26110 */
[----:B------:R-:W-:Y:S01]  /*8270*/  IMAD.MOV.U32 R61, RZ, RZ, 0x1 ;  /* 0x00000001ff3d7424 */ /* 0x000fe200078e00ff */
[----:B------:R-:W-:Y:S01]  /*8280*/  IADD3 R89, P6, PT, R89, R64, RZ ;  /* 0x0000004059597210 */ /* 0x000fe20007fde0ff */
[----:B------:R-:W-:Y:S01]  /*8290*/  IMAD.WIDE.U32 R58, R25, R54, RZ ;  /* 0x00000036193a7225 */ /* 0x000fe200078e00ff */
[----:B------:R-:W-:-:S03]  /*82a0*/  @P0 SEL R61, RZ, 0x1, !P3 ;  /* 0x00000001ff3d0807 */ /* 0x000fc60005800000 */
[----:B------:R-:W-:Y:S02]  /*82b0*/  IMAD.X R82, RZ, RZ, R65, P6 ;  /* 0x000000ffff527224 */ /* 0x000fe400030e0641 */
[----:B------:R-:W-:-:S04]  /*82c0*/  IMAD.WIDE.U32.X R64, R25, R53, R68, P5 ;  /* 0x0000003519407225 */ /* 0x000fc800028e0444 */
[----:B------:R-:W-:Y:S01]  /*82d0*/  @P1 IADD3 R69, P5, PT, RZ, -R85, RZ ;  /* 0x80000055ff451210 */ /* 0x000fe20007fbe0ff */
[----:B------:R-:W-:Y:S01]  /*82e0*/  IMAD.MOV.U32 R85, RZ, RZ, 0x1 ;  /* 0x00000001ff557424 */ /* 0x000fe200078e00ff */
[----:B------:R-:W-:Y:S01]  /*82f0*/  @P1 ISETP.NE.U32.AND P6, PT, R84, RZ, PT ;  /* 0x000000ff5400120c */ /* 0x000fe20003fc5070 */
[----:B------:R-:W-:Y:S01]  /*8300*/  IMAD.MOV.U32 R81, RZ, RZ, 0x1 ;  /* 0x00000001ff517424 */ /* 0x000fe200078e00ff */
[----:B------:R-:W-:Y:S01]  /*8310*/  @P2 SEL R85, RZ, 0x1, !P4 ;  /* 0x00000001ff552807 */ /* 0x000fe20006000000 */
[----:B------:R-:W-:Y:S01]  /*8320*/  @P1 IMAD.X R80, RZ, RZ, ~R80, P5 ;  /* 0x000000ffff501224 */ /* 0x000fe200028e0e50 */
[----:B------:R-:W-:Y:S01]  /*8330*/  IADD3 R95, P4, PT, R61, R64, RZ ;  /* 0x000000403d5f7210 */ /* 0x000fe20007f9e0ff */
[----:B------:R-:W-:Y:S01]  /*8340*/  IMAD.WIDE.U32 R60, R24, R54, RZ ;  /* 0x00000036183c7225 */ /* 0x000fe200078e00ff */
[----:B------:R-:W-:Y:S02]  /*8350*/  @P1 ISETP.NE.U32.AND P0, PT, R56, R69, PT ;  /* 0x000000453800120c */ /* 0x000fe40003f05070 */
[----:B------:R-:W-:Y:S01]  /*8360*/  @P1 ISETP.NE.AND.EX P6, PT, R86, RZ, PT, P6 ;  /* 0x000000ff5600120c */ /* 0x000fe20003fc5360 */
[----:B------:R-:W-:Y:S01]  /*8370*/  IMAD.WIDE.U32 R58, P2, R24, R55, R58 ;  /* 0x00000037183a7225 */ /* 0x000fe2000784003a */
[----:B------:R-:W-:-:S02]  /*8380*/  IADD3 R85, P3, PT, R85, R66, RZ ;  /* 0x0000004255557210 */ /* 0x000fc40007f7e0ff */
[----:B------:R-:W-:Y:S01]  /*8390*/  @P1 ISETP.NE.AND.EX P6, PT, R87, R80, !P6, P0 ;  /* 0x000000505700120c */ /* 0x000fe200077c5300 */
[----:B------:R-:W-:Y:S01]  /*83a0*/  IMAD.IADD R97, R61, 0x1, R58 ;  /* 0x000000013d617824 */ /* 0x000fe200078e023a */
[----:B------:R-:W-:Y:S01]  /*83b0*/  IADD3.X R56, PT, PT, R65, UR4, RZ, P4, !PT ;  /* 0x0000000441387c10 */ /* 0x000fe2000a7fe4ff */
[----:B------:R-:W-:Y:S01]  /*83c0*/  IMAD.WIDE.U32 R68, R83, R30, RZ ;  /* 0x0000001e53447225 */ /* 0x000fe200078e00ff */
[----:B------:R-:W-:Y:S02]  /*83d0*/  IADD3 R99, P0, PT, R95, R60, RZ ;  /* 0x0000003c5f637210 */ /* 0x000fe40007f1e0ff */
[----:B------:R-:W-:Y:S01]  /*83e0*/  IADD3.X R86, PT, PT, R67, UR4, RZ, P3, !PT ;  /* 0x0000000443567c10 */ /* 0x000fe20009ffe4ff */
[----:B------:R-:W-:Y:S01]  /*83f0*/  IMAD R24, R8, R22, RZ ;  /* 0x0000001608187224 */ /* 0x000fe200078e02ff */
[----:B------:R-:W-:Y:S01]  /*8400*/  IADD3 R76, P3, PT, R99, R76, RZ ;  /* 0x0000004c634c7210 */ /* 0x000fe20007f7e0ff */
[----:B------:R-:W-:Y:S01]  /*8410*/  IMAD.X R80, R97, 0x1, R56, P0 ;  /* 0x0000000161507824 */ /* 0x000fe200000e0638 */
[----:B------:R-:W-:Y:S01]  /*8420*/  @P1 SEL R81, RZ, 0x1, !P6 ;  /* 0x00000001ff511807 */ /* 0x000fe20007000000 */
[----:B------:R-:W-:Y:S01]  /*8430*/  IMAD.WIDE.U32 R64, R7, R22, RZ ;  /* 0x0000001607407225 */ /* 0x000fe200078e00ff */
[----:B------:R-:W-:-:S03]  /*8440*/  ISETP.GE.U32.AND P0, PT, R76, R99, PT ;  /* 0x000000634c00720c */ /* 0x000fc60003f06070 */
[----:B------:R-:W-:Y:S01]  /*8450*/  IMAD.X R84, R80, 0x1, R75, P3 ;  /* 0x0000000150547824 */ /* 0x000fe200018e064b */
[----:B------:R-:W-:Y:S01]  /*8460*/  IADD3 R91, P3, PT, R85, R64, RZ ;  /* 0x00000040555b7210 */ /* 0x000fe20007f7e0ff */
[----:B------:R-:W-:-:S03]  /*8470*/  IMAD.WIDE.U32 R66, R20, R30, RZ ;  /* 0x0000001e14427225 */ /* 0x000fc600078e00ff */
[----:B------:R-:W-:Y:S01]  /*8480*/  ISETP.GE.U32.AND.EX P0, PT, R84, R80, PT, P0 ;  /* 0x000000505400720c */ /* 0x000fe20003f06100 */
[----:B------:R-:W-:Y:S01]  /*8490*/  IMAD R75, R7, R23, R24 ;  /* 0x00000017074b7224 */ /* 0x000fe200078e0218 */
[----:B------:R-:W-:Y:S01]  /*84a0*/  IADD3 R88, P5, PT, R89, R66, RZ ;  /* 0x0000004259587210 */ /* 0x000fe20007fbe0ff */
[----:B------:R-:W-:Y:S01]  /*84b0*/  IMAD.WIDE.U32 R68, P4, R20, R31, R68 ;  /* 0x0000001f14447225 */ /* 0x000fe20007880044 */
[----:B------:R-:W-:-:S03]  /*84c0*/  IADD3 R24, P1, P6, R91, R81, R62 ;  /* 0x000000515b187210 */ /* 0x000fc60007e3e03e */
[----:B------:R-:W-:Y:S02]  /*84d0*/  IMAD.IADD R87, R65, 0x1, R75 ;  /* 0x0000000141577824 */ /* 0x000fe400078e024b */
[----:B------:R-:W-:Y:S02]  /*84e0*/  IMAD.IADD R101, R67, 0x1, R68 ;  /* 0x0000000143657824 */ /* 0x000fe400078e0244 */
[----:B------:R-:W-:-:S04]  /*84f0*/  IMAD.WIDE.U32 R70, R23, R7, RZ ;  /* 0x0000000717467225 */ /* 0x000fc800078e00ff */
[----:B------:R-:W-:Y:S02]  /*8500*/  IMAD.X R93, R87, 0x1, R86, P3 ;  /* 0x00000001575d7824 */ /* 0x000fe400018e0656 */
[----:B------:R-:W-:Y:S01]  /*8510*/  IMAD.X R90, R101, 0x1, R82, P5 ;  /* 0x00000001655a7824 */ /* 0x000fe200028e0652 */
[----:B------:R-:W-:Y:S01]  /*8520*/  IADD3 R75, P5, PT, R88, R57, RZ ;  /* 0x00000039584b7210 */ /* 0x000fe20007fbe0ff */
[----:B------:R-:W-:Y:S01]  /*8530*/  IMAD.WIDE.U32 R70, P3, R8, R22, R70 ;  /* 0x0000001608467225 */ /* 0x000fe20007860046 */
[----:B------:R-:W-:Y:S02]  /*8540*/  IADD3.X R62, PT, PT, R93, UR4, R63, P1, P6 ;  /* 0x000000045d3e7c10 */ /* 0x000fe40008fec43f */
[----:B------:R-:W-:Y:S01]  /*8550*/  @P0 ISETP.NE.U32.AND P1, PT, R99, RZ, PT ;  /* 0x000000ff6300020c */ /* 0x000fe20003f25070 */
[----:B------:R-:W-:Y:S01]  /*8560*/  IMAD.X R63, R90, 0x1, R78, P5 ;  /* 0x000000015a3f7824 */ /* 0x000fe200028e064e */
[----:B------:R-:W-:Y:S01]  /*8570*/  @P0 IADD3 R65, P5, PT, RZ, -R95, RZ ;  /* 0x8000005fff410210 */ /* 0x000fe20007fbe0ff */
[----:B------:R-:W-:Y:S01]  /*8580*/  IMAD.X R57, RZ, RZ, RZ, P3 ;  /* 0x000000ffff397224 */ /* 0x000fe200018e06ff */
[----:B------:R-:W-:Y:S01]  /*8590*/  ISETP.GE.U32.AND P3, PT, R75, R88, PT ;  /* 0x000000584b00720c */ /* 0x000fe20003f66070 */
[----:B------:R-:W-:Y:S01]  /*85a0*/  IMAD.X R81, RZ, RZ, RZ, P2 ;  /* 0x000000ffff517224 */ /* 0x000fe200010e06ff */
[----:B------:R-:W-:Y:S01]  /*85b0*/  @P0 ISETP.NE.U32.AND P2, PT, R60, R65, PT ;  /* 0x000000413c00020c */ /* 0x000fe20003f45070 */
[----:B------:R-:W-:Y:S01]  /*85c0*/  @P0 IMAD.X R56, RZ, RZ, ~R56, P5 ;  /* 0x000000ffff380224 */ /* 0x000fe200028e0e38 */
[----:B------:R-:W-:-:S02]  /*85d0*/  ISETP.GE.U32.AND.EX P3, PT, R63, R90, PT, P3 ;  /* 0x0000005a3f00720c */ /* 0x000fc40003f66130 */
[----:B------:R-:W-:Y:S01]  /*85e0*/  @P0 ISETP.NE.AND.EX P1, PT, R80, RZ, PT, P1 ;  /* 0x000000ff5000020c */ /* 0x000fe20003f25310 */
[----:B------:R-:W-:Y:S01]  /*85f0*/  IMAD.MOV.U32 R80, RZ, RZ, R59 ;  /* 0x000000ffff507224 */ /* 0x000fe200078e003b */
[----:B------:R-:W-:Y:S01]  /*8600*/  IADD3 RZ, P6, PT, R58, R61, RZ ;  /* 0x0000003d3aff7210 */ /* 0x000fe20007fde0ff */
[----:B------:R-:W-:Y:S01]  /*8610*/  IMAD.WIDE.U32 R60, R22, R7, RZ ;  /* 0x00000007163c7225 */ /* 0x000fe200078e00ff */
[----:B------:R-:W-:Y:S02]  /*8620*/  ISETP.GE.U32.AND P5, PT, R24, R91, PT ;  /* 0x0000005b1800720c */ /* 0x000fe40003fa6070 */
[----:B------:R-:W-:Y:S01]  /*8630*/  @P0 ISETP.NE.AND.EX P2, PT, R97, R56, !P1, P2 ;  /* 0x000000386100020c */ /* 0x000fe20004f45320 */
[----:B------:R-:W-:Y:S01]  /*8640*/  IMAD.MOV.U32 R59, RZ, RZ, 0x1 ;  /* 0x00000001ff3b7424 */ /* 0x000fe200078e00ff */
[----:B------:R-:W-:Y:S01]  /*8650*/  ISETP.GE.U32.AND.EX P1, PT, R62, R93, PT, P5 ;  /* 0x0000005d3e00720c */ /* 0x000fe20003f26150 */
[----:B------:R-:W-:Y:S01]  /*8660*/  IMAD.WIDE.U32.X R80, R25, R55, R80, P6 ;  /* 0x0000003719507225 */ /* 0x000fe200030e0450 */
[----:B------:R-:W-:-:S02]  /*8670*/  IADD3 RZ, P5, PT, R61, R70, RZ ;  /* 0x000000463dff7210 */ /* 0x000fc40007fbe0ff */
[----:B------:R-:W-:Y:S01]  /*8680*/  @P0 SEL R59, RZ, 0x1, !P2 ;  /* 0x00000001ff3b0807 */ /* 0x000fe20005000000 */
[----:B------:R-:W-:Y:S01]  /*8690*/  IMAD.MOV.U32 R56, RZ, RZ, R71 ;  /* 0x000000ffff387224 */ /* 0x000fe200078e0047 */
[----:B------:R-:W-:Y:S01]  /*86a0*/  @P3 IADD3 R89, P6, PT, RZ, -R89, RZ ;  /* 0x80000059ff593210 */ /* 0x000fe20007fde0ff */
[----:B------:R-:W-:Y:S01]  /*86b0*/  IMAD.MOV.U32 R25, RZ, RZ, 0x1 ;  /* 0x00000001ff197424 */ /* 0x000fe200078e00ff */
[----:B------:R-:W-:Y:S01]  /*86c0*/  @P3 ISETP.NE.U32.AND P0, PT, R88, RZ, PT ;  /* 0x000000ff5800320c */ /* 0x000fe20003f05070 */
[----:B------:R-:W-:Y:S01]  /*86d0*/  IMAD.WIDE.U32.X R22, R8, R23, R56, P5 ;  /* 0x0000001708167225 */ /* 0x000fe200028e0438 */
[----:B------:R-:W-:Y:S02]  /*86e0*/  IADD3 R70, P5, PT, R59, R80, RZ ;  /* 0x000000503b467210 */ /* 0x000fe40007fbe0ff */
[----:B------:R-:W-:Y:S01]  /*86f0*/  @P3 ISETP.NE.AND.EX P0, PT, R90, RZ, PT, P0 ;  /* 0x000000ff5a00320c */ /* 0x000fe20003f05300 */
[----:B------:R-:W-:Y:S01]  /*8700*/  @P3 IMAD.X R82, RZ, RZ, ~R82, P6 ;  /* 0x000000ffff523224 */ /* 0x000fe200030e0e52 */
[----:B------:R-:W-:Y:S01]  /*8710*/  IADD3.X R81, PT, PT, R81, UR4, RZ, P5, !PT ;  /* 0x0000000451517c10 */ /* 0x000fe2000affe4ff */
[----:B------:R-:W-:Y:S01]  /*8720*/  IMAD.X R57, RZ, RZ, RZ, P4 ;  /* 0x000000ffff397224 */ /* 0x000fe200020e06ff */
[----:B------:R-:W-:Y:S01]  /*8730*/  @P1 IADD3 R85, P5, PT, RZ, -R85, RZ ;  /* 0x80000055ff551210 */ /* 0x000fe20007fbe0ff */
[----:B------:R-:W-:Y:S01]  /*8740*/  IMAD.MOV.U32 R56, RZ, RZ, R69 ;  /* 0x000000ffff387224 */ /* 0x000fe200078e0045 */
[----:B------:R-:W-:Y:S01]  /*8750*/  @P3 ISETP.NE.U32.AND P2, PT, R66, R89, PT ;  /* 0x000000594200320c */ /* 0x000fe20003f45070 */
[----:B------:R-:W-:Y:S01]  /*8760*/  IMAD.WIDE.U32 R58, R20, R52, RZ ;  /* 0x00000034143a7225 */ /* 0x000fe200078e00ff */
[----:B------:R-:W-:-:S02]  /*8770*/  @P1 ISETP.NE.U32.AND P6, PT, R91, RZ, PT ;  /* 0x000000ff5b00120c */ /* 0x000fc40003fc5070 */
[----:B------:R-:W-:Y:S01]  /*8780*/  @P3 ISETP.NE.AND.EX P0, PT, R101, R82, !P0, P2 ;  /* 0x000000526500320c */ /* 0x000fe20004705320 */
[----:B------:R-:W-:Y:S01]  /*8790*/  @P1 IMAD.X R86, RZ, RZ, ~R86, P5 ;  /* 0x000000ffff561224 */ /* 0x000fe200028e0e56 */
[----:B------:R-:W-:Y:S01]  /*87a0*/  @P1 ISETP.NE.U32.AND P5, PT, R64, R85, PT ;  /* 0x000000554000120c */ /* 0x000fe20003fa5070 */
[----:B------:R-:W-:Y:S01]  /*87b0*/  IMAD.WIDE.U32 R64, R83, R52, RZ ;  /* 0x0000003453407225 */ /* 0x000fe200078e00ff */
[----:B------:R-:W-:Y:S02]  /*87c0*/  @P1 ISETP.NE.AND.EX P4, PT, R93, RZ, PT, P6 ;  /* 0x000000ff5d00120c */ /* 0x000fe40003f85360 */
[----:B------:R-:W-:Y:S02]  /*87d0*/  ISETP.NE.U32.AND P2, PT, R70, RZ, PT ;  /* 0x000000ff4600720c */ /* 0x000fe40003f45070 */
[----:B------:R-:W-:Y:S02]  /*87e0*/  @P3 SEL R25, RZ, 0x1, !P0 ;  /* 0x00000001ff193807 */ /* 0x000fe40004000000 */
[----:B------:R-:W-:-:S02]  /*87f0*/  @P1 ISETP.NE.AND.EX P4, PT, R87, R86, !P4, P5 ;  /* 0x000000565700120c */ /* 0x000fc40006785350 */
[----:B------:R-:W-:Y:S02]  /*8800*/  ISETP.NE.AND.EX P0, PT, R81, RZ, PT, P2 ;  /* 0x000000ff5100720c */ /* 0x000fe40003f05320 */
[----:B------:R-:W-:Y:S01]  /*8810*/  IADD3 RZ, P6, PT, R68, R67, RZ ;  /* 0x0000004344ff7210 */ /* 0x000fe20007fde0ff */
[----:B------:R-:W-:Y:S01]  /*8820*/  IMAD.MOV.U32 R67, RZ, RZ, 0x1 ;  /* 0x00000001ff437424 */ /* 0x000fe200078e00ff */
[----:B------:R-:W-:-:S03]  /*8830*/  @P1 SEL R67, RZ, 0x1, !P4 ;  /* 0x00000001ff431807 */ /* 0x000fc60006000000 */
[----:B------:R-:W-:-:S04]  /*8840*/  IMAD.WIDE.U32.X R60, R83, R31, R56, P6 ;  /* 0x0000001f533c7225 */ /* 0x000fc800030e0438 */
[----:B------:R-:W-:Y:S01]  /*8850*/  IMAD.WIDE.U32 R56, P4, R20, R53, R64 ;  /* 0x0000003514387225 */ /* 0x000fe20007880040 */
[----:B------:R-:W-:Y:S02]  /*8860*/  IADD3 R65, P1, PT, R67, R22, RZ ;  /* 0x0000001643417210 */ /* 0x000fe40007f3e0ff */
[----:B------:R-:W-:Y:S01]  /*8870*/  IADD3 R69, P2, PT, R25, R60, RZ ;  /* 0x0000003c19457210 */ /* 0x000fe20007f5e0ff */
[----:B------:R-:W-:Y:S01]  /*8880*/  IMAD.IADD R67, R59, 0x1, R56 ;  /* 0x000000013b437824 */ /* 0x000fe200078e0238 */
[----:B------:R-:W-:Y:S01]  /*8890*/  IADD3.X R66, PT, PT, R23, UR4, RZ, P1, !PT ;  /* 0x0000000417427c10 */ /* 0x000fe20008ffe4ff */
[----:B------:R-:W-:Y:S10]  /*88a0*/  @!P0 BRA `(.L_x_24) ;  /* 0x0000000000608947 */ /* 0x000ff40003800000 */
        /* <DEDUP_REMOVED lines=24> */
.L_x_24:
[----:B------:R-:W-:Y:S05]  /*8a30*/  BSYNC.RECONVERGENT B1 ;  /* 0x0000000000017941 */ /* 0x000fea0003800200 */
.L_x_23:
        /* <DEDUP_REMOVED lines=16> */
[----:B------:R-:W-:-:S13]  /*8b40*/  ISETP.GE.U32.AND.EX P1, PT, R84, R61, PT, P1 ;  /* 0x0000003d5400720c */ /* 0x000fda0003f26110 */
[----:B------:R-:W-:Y:S01]  /*8b50*/  @P1 IADD3 R21, P0, PT, RZ, -R69, RZ ;  /* 0x80000045ff151210 */ /* 0x000fe20007f1e0ff */
[----:B------:R-:W-:Y:S01]  /*8b60*/  IMAD.WIDE.U32 R68, R83, R54, RZ ;  /* 0x0000003653447225 */ /* 0x000fe200078e00ff */
[----:B------:R-:W-:Y:S02]  /*8b70*/  @P1 ISETP.NE.U32.AND P3, PT, R71, RZ, PT ;  /* 0x000000ff4700120c */ /* 0x000fe40003f65070 */
[----:B------:R-:W-:Y:S01]  /*8b80*/  @P1 ISETP.NE.U32.AND P2, PT, R58, R21, PT ;  /* 0x000000153a00120c */ /* 0x000fe20003f45070 */
[----:B------:R-:W-:Y:S01]  /*8b90*/  @P1 IMAD.X R21, RZ, RZ, ~R64, P0 ;  /* 0x000000ffff151224 */ /* 0x000fe200000e0e40 */
[----:B------:R-:W-:Y:S01]  /*8ba0*/  @P1 ISETP.NE.AND.EX P3, PT, R61, RZ, PT, P3 ;  /* 0x000000ff3d00120c */ /* 0x000fe20003f65330 */
[----:B------:R-:W-:-:S03]  /*8bb0*/  IMAD.WIDE.U32 R58, R25, R28, RZ ;  /* 0x0000001c193a7225 */ /* 0x000fc600078e00ff */
[----:B------:R-:W-:Y:S01]  /*8bc0*/  @P1 ISETP.NE.AND.EX P2, PT, R67, R21, !P3, P2 ;  /* 0x000000154300120c */ /* 0x000fe20005f45320 */
[----:B------:R-:W-:Y:S02]  /*8bd0*/  IMAD.X R61, RZ, RZ, RZ, P4 ;  /* 0x000000ffff3d7224 */ /* 0x000fe400020e06ff */
[----:B------:R-:W-:-:S04]  /*8be0*/  IMAD.WIDE.U32 R70, R22, R28, RZ ;  /* 0x0000001c16467225 */ /* 0x000fc800078e00ff */
[----:B------:R-:W-:Y:S01]  /*8bf0*/  IMAD.WIDE.U32 R58, P4, R22, R29, R58 ;  /* 0x0000001d163a7225 */ /* 0x000fe2000788003a */
[----:B------:R-:W-:-:S03]  /*8c00*/  ISETP.GT.U32.AND P0, PT, R70, R75, PT ;  /* 0x0000004b4600720c */ /* 0x000fc60003f04070 */
[----:B------:R-:W-:Y:S01]  /*8c10*/  IMAD.MOV.U32 R67, RZ, RZ, 0x1 ;  /* 0x00000001ff437424 */ /* 0x000fe200078e00ff */
[----:B------:R-:W-:Y:S01]  /*8c20*/  @P1 SEL R67, RZ, 0x1, !P2 ;  /* 0x00000001ff431807 */ /* 0x000fe20005000000 */
[----:B------:R-:W-:Y:S01]  /*8c30*/  IMAD.WIDE.U32.X R60, R83, R53, R60, P5 ;  /* 0x00000035533c7225 */ /* 0x000fe200028e043c */
[----:B------:R-:W-:-:S03]  /*8c40*/  IADD3 R70, P6, PT, R71, R58, RZ ;  /* 0x0000003a47467210 */ /* 0x000fc60007fde0ff */
[----:B------:R-:W-:Y:S01]  /*8c50*/  IMAD.WIDE.U32 R56, P3, R20, R55, R68 ;  /* 0x0000003714387225 */ /* 0x000fe20007860044 */
[----:B------:R-:W-:Y:S02]  /*8c60*/  IADD3 R67, P1, PT, R67, R60, RZ ;  /* 0x0000003c43437210 */ /* 0x000fe40007f3e0ff */
[----:B------:R-:W-:Y:S01]  /*8c70*/  ISETP.GT.U32.AND.EX P0, PT, R70, R63, PT, P0 ;  /* 0x0000003f4600720c */ /* 0x000fe20003f04100 */
[----:B------:R-:W-:Y:S01]  /*8c80*/  IMAD.WIDE.U32 R20, R20, R54, RZ ;  /* 0x0000003614147225 */ /* 0x000fe200078e00ff */
[----:B------:R-:W-:Y:S02]  /*8c90*/  IADD3.X R64, PT, PT, R61, UR4, RZ, P1, !PT ;  /* 0x000000043d407c10 */ /* 0x000fe40008ffe4ff */
[----:B------:R-:W-:Y:S01]  /*8ca0*/  SEL R63, RZ, 0x1, !P0 ;  /* 0x00000001ff3f7807 */ /* 0x000fe20004000000 */
[----:B------:R-:W-:Y:S01]  /*8cb0*/  IMAD.X R69, RZ, RZ, RZ, P4 ;  /* 0x000000ffff457224 */ /* 0x000fe200020e06ff */
[----:B------:R-:W-:Y:S01]  /*8cc0*/  IADD3 R78, P1, PT, R67, R20, RZ ;  /* 0x00000014434e7210 */ /* 0x000fe20007f3e0ff */
[----:B------:R-:W-:-:S02]  /*8cd0*/  IMAD.MOV.U32 R68, RZ, RZ, R59 ;  /* 0x000000ffff447224 */ /* 0x000fc400078e003b */
        /* <DEDUP_REMOVED lines=21> */
[----:B------:R-:W-:Y:S02]  /*8e30*/  IMAD.MOV.U32 R68, RZ, RZ, R71 ;  /* 0x000000ffff447224 */ /* 0x000fe400078e0047 */
[CC--:B------:R-:W-:Y:S01]  /*8e40*/  IMAD R56, R84.reuse, R26.reuse, RZ ;  /* 0x0000001a54387224 */ /* 0x0c0fe200078e02ff */
[----:B------:R-:W-:Y:S01]  /*8e50*/  ISETP.GE.U32.AND.EX P0, PT, R84, R89, PT, P0 ;  /* 0x000000595400720c */ /* 0x000fe20003f06100 */
[----:B------:R-:W-:Y:S02]  /*8e60*/  IMAD.WIDE.U32.X R60, R83, R55, R60, P2 ;  /* 0x00000037533c7225 */ /* 0x000fe400010e043c */
[----:B------:R-:W-:Y:S02]  /*8e70*/  @P1 IADD3 R21, P3, PT, RZ, -R67, RZ ;  /* 0x80000043ff151210 */ /* 0x000fe40007f7e0ff */
[----:B------:R-:W-:Y:S01]  /*8e80*/  @P1 ISETP.NE.U32.AND P6, PT, R78, RZ, PT ;  /* 0x000000ff4e00120c */ /* 0x000fe20003fc5070 */
[----:B------:R-:W-:Y:S01]  /*8e90*/  IMAD R63, R76, R27, R56 ;  /* 0x0000001b4c3f7224 */ /* 0x000fe200078e0238 */
[----:B------:R-:W-:Y:S01]  /*8ea0*/  @P1 ISETP.NE.U32.AND P2, PT, R20, R21, PT ;  /* 0x000000151400120c */ /* 0x000fe20003f45070 */
[----:B------:R-:W-:Y:S01]  /*8eb0*/  @P1 IMAD.X R56, RZ, RZ, ~R64, P3 ;  /* 0x000000ffff381224 */ /* 0x000fe200018e0e40 */
[----:B------:R-:W-:Y:S01]  /*8ec0*/  @P1 ISETP.NE.AND.EX P6, PT, R69, RZ, PT, P6 ;  /* 0x000000ff4500120c */ /* 0x000fe20003fc5360 */
[----:B------:R-:W-:-:S03]  /*8ed0*/  IMAD.WIDE.U32 R20, R76, R26, RZ ;  /* 0x0000001a4c147225 */ /* 0x000fc600078e00ff */
[----:B------:R-:W-:Y:S01]  /*8ee0*/  @P0 IADD3 R57, P5, PT, RZ, -R81, RZ ;  /* 0x80000051ff390210 */ /* 0x000fe20007fbe0ff */
[----:B------:R-:W-:Y:S01]  /*8ef0*/  IMAD.X R69, RZ, RZ, RZ, P4 ;  /* 0x000000ffff457224 */ /* 0x000fe200020e06ff */
[----:B------:R-:W-:Y:S02]  /*8f00*/  @P0 ISETP.NE.U32.AND P3, PT, R87, RZ, PT ;  /* 0x000000ff5700020c */ /* 0x000fe40003f65070 */
[----:B------:R-:W-:Y:S01]  /*8f10*/  @P1 ISETP.NE.AND.EX P6, PT, R75, R56, !P6, P2 ;  /* 0x000000384b00120c */ /* 0x000fe200077c5320 */
[----:B------:R-:W-:Y:S01]  /*8f20*/  IMAD.IADD R56, R21, 0x1, R63 ;  /* 0x0000000115387824 */ /* 0x000fe200078e023f */
[----:B------:R-:W-:Y:S01]  /*8f30*/  @P0 ISETP.NE.U32.AND P2, PT, R58, R57, PT ;  /* 0x000000393a00020c */ /* 0x000fe20003f45070 */
[----:B------:R-:W-:Y:S01]  /*8f40*/  @P0 IMAD.X R64, RZ, RZ, ~R80, P5 ;  /* 0x000000ffff400224 */ /* 0x000fe200028e0e50 */
[----:B------:R-:W-:Y:S01]  /*8f50*/  @P0 ISETP.NE.AND.EX P3, PT, R89, RZ, PT, P3 ;  /* 0x000000ff5900020c */ /* 0x000fe20003f65330 */
[----:B------:R-:W-:Y:S01]  /*8f60*/  IMAD.MOV.U32 R63, RZ, RZ, 0x1 ;  /* 0x00000001ff3f7424 */ /* 0x000fe200078e00ff */
[----:B------:R-:W-:Y:S01]  /*8f70*/  @P1 SEL R63, RZ, 0x1, !P6 ;  /* 0x00000001ff3f1807 */ /* 0x000fe20007000000 */
[----:B------:R-:W-:Y:S01]  /*8f80*/  IMAD.WIDE.U32 R80, R25, R52, RZ ;  /* 0x0000003419507225 */ /* 0x000fe200078e00ff */
[----:B------:R-:W-:-:S02]  /*8f90*/  @P0 ISETP.NE.AND.EX P3, PT, R85, R64, !P3, P2 ;  /* 0x000000405500020c */ /* 0x000fc40005f65320 */
[----:B------:R-:W-:Y:S01]  /*8fa0*/  IADD3 R60, P6, PT, R63, R60, RZ ;  /* 0x0000003c3f3c7210 */ /* 0x000fe20007fde0ff */
[----:B------:R-:W-:Y:S01]  /*8fb0*/  IMAD.MOV.U32 R63, RZ, RZ, 0x1 ;  /* 0x00000001ff3f7424 */ /* 0x000fe200078e00ff */
[----:B------:R-:W-:Y:S02]  /*8fc0*/  @P0 SEL R63, RZ, 0x1, !P3 ;  /* 0x00000001ff3f0807 */ /* 0x000fe40005800000 */
[----:B------:R-:W-:Y:S02]  /*8fd0*/  IADD3.X R64, PT, PT, R61, UR4, RZ, P6, !PT ;  /* 0x000000043d407c10 */ /* 0x000fe4000b7fe4ff */
[----:B------:R-:W-:Y:S02]  /*8fe0*/  ISETP.NE.U32.AND P0, PT, R60, RZ, PT ;  /* 0x000000ff3c00720c */ /* 0x000fe40003f05070 */
[----:B------:R-:W-:Y:S01]  /*8ff0*/  IADD3 RZ, P4, PT, R70, R59, RZ ;  /* 0x0000003b46ff7210 */ /* 0x000fe20007f9e0ff */
[----:B------:R-:W-:Y:S01]  /*9000*/  IMAD.WIDE.U32 R58, R56, R28, RZ ;  /* 0x0000001c383a7225 */ /* 0x000fe200078e00ff */
[----:B------:R-:W-:-:S02]  /*9010*/  ISETP.NE.AND.EX P0, PT, R64, RZ, PT, P0 ;  /* 0x000000ff4000720c */ /* 0x000fc40003f05300 */
[----:B------:R-:W-:Y:S01]  /*9020*/  LOP3.LUT R57, RZ, R76, RZ, 0x33, !PT ;  /* 0x0000004cff397212 */ /* 0x000fe200078e33ff */
[----:B------:R-:W-:-:S04]  /*9030*/  IMAD.WIDE.U32 R70, R20, R28, RZ ;  /* 0x0000001c14467225 */ /* 0x000fc800078e00ff */
[----:B------:R-:W-:Y:S01]  /*9040*/  IMAD.WIDE.U32 R58, P5, R20, R29, R58 ;  /* 0x0000001d143a7225 */ /* 0x000fe200078a003a */
[----:B------:R-:W-:Y:S02]  /*9050*/  ISETP.GT.U32.AND P1, PT, R70, R57, PT ;  /* 0x000000394600720c */ /* 0x000fe40003f24070 */
[----:B------:R-:W-:Y:S01]  /*9060*/  LOP3.LUT R57, RZ, R84, RZ, 0x33, !PT ;  /* 0x00000054ff397212 */ /* 0x000fe200078e33ff */
[----:B------:R-:W-:Y:S01]  /*9070*/  IMAD.WIDE.U32.X R68, R25, R31, R68, P4 ;  /* 0x0000001f19447225 */ /* 0x000fe200020e0444 */
[----:B------:R-:W-:-:S03]  /*9080*/  IADD3 R70, P2, PT, R71, R58, RZ ;  /* 0x0000003a47467210 */ /* 0x000fc60007f5e0ff */
[----:B------:R-:W-:Y:S01]  /*9090*/  IMAD.X R61, RZ, RZ, RZ, P5 ;  /* 0x000000ffff3d7224 */ /* 0x000fe200028e06ff */
[----:B------:R-:W-:Y:S02]  /*90a0*/  IADD3 R63, P3, PT, R63, R68, RZ ;  /* 0x000000443f3f7210 */ /* 0x000fe40007f7e0ff */
[----:B------:R-:W-:Y:S01]  /*90b0*/  ISETP.GT.U32.AND.EX P1, PT, R70, R57, PT, P1 ;  /* 0x000000394600720c */ /* 0x000fe20003f24110 */
[----:B------:R-:W-:-:S12]  /*90c0*/  @!P0 BRA `(.L_x_26) ;  /* 0x0000000000348947 */ /* 0x000fd80003800000 */
[----:B------:R-:W-:-:S04]  /*90d0*/  IADD3 R60, P4, PT, R60, R77, RZ ;  /* 0x0000004d3c3c7210 */ /* 0x000fc80007f9e0ff */
[----:B------:R-:W-:Y:S01]  /*90e0*/  ISETP.GE.U32.AND P0, PT, R60, R77, PT ;  /* 0x0000004d3c00720c */ /* 0x000fe20003f06070 */
[----:B------:R-:W-:Y:S02]  /*90f0*/  IMAD.X R64, R64, 0x1, R79, P4 ;  /* 0x0000000140407824 */ /* 0x000fe400020e064f */
[----:B------:R-:W-:-:S03]  /*9100*/  IMAD.MOV.U32 R77, RZ, RZ, R60 ;  /* 0x000000ffff4d7224 */ /* 0x000fc600078e003c */
[----:B------:R-:W-:Y:S01]  /*9110*/  ISETP.GE.U32.AND.EX P0, PT, R64, R79, PT, P0 ;  /* 0x0000004f4000720c */ /* 0x000fe20003f06100 */
[----:B------:R-:W-:-:S12]  /*9120*/  IMAD.MOV.U32 R79, RZ, RZ, R64 ;  /* 0x000000ffff4f7224 */ /* 0x000fd800078e0040 */
[----:B------:R-:W-:-:S05]  /*9130*/  @!P0 IADD3 R24, P4, PT, R24, 0x1, RZ ;  /* 0x0000000118188810 */ /* 0x000fca0007f9e0ff */
[----:B------:R-:W-:Y:S01]  /*9140*/  @!P0 IMAD.X R62, RZ, RZ, R62, P4 ;  /* 0x000000ffff3e8224 */ /* 0x000fe200020e063e */
[----:B------:R-:W-:-:S04]  /*9150*/  @!P0 ISETP.NE.U32.AND P4, PT, R24, RZ, PT ;  /* 0x000000ff1800820c */ /* 0x000fc80003f85070 */
[----:B------:R-:W-:-:S04]  /*9160*/  @!P0 ISETP.NE.AND.EX P4, PT, R62, RZ, PT, P4 ;  /* 0x000000ff3e00820c */ /* 0x000fc80003f85340 */
[----:B------:R-:W-:-:S04]  /*9170*/  @!P0 SEL R70, RZ, 0x1, P4 ;  /* 0x00000001ff468807 */ /* 0x000fc80002000000 */
[----:B------:R-:W-:-:S05]  /*9180*/  @!P0 IADD3 R65, P4, PT, R70, R65, RZ ;  /* 0x0000004146418210 */ /* 0x000fca0007f9e0ff */
[----:B------:R-:W-:-:S08]  /*9190*/  @!P0 IMAD.X R66, RZ, RZ, R66, P4 ;  /* 0x000000ffff428224 */ /* 0x000fd000020e0642 */
.L_x_26:
[----:B------:R-:W-:Y:S05]  /*91a0*/  BSYNC.RECONVERGENT B1 ;  /* 0x0000000000017941 */ /* 0x000fea0003800200 */
.L_x_25:
        /* <DEDUP_REMOVED lines=34> */
[----:B------:R-:W-:Y:S01]  /*93d0*/  @P3 ISETP.NE.AND.EX P2, PT, R57, RZ, PT, P2 ;  /* 0x000000ff3900320c */ /* 0x000fe20003f45320 */
[----:B------:R-:W-:Y:S01]  /*93e0*/  IMAD.MOV.U32 R70, RZ, RZ, R69 ;  /* 0x000000ffff467224 */ /* 0x000fe200078e0045 */
[----:B------:R-:W-:Y:S01]  /*93f0*/  IADD3 RZ, P6, PT, R80, R71, RZ ;  /* 0x0000004750ff7210 */ /* 0x000fe20007fde0ff */
[----:B------:R-:W-:Y:S01]  /*9400*/  IMAD.WIDE.U32 R80, R25, R54, RZ ;  /* 0x0000003619507225 */ /* 0x000fe200078e00ff */
[----:B------:R-:W-:-:S02]  /*9410*/  @P3 ISETP.NE.AND.EX P2, PT, R64, R21, !P2, P5 ;  /* 0x000000154000320c */ /* 0x000fc40005745350 */
[----:B------:R-:W-:Y:S01]  /*9420*/  @P1 IADD3 R23, P5, PT, RZ, -R67, RZ ;  /* 0x80000043ff171210 */ /* 0x000fe20007fbe0ff */
[----:B------:R-:W-:Y:S01]  /*9430*/  IMAD.MOV.U32 R21, RZ, RZ, 0x1 ;  /* 0x00000001ff157424 */ /* 0x000fe200078e00ff */
        /* <DEDUP_REMOVED lines=15> */
[----:B------:R-:W-:Y:S01]  /*9530*/  IMAD.MOV.U32 R21, RZ, RZ, 0x1 ;  /* 0x00000001ff157424 */ /* 0x000fe200078e00ff */
[----:B------:R-:W-:Y:S01]  /*9540*/  @P1 SEL R21, RZ, 0x1, !P0 ;  /* 0x00000001ff151807 */ /* 0x000fe20004000000 */
[----:B------:R-:W-:Y:S01]  /*9550*/  IMAD.WIDE.U32.X R74, R56, R31, R70, P6 ;  /* 0x0000001f384a7225 */ /* 0x000fe200030e0446 */
[----:B------:R-:W-:-:S03]  /*9560*/  IADD3 R67, P4, PT, R77, R76, RZ ;  /* 0x0000004c4d437210 */ /* 0x000fc60007f9e0ff */
[----:B------:R-:W-:Y:S01]  /*9570*/  IMAD.X R78, R64, 0x1, R57, P3 ;  /* 0x00000001404e7824 */ /* 0x000fe200018e0639 */
[----:B------:R-:W-:Y:S01]  /*9580*/  ISETP.GE.U32.AND P1, PT, R67, R76, PT ;  /* 0x0000004c4300720c */ /* 0x000fe20003f26070 */
        /* <DEDUP_REMOVED lines=17> */
[----:B------:R-:W-:Y:S01]  /*96a0*/  @P1 ISETP.NE.U32.AND P3, PT, R76, RZ, PT ;  /* 0x000000ff4c00120c */ /* 0x000fe20003f65070 */
[----:B------:R-:W-:Y:S01]  /*96b0*/  IMAD.MOV.U32 R76, RZ, RZ, R59 ;  /* 0x000000ffff4c7224 */ /* 0x000fe200078e003b */
[----:B------:R-:W-:Y:S01]  /*96c0*/  ISETP.GE.U32.AND.EX P0, PT, R74, R81, PT, P0 ;  /* 0x000000514a00720c */ /* 0x000fe20003f06100 */
[----:B------:R-:W-:Y:S01]  /*96d0*/  IMAD.X R59, RZ, RZ, RZ, P4 ;  /* 0x000000ffff3b7224 */ /* 0x000fe200020e06ff */
[----:B------:R-:W-:Y:S01]  /*96e0*/  @P1 ISETP.NE.U32.AND P5, PT, R22, R21, PT ;  /* 0x000000151600120c */ /* 0x000fe20003fa5070 */
[----:B------:R-:W-:Y:S01]  /*96f0*/  @P1 IMAD.X R21, RZ, RZ, ~R57, P6 ;  /* 0x000000ffff151224 */ /* 0x000fe200030e0e39 */
[----:B------:R-:W-:Y:S01]  /*9700*/  @P1 ISETP.NE.AND.EX P3, PT, R78, RZ, PT, P3 ;  /* 0x000000ff4e00120c */ /* 0x000fe20003f65330 */
[----:B------:R-:W-:-:S03]  /*9710*/  IMAD.WIDE.U32.X R22, R25, R55, R76, P2 ;  /* 0x0000003719167225 */ /* 0x000fc600010e044c */
[----:B------:R-:W-:Y:S01]  /*9720*/  @P1 ISETP.NE.AND.EX P3, PT, R64, R21, !P3, P5 ;  /* 0x000000154000120c */ /* 0x000fe20005f65350 */
[----:B------:R-:W-:-:S03]  /*9730*/  IMAD.MOV.U32 R21, RZ, RZ, 0x1 ;  /* 0x00000001ff157424 */ /* 0x000fc600078e00ff */
[----:B------:R-:W-:Y:S02]  /*9740*/  @P1 SEL R21, RZ, 0x1, !P3 ;  /* 0x00000001ff151807 */ /* 0x000fe40005800000 */
[----:B------:R-:W-:Y:S02]  /*9750*/  @P0 IADD3 R25, P5, PT, RZ, -R73, RZ ;  /* 0x80000049ff190210 */ /* 0x000fe40007fbe0ff */
[----:B------:R-:W-:Y:S02]  /*9760*/  IADD3 R57, P1, PT, R21, R22, RZ ;  /* 0x0000001615397210 */ /* 0x000fe40007f3e0ff */
[----:B------:R-:W-:Y:S01]  /*9770*/  @P0 ISETP.NE.U32.AND P3, PT, R68, R25, PT ;  /* 0x000000194400020c */ /* 0x000fe20003f65070 */
[----:B------:R-:W-:Y:S01]  /*9780*/  @P0 IMAD.X R21, RZ, RZ, ~R75, P5 ;  /* 0x000000ffff150224 */ /* 0x000fe200028e0e4b */
[----:B------:R-:W-:Y:S01]  /*9790*/  IADD3.X R25, PT, PT, R23, UR4, RZ, P1, !PT ;  /* 0x0000000417197c10 */ /* 0x000fe20008ffe4ff */
[----:B------:R-:W-:Y:S01]  /*97a0*/  IMAD.WIDE.U32 R22, R56, R54, RZ ;  /* 0x0000003638167225 */ /* 0x000fe200078e00ff */
[----:B------:R-:W-:-:S02]  /*97b0*/  @P0 ISETP.NE.U32.AND P2, PT, R82, RZ, PT ;  /* 0x000000ff5200020c */ /* 0x000fc40003f45070 */
[----:B------:R-:W-:Y:S02]  /*97c0*/  ISETP.NE.U32.AND P1, PT, R57, RZ, PT ;  /* 0x000000ff3900720c */ /* 0x000fe40003f25070 */
[----:B------:R-:W-:Y:S02]  /*97d0*/  @P0 ISETP.NE.AND.EX P2, PT, R81, RZ, PT, P2 ;  /* 0x000000ff5100020c */ /* 0x000fe40003f45320 */
[----:B------:R-:W-:Y:S02]  /*97e0*/  ISETP.NE.AND.EX P1, PT, R25, RZ, PT, P1 ;  /* 0x000000ff1900720c */ /* 0x000fe40003f25310 */
[----:B------:R-:W-:Y:S01]  /*97f0*/  IADD3 RZ, P5, PT, R70, R69, RZ ;  /* 0x0000004546ff7210 */ /* 0x000fe20007fbe0ff */
[----:B------:R-:W-:Y:S01]  /*9800*/  IMAD.WIDE.U32 R68, R20, R54, RZ ;  /* 0x0000003614447225 */ /* 0x000fe200078e00ff */
[----:B------:R-:W-:-:S03]  /*9810*/  @P0 ISETP.NE.AND.EX P2, PT, R80, R21, !P2, P3 ;  /* 0x000000155000020c */ /* 0x000fc60005745330 */
[----:B------:R-:W-:Y:S01]  /*9820*/  IMAD.MOV.U32 R21, RZ, RZ, 0x1 ;  /* 0x00000001ff157424 */ /* 0x000fe200078e00ff */
[----:B------:R-:W-:Y:S01]  /*9830*/  @P0 SEL R21, RZ, 0x1, !P2 ;  /* 0x00000001ff150807 */ /* 0x000fe20005000000 */
        /* <DEDUP_REMOVED lines=13> */
[----:B------:R-:W-:Y:S02]  /*9910*/  IADD3 R64, P2, PT, R24, R59, RZ ;  /* 0x0000003b18407210 */ /* 0x000fe40007f5e0ff */
[----:B------:R-:W-:-:S03]  /*9920*/  @P1 SEL R24, RZ, 0x1, P0 ;  /* 0x00000001ff181807 */ /* 0x000fc60000000000 */
[----:B------:R-:W-:Y:S01]  /*9930*/  IMAD.X R58, R62, 0x1, R71, P2 ;  /* 0x000000013e3a7824 */ /* 0x000fe200010e0647 */
[----:B------:R-:W-:Y:S02]  /*9940*/  ISETP.GE.U32.AND P2, PT, R64, R59, PT ;  /* 0x0000003b4000720c */ /* 0x000fe40003f46070 */
        /* <DEDUP_REMOVED lines=8> */
[----:B------:R-:W-:Y:S01]  /*99d0*/  IMAD.X R21, RZ, RZ, RZ, P5 ;  /* 0x000000ffff157224 */ /* 0x000fe200028e06ff */
[----:B------:R-:W-:Y:S01]  /*99e0*/  IADD3 RZ, P5, PT, R22, R69, RZ ;  /* 0x0000004516ff7210 */ /* 0x000fe20007fbe0ff */
[----:B------:R-:W-:Y:S01]  /*99f0*/  IMAD.MOV.U32 R22, RZ, RZ, 0x1 ;  /* 0x00000001ff167424 */ /* 0x000fe200078e00ff */
[----:B------:R-:W-:Y:S01]  /*9a00*/  @P2 ISETP.NE.AND.EX P3, PT, R57, R20, !P3, P4 ;  /* 0x000000143900220c */ /* 0x000fe20005f65340 */
[----:B------:R-:W-:-:S03]  /*9a10*/  IMAD.MOV.U32 R20, RZ, RZ, R23 ;  /* 0x000000ffff147224 */ /* 0x000fc600078e0017 */
[----:B------:R-:W-:Y:S01]  /*9a20*/  @P2 SEL R22, RZ, 0x1, !P3 ;  /* 0x00000001ff162807 */ /* 0x000fe20005800000 */
[----:B------:R-:W-:-:S03]  /*9a30*/  IMAD.WIDE.U32.X R56, R56, R55, R20, P5 ;  /* 0x0000003738387225 */ /* 0x000fc600028e0414 */
        /* <DEDUP_REMOVED lines=8> */
[----:B------:R-:W-:-:S13]  /*9ac0*/  ISETP.GE.U32.AND.EX P0, PT, R66, R55, PT, P0 ;  /* 0x000000374200720c */ /* 0x000fda0003f06100 */
        /* <DEDUP_REMOVED lines=18> */
[----:B------:R-:W-:-:S04]  /*9bf0*/  ISETP.GE.U32.AND.EX P0, PT, R60, R29, PT, P0 ;  /* 0x0000001d3c00720c */ /* 0x000fc80003f06100 */
[----:B------:R-:W-:-:S13]  /*9c00*/  ISETP.LT.U32.OR.EX P0, PT, R74, R31, !P0, P1 ;  /* 0x0000001f4a00720c */ /* 0x000fda0004701510 */
[----:B------:R-:W-:Y:S05]  /*9c10*/  @P0 BREAK.RELIABLE B2 ;  /* 0x0000000000020942 */ /* 0x000fea0003800100 */
[----:B------:R-:W-:Y:S05]  /*9c20*/  @P0 BRA `(.L_x_30) ;  /* 0x00000000005c0947 */ /* 0x000fea0003800000 */
.L_x_29:
[----:B------:R-:W-:Y:S05]  /*9c30*/  BSYNC.RELIABLE B2 ;  /* 0x0000000000027941 */ /* 0x000fea0003800100 */
.L_x_28:
        /* <DEDUP_REMOVED lines=22> */
.L_x_30:
[----:B------:R-:W-:Y:S05]  /*9da0*/  BSYNC.RECONVERGENT B1 ;  /* 0x0000000000017941 */ /* 0x000fea0003800200 */
.L_x_27:
[----:B------:R-:W0:Y:S01]  /*9db0*/  LDS.128 R20, [R72] ;  /* 0x0000000048147984 */ /* 0x000e220000000c00 */
[----:B------:R-:W-:Y:S01]  /*9dc0*/  BSSY.RECONVERGENT B1, `(.L_x_31) ;  /* 0x0000060000017945 */ /* 0x000fe20003800200 */
[----:B0-----:R-:W-:-:S04]  /*9dd0*/  IMAD.WIDE.U32 R24, R21, R10, RZ ;  /* 0x0000000a15187225 */ /* 0x001fc800078e00ff */
[----:B------:R-:W-:Y:S02]  /*9de0*/  IMAD R73, R11, R20, RZ ;  /* 0x000000140b497224 */ /* 0x000fe400078e02ff */
[----:B------:R-:W-:-:S04]  /*9df0*/  IMAD.WIDE.U32 R56, P0, R20, R9, R24 ;  /* 0x0000000914387225 */ /* 0x000fc80007800018 */
[----:B------:R-:W-:-:S04]  /*9e00*/  IMAD.WIDE.U32 R24, R20, R10, RZ ;  /* 0x0000000a14187225 */ /* 0x000fc800078e00ff */
[----:B------:R-:W-:Y:S01]  /*9e10*/  IMAD.X R59, RZ, RZ, RZ, P0 ;  /* 0x000000ffff3b7224 */ /* 0x000fe200000e06ff */
[----:B------:R-:W-:Y:S01]  /*9e20*/  IADD3 RZ, P0, PT, R25, R56, RZ ;  /* 0x0000003819ff7210 */ /* 0x000fe20007f1e0ff */
[----:B------:R-:W-:Y:S02]  /*9e30*/  IMAD.MOV.U32 R58, RZ, RZ, R57 ;  /* 0x000000ffff3a7224 */ /* 0x000fe400078e0039 */
[----:B------:R-:W-:-:S04]  /*9e40*/  IMAD.WIDE.U32 R70, R21, R12, RZ ;  /* 0x0000000c15467225 */ /* 0x000fc800078e00ff */
[----:B------:R-:W-:-:S04]  /*9e50*/  IMAD.WIDE.U32 R68, R12, R20, RZ ;  /* 0x000000140c447225 */ /* 0x000fc800078e00ff */
[----:B------:R-:W-:-:S04]  /*9e60*/  IMAD.WIDE.U32.X R24, R21, R9, R58, P0 ;  /* 0x0000000915187225 */ /* 0x000fc800000e043a */
[----:B------:R-:W-:Y:S01]  /*9e70*/  IMAD R73, R21, R12, R73 ;  /* 0x0000000c15497224 */ /* 0x000fe200078e0249 */
[----:B------:R-:W-:Y:S01]  /*9e80*/  IADD3 R85, P1, PT, R24, R68, RZ ;  /* 0x0000004418557210 */ /* 0x000fe20007f3e0ff */
[----:B------:R-:W-:-:S04]  /*9e90*/  IMAD.WIDE.U32 R58, R20, R12, RZ ;  /* 0x0000000c143a7225 */ /* 0x000fc800078e00ff */
[----:B------:R-:W-:-:S04]  /*9ea0*/  IMAD.WIDE.U32 R56, P2, R20, R11, R70 ;  /* 0x0000000b14387225 */ /* 0x000fc80007840046 */
[----:B------:R-:W-:Y:S01]  /*9eb0*/  IMAD.IADD R73, R69, 0x1, R73 ;  /* 0x0000000145497824 */ /* 0x000fe200078e0249 */
[----:B------:R-:W-:Y:S01]  /*9ec0*/  IADD3 R69, P4, PT, RZ, -R24, RZ ;  /* 0x80000018ff457210 */ /* 0x000fe20007f9e0ff */
[----:B------:R-:W-:Y:S01]  /*9ed0*/  IMAD R75, R9, R22, RZ ;  /* 0x00000016094b7224 */ /* 0x000fe200078e02ff */
[----:B------:R-:W-:Y:S01]  /*9ee0*/  IADD3 RZ, P3, PT, R59, R56, RZ ;  /* 0x000000383bff7210 */ /* 0x000fe20007f7e0ff */
[--C-:B------:R-:W-:Y:S01]  /*9ef0*/  IMAD.X R86, R73, 0x1, R25.reuse, P1 ;  /* 0x0000000149567824 */ /* 0x100fe200008e0619 */
[----:B------:R-:W-:Y:S01]  /*9f00*/  ISETP.NE.U32.AND P1, PT, R85, RZ, PT ;  /* 0x000000ff5500720c */ /* 0x000fe20003f25070 */
[----:B------:R-:W-:Y:S01]  /*9f10*/  IMAD.WIDE.U32 R58, R23, R10, RZ ;  /* 0x0000000a173a7225 */ /* 0x000fe200078e00ff */
[----:B------:R-:W-:Y:S02]  /*9f20*/  ISETP.NE.U32.AND P0, PT, R68, R69, PT ;  /* 0x000000454400720c */ /* 0x000fe40003f05070 */
[----:B------:R-:W-:Y:S01]  /*9f30*/  ISETP.NE.AND.EX P1, PT, R86, RZ, PT, P1 ;  /* 0x000000ff5600720c */ /* 0x000fe20003f25310 */
[----:B------:R-:W-:-:S02]  /*9f40*/  IMAD.X R56, RZ, RZ, ~R25, P4 ;  /* 0x000000ffff387224 */ /* 0x000fc400020e0e19 */
[----:B------:R-:W-:-:S03]  /*9f50*/  IMAD.WIDE.U32 R24, P4, R22, R9, R58 ;  /* 0x0000000916187225 */ /* 0x000fc6000788003a */
[----:B------:R-:W-:Y:S01]  /*9f60*/  ISETP.NE.AND.EX P0, PT, R73, R56, !P1, P0 ;  /* 0x000000384900720c */ /* 0x000fe20004f05300 */
[----:B------:R-:W-:-:S03]  /*9f70*/  IMAD.WIDE.U32 R70, R22, R10, RZ ;  /* 0x0000000a16467225 */ /* 0x000fc600078e00ff */
[----:B------:R-:W-:Y:S01]  /*9f80*/  SEL R81, RZ, 0x1, !P0 ;  /* 0x00000001ff517807 */ /* 0x000fe20004000000 */
[----:B------:R-:W-:-:S04]  /*9f90*/  IMAD.WIDE.U32 R68, R10, R22, RZ ;  /* 0x000000160a447225 */ /* 0x000fc800078e00ff */
[----:B------:R-:W-:Y:S01]  /*9fa0*/  IMAD.X R59, RZ, RZ, RZ, P2 ;  /* 0x000000ffff3b7224 */ /* 0x000fe200010e06ff */
[----:B------:R-:W-:Y:S01]  /*9fb0*/  IADD3 RZ, P2, PT, R71, R24, RZ ;  /* 0x0000001847ff7210 */ /* 0x000fe20007f5e0ff */
[----:B------:R-:W-:Y:S01]  /*9fc0*/  IMAD.MOV.U32 R58, RZ, RZ, R57 ;  /* 0x000000ffff3a7224 */ /* 0x000fe200078e0039 */
[----:B------:R-:W-:Y:S01]  /*9fd0*/  IADD3 R85, P5, PT, R85, R68, RZ ;  /* 0x0000004455557210 */ /* 0x000fe20007fbe0ff */
[----:B------:R-:W-:Y:S02]  /*9fe0*/  IMAD R75, R23, R10, R75 ;  /* 0x0000000a174b7224 */ /* 0x000fe400078e024b */
[----:B------:R-:W-:Y:S01]  /*9ff0*/  IMAD.WIDE.U32.X R56, R21, R11, R58, P3 ;  /* 0x0000000b15387225 */ /* 0x000fe200018e043a */
[----:B------:R-:W-:-:S03]  /*a000*/  ISETP.GE.U32.AND P1, PT, R85, R68, PT ;  /* 0x000000445500720c */ /* 0x000fc60003f26070 */
[----:B------:R-:W-:Y:S01]  /*a010*/  IMAD.IADD R71, R69, 0x1, R75 ;  /* 0x0000000145477824 */ /* 0x000fe200078e024b */
[----:B------:R-:W-:Y:S01]  /*a020*/  IADD3 R81, P0, PT, R81, R56, RZ ;  /* 0x0000003851517210 */ /* 0x000fe20007f1e0ff */
[-C--:B------:R-:W-:Y:S02]  /*a030*/  IMAD R73, R13, R20.reuse, RZ ;  /* 0x000000140d497224 */ /* 0x080fe400078e02ff */
[----:B------:R-:W-:-:S04]  /*a040*/  IMAD.WIDE.U32 R58, R14, R20, RZ ;  /* 0x000000140e3a7225 */ /* 0x000fc800078e00ff */
[----:B------:R-:W-:Y:S02]  /*a050*/  IMAD.X R86, R71, 0x1, R86, P5 ;  /* 0x0000000147567824 */ /* 0x000fe400028e0656 */
[----:B------:R-:W-:Y:S02]  /*a060*/  IMAD R73, R21, R14, R73 ;  /* 0x0000000e15497224 */ /* 0x000fe400078e0249 */
[----:B------:R-:W-:Y:S01]  /*a070*/  IMAD.MOV.U32 R68, RZ, RZ, R25 ;  /* 0x000000ffff447224 */ /* 0x000fe200078e0019 */
[----:B------:R-:W-:Y:S01]  /*a080*/  IADD3 R25, P3, PT, RZ, -R81, RZ ;  /* 0x80000051ff197210 */ /* 0x000fe20007f7e0ff */
[----:B------:R-:W-:Y:S01]  /*a090*/  IMAD.X R69, RZ, RZ, RZ, P4 ;  /* 0x000000ffff457224 */ /* 0x000fe200020e06ff */
[----:B------:R-:W-:Y:S01]  /*a0a0*/  ISETP.GE.U32.AND.EX P1, PT, R86, R71, PT, P1 ;  /* 0x000000475600720c */ /* 0x000fe20003f26110 */
[----:B------:R-:W-:Y:S01]  /*a0b0*/  IMAD.X R74, RZ, RZ, R57, P0 ;  /* 0x000000ffff4a7224 */ /* 0x000fe200000e0639 */
[----:B------:R-:W-:Y:S01]  /*a0c0*/  IADD3 R81, P4, PT, R81, R58, RZ ;  /* 0x0000003a51517210 */ /* 0x000fe20007f9e0ff */
[----:B------:R-:W-:Y:S01]  /*a0d0*/  IMAD.IADD R73, R59, 0x1, R73 ;  /* 0x000000013b497824 */ /* 0x000fe200078e0249 */
[----:B------:R-:W-:Y:S01]  /*a0e0*/  ISETP.NE.U32.AND P0, PT, R58, R25, PT ;  /* 0x000000193a00720c */ /* 0x000fe20003f05070 */
[----:B------:R-:W-:Y:S01]  /*a0f0*/  IMAD.WIDE.U32.X R24, R23, R9, R68, P2 ;  /* 0x0000000917187225 */ /* 0x000fe200010e0444 */
[----:B------:R-:W-:Y:S01]  /*a100*/  SEL R71, RZ, 0x1, P1 ;  /* 0x00000001ff477807 */ /* 0x000fe20000800000 */
[----:B------:R0:W1:Y:S01]  /*a110*/  LDS.128 R56, [R72+0x10] ;  /* 0x0000100048387984 */ /* 0x0000620000000c00 */
[----:B------:R-:W-:Y:S01]  /*a120*/  ISETP.NE.U32.AND P1, PT, R81, RZ, PT ;  /* 0x000000ff5100720c */ /* 0x000fe20003f25070 */
[--C-:B------:R-:W-:Y:S01]  /*a130*/  IMAD.X R84, R73, 0x1, R74.reuse, P4 ;  /* 0x0000000149547824 */ /* 0x100fe200020e064a */
[----:B------:R-:W-:Y:S01]  /*a140*/  IADD3 R70, P2, PT, R71, R24, RZ ;  /* 0x0000001847467210 */ /* 0x000fe20007f5e0ff */
[----:B------:R-:W-:-:S02]  /*a150*/  IMAD.X R74, RZ, RZ, ~R74, P3 ;  /* 0x000000ffff4a7224 */ /* 0x000fc400018e0e4a */
[----:B------:R-:W-:Y:S01]  /*a160*/  IMAD.WIDE.U32 R82, R21, R14, RZ ;  /* 0x0000000e15527225 */ /* 0x000fe200078e00ff */
[----:B------:R-:W-:-:S03]  /*a170*/  ISETP.NE.AND.EX P1, PT, R84, RZ, PT, P1 ;  /* 0x000000ff5400720c */ /* 0x000fc60003f25310 */
[----:B------:R-:W-:Y:S01]  /*a180*/  IMAD.X R71, RZ, RZ, R25, P2 ;  /* 0x000000ffff477224 */ /* 0x000fe200010e0619 */
[----:B------:R-:W-:Y:S01]  /*a190*/  ISETP.NE.AND.EX P0, PT, R73, R74, !P1, P0 ;  /* 0x0000004a4900720c */ /* 0x000fe20004f05300 */
[----:B------:R-:W-:Y:S02]  /*a1a0*/  IMAD R73, R11, R22, RZ ;  /* 0x000000160b497224 */ /* 0x000fe400078e02ff */
[----:B------:R-:W-:-:S04]  /*a1b0*/  IMAD.WIDE.U32 R68, R22, R12, R70 ;  /* 0x0000000c16447225 */ /* 0x000fc800078e0046 */
[----:B------:R-:W-:Y:S01]  /*a1c0*/  IMAD R87, R23, R12, R73 ;  /* 0x0000000c17577224 */ /* 0x000fe200078e0249 */
[----:B------:R-:W-:Y:S01]  /*a1d0*/  IADD3 R81, P1, PT, R81, R68, RZ ;  /* 0x0000004451517210 */ /* 0x000fe20007f3e0ff */
[----:B------:R-:W-:-:S04]  /*a1e0*/  IMAD.WIDE.U32 R24, R21, R15, RZ ;  /* 0x0000000f15187225 */ /* 0x000fc800078e00ff */
[----:B------:R-:W-:Y:S02]  /*a1f0*/  IMAD.IADD R91, R69, 0x1, R87 ;  /* 0x00000001455b7824 */ /* 0x000fe400078e0257 */
[----:B0-----:R-:W-:-:S04]  /*a200*/  IMAD.WIDE.U32 R72, R23, R12, RZ ;  /* 0x0000000c17487225 */ /* 0x001fc800078e00ff */
[----:B------:R-:W-:Y:S01]  /*a210*/  IMAD.X R84, R91, 0x1, R84, P1 ;  /* 0x000000015b547824 */ /* 0x000fe200008e0654 */
[----:B------:R-:W-:Y:S01]  /*a220*/  ISETP.GE.U32.AND P1, PT, R81, R68, PT ;  /* 0x000000445100720c */ /* 0x000fe20003f26070 */
[----:B------:R-:W-:-:S03]  /*a230*/  IMAD.WIDE.U32 R78, R20, R14, RZ ;  /* 0x0000000e144e7225 */ /* 0x000fc600078e00ff */
[----:B------:R-:W-:Y:S01]  /*a240*/  ISETP.GE.U32.AND.EX P1, PT, R84, R91, PT, P1 ;  /* 0x0000005b5400720c */ /* 0x000fe20003f26110 */
[----:B------:R-:W-:-:S04]  /*a250*/  IMAD.WIDE.U32 R74, R20, R15, RZ ;  /* 0x0000000f144a7225 */ /* 0x000fc800078e00ff */
[----:B------:R-:W-:-:S04]  /*a260*/  IMAD.WIDE.U32 R82, P2, R20, R13, R82 ;  /* 0x0000000d14527225 */ /* 0x000fc80007840052 */
[----:B------:R-:W-:Y:S01]  /*a270*/  IMAD.WIDE.U32 R24, P4, R20, R16, R24 ;  /* 0x0000001014187225 */ /* 0x000fe20007880018 */
[----:B------:R-:W-:-:S03]  /*a280*/  IADD3 RZ, P5, PT, R79, R82, RZ ;  /* 0x000000524fff7210 */ /* 0x000fc60007fbe0ff */
[----:B------:R-:W-:-:S04]  /*a290*/  IMAD.WIDE.U32 R76, R22, R12, RZ ;  /* 0x0000000c164c7225 */ /* 0x000fc800078e00ff */
[----:B------:R-:W-:-:S04]  /*a2a0*/  IMAD.WIDE.U32 R88, P3, R22, R11, R72 ;  /* 0x0000000b16587225 */ /* 0x000fc80007860048 */
[----:B------:R-:W-:Y:S01]  /*a2b0*/  IMAD.X R73, RZ, RZ, RZ, P2 ;  /* 0x000000ffff497224 */ /* 0x000fe200010e06ff */
[----:B------:R-:W-:Y:S01]  /*a2c0*/  IADD3 RZ, P2, PT, R75, R24, RZ ;  /* 0x000000184bff7210 */ /* 0x000fe20007f5e0ff */
[----:B------:R-:W-:Y:S01]  /*a2d0*/  IMAD.X R75, RZ, RZ, RZ, P3 ;  /* 0x000000ffff4b7224 */ /* 0x000fe200018e06ff */
[----:B------:R-:W-:Y:S01]  /*a2e0*/  IADD3 RZ, P6, PT, R77, R88, RZ ;  /* 0x000000584dff7210 */ /* 0x000fe20007fde0ff */
[----:B------:R-:W-:Y:S02]  /*a2f0*/  IMAD.MOV.U32 R72, RZ, RZ, R83 ;  /* 0x000000ffff487224 */ /* 0x000fe400078e0053 */
[----:B------:R-:W-:Y:S02]  /*a300*/  IMAD.MOV.U32 R74, RZ, RZ, R89 ;  /* 0x000000ffff4a7224 */ /* 0x000fe400078e0059 */
[----:B------:R-:W-:Y:S01]  /*a310*/  IMAD.MOV.U32 R79, RZ, RZ, 0x1 ;  /* 0x00000001ff4f7424 */ /* 0x000fe200078e00ff */
[----:B-1----:R-:W-:Y:S07]  /*a320*/  @!P1 BRA `(.L_x_32) ;  /* 0x0000000000249947 */ /* 0x002fee0003800000 */
[----:B------:R-:W-:Y:S01]  /*a330*/  IADD3 R69, P1, PT, RZ, -R70, RZ ;  /* 0x80000046ff457210 */ /* 0x000fe20007f3e0ff */
[----:B------:R-:W-:Y:S01]  /*a340*/  IMAD.WIDE.U32 R76, R12, R22, RZ ;  /* 0x000000160c4c7225 */ /* 0x000fe200078e00ff */
[----:B------:R-:W-:-:S03]  /*a350*/  ISETP.NE.U32.AND P3, PT, R68, RZ, PT ;  /* 0x000000ff4400720c */ /* 0x000fc60003f65070 */
[----:B------:R-:W-:Y:S01]  /*a360*/  IMAD.X R71, RZ, RZ, ~R71, P1 ;  /* 0x000000ffff477224 */ /* 0x000fe200008e0e47 */
[----:B------:R-:W-:Y:S01]  /*a370*/  ISETP.NE.U32.AND P1, PT, R76, R69, PT ;  /* 0x000000454c00720c */ /* 0x000fe20003f25070 */
[----:B------:R-:W-:Y:S01]  /*a380*/  IMAD.IADD R76, R87, 0x1, R77 ;  /* 0x00000001574c7824 */ /* 0x000fe200078e024d */
[----:B------:R-:W-:-:S04]  /*a390*/  ISETP.NE.AND.EX P3, PT, R91, RZ, PT, P3 ;  /* 0x000000ff5b00720c */ /* 0x000fc80003f65330 */
[----:B------:R-:W-:-:S04]  /*a3a0*/  ISETP.NE.AND.EX P1, PT, R76, R71, !P3, P1 ;  /* 0x000000474c00720c */ /* 0x000fc80005f25310 */
[----:B------:R-:W-:-:S09]  /*a3b0*/  SEL R79, RZ, 0x1, !P1 ;  /* 0x00000001ff4f7807 */ /* 0x000fd20004800000 */
.L_x_32:
[----:B------:R-:W-:Y:S05]  /*a3c0*/  BSYNC.RECONVERGENT B1 ;  /* 0x0000000000017941 */ /* 0x000fea0003800200 */
.L_x_31:
[C---:B------:R-:W-:Y:S01]  /*a3d0*/  IMAD.WIDE.U32 R88, R23.reuse, R14, RZ ;  /* 0x0000000e17587225 */ /* 0x040fe200078e00ff */
[----:B------:R-:W-:Y:S01]  /*a3e0*/  SEL R95, RZ, 0x1, !P0 ;  /* 0x00000001ff5f7807 */ /* 0x000fe20004000000 */
[----:B------:R-:W-:Y:S02]  /*a3f0*/  BSSY.RECONVERGENT B1, `(.L_x_33) ;  /* 0x0000031000017945 */ /* 0x000fe40003800200 */
[----:B------:R-:W-:-:S04]  /*a400*/  IMAD.WIDE.U32.X R74, R23, R11, R74, P6 ;  /* 0x0000000b174a7225 */ /* 0x000fc800030e044a */
[----:B------:R-:W-:Y:S01]  /*a410*/  IMAD R24, R16, R20, RZ ;  /* 0x0000001410187224 */ /* 0x000fe200078e02ff */
[----:B------:R-:W-:Y:S01]  /*a420*/  IADD3 R78, P1, PT, R79, R74, RZ ;  /* 0x0000004a4f4e7210 */ /* 0x000fe20007f3e0ff */
[----:B------:R-:W-:-:S04]  /*a430*/  IMAD.WIDE.U32.X R72, R21, R13, R72, P5 ;  /* 0x0000000d15487225 */ /* 0x000fc800028e0448 */
[----:B------:R-:W-:Y:S01]  /*a440*/  IMAD.MOV.U32 R77, RZ, RZ, RZ ;  /* 0x000000ffff4d7224 */ /* 0x000fe200078e00ff */
[----:B------:R-:W-:Y:S01]  /*a450*/  IADD3 R95, P0, PT, R95, R72, RZ ;  /* 0x000000485f5f7210 */ /* 0x000fe20007f1e0ff */
[----:B------:R-:W-:-:S04]  /*a460*/  IMAD.WIDE.U32 R68, R22, R14, RZ ;  /* 0x0000000e16447225 */ /* 0x000fc800078e00ff */
[----:B------:R-:W-:-:S04]  /*a470*/  IMAD.WIDE.U32 R88, P5, R22, R13, R88 ;  /* 0x0000000d16587225 */ /* 0x000fc800078a0058 */
[----:B------:R-:W-:Y:S01]  /*a480*/  IMAD.WIDE.U32 R70, R15, R20, RZ ;  /* 0x000000140f467225 */ /* 0x000fe200078e00ff */
[----:B------:R-:W-:-:S03]  /*a490*/  IADD3 RZ, P3, PT, R69, R88, RZ ;  /* 0x0000005845ff7210 */ /* 0x000fc60007f7e0ff */
[----:B------:R-:W-:Y:S02]  /*a4a0*/  IMAD R83, R21, R15, R24 ;  /* 0x0000000f15537224 */ /* 0x000fe400078e0218 */
[----:B------:R-:W-:Y:S01]  /*a4b0*/  IMAD.X R79, R77, 0x1, R75, P1 ;  /* 0x000000014d4f7824 */ /* 0x000fe200008e064b */
[----:B------:R-:W-:Y:S01]  /*a4c0*/  IADD3 R91, P1, PT, R95, R70, RZ ;  /* 0x000000465f5b7210 */ /* 0x000fe20007f3e0ff */
[----:B------:R-:W-:Y:S02]  /*a4d0*/  IMAD R69, R13, R22, RZ ;  /* 0x000000160d457224 */ /* 0x000fe400078e02ff */
[----:B------:R-:W-:Y:S02]  /*a4e0*/  IMAD.IADD R80, R71, 0x1, R83 ;  /* 0x0000000147507824 */ /* 0x000fe400078e0253 */
[----:B------:R-:W-:-:S04]  /*a4f0*/  IMAD.WIDE.U32 R82, R22, R14, R78 ;  /* 0x0000000e16527225 */ /* 0x000fc800078e004e */
[----:B------:R-:W-:Y:S01]  /*a500*/  IMAD.X R97, RZ, RZ, R73, P0 ;  /* 0x000000ffff617224 */ /* 0x000fe200000e0649 */
[----:B------:R-:W-:Y:S01]  /*a510*/  ISETP.NE.U32.AND P0, PT, R91, RZ, PT ;  /* 0x000000ff5b00720c */ /* 0x000fe20003f05070 */
[----:B------:R-:W-:Y:S01]  /*a520*/  IMAD R99, R23, R14, R69 ;  /* 0x0000000e17637224 */ /* 0x000fe200078e0245 */
[-C--:B------:R-:W-:Y:S01]  /*a530*/  IADD3 R91, P6, PT, R91, R82.reuse, RZ ;  /* 0x000000525b5b7210 */ /* 0x080fe20007fde0ff */
[----:B------:R-:W-:Y:S02]  /*a540*/  IMAD.X R90, R80, 0x1, R97, P1 ;  /* 0x00000001505a7824 */ /* 0x000fe400008e0661 */
[----:B------:R-:W-:Y:S01]  /*a550*/  IMAD.IADD R92, R83, 0x1, R99 ;  /* 0x00000001535c7824 */ /* 0x000fe200078e0263 */
[----:B------:R-:W-:Y:S01]  /*a560*/  ISETP.GE.U32.AND P1, PT, R91, R82, PT ;  /* 0x000000525b00720c */ /* 0x000fe20003f26070 */
[----:B------:R-:W-:Y:S02]  /*a570*/  IMAD R93, R9, R56, RZ ;  /* 0x00000038095d7224 */ /* 0x000fe400078e02ff */
[----:B------:R-:W-:-:S02]  /*a580*/  IMAD.X R87, R92, 0x1, R90, P6 ;  /* 0x000000015c577824 */ /* 0x000fc400030e065a */
[----:B------:R-:W-:-:S03]  /*a590*/  IMAD.WIDE.U32 R74, R57, R10, RZ ;  /* 0x0000000a394a7225 */ /* 0x000fc600078e00ff */
[----:B------:R-:W-:Y:S01]  /*a5a0*/  ISETP.GE.U32.AND.EX P1, PT, R87, R92, PT, P1 ;  /* 0x0000005c5700720c */ /* 0x000fe20003f26110 */
[----:B------:R-:W-:-:S04]  /*a5b0*/  IMAD.WIDE.U32 R72, R10, R56, RZ ;  /* 0x000000380a487225 */ /* 0x000fc800078e00ff */
[----:B------:R-:W-:Y:S02]  /*a5c0*/  IMAD R93, R57, R10, R93 ;  /* 0x0000000a395d7224 */ /* 0x000fe400078e025d */
[----:B------:R-:W-:Y:S02]  /*a5d0*/  IMAD.X R69, RZ, RZ, RZ, P4 ;  /* 0x000000ffff457224 */ /* 0x000fe400020e06ff */
[----:B------:R-:W-:Y:S01]  /*a5e0*/  IMAD.X R77, RZ, RZ, RZ, P5 ;  /* 0x000000ffff4d7224 */ /* 0x000fe200028e06ff */
[----:B------:R-:W-:Y:S01]  /*a5f0*/  IADD3 R81, P5, PT, R81, R72, RZ ;  /* 0x0000004851517210 */ /* 0x000fe20007fbe0ff */
[----:B------:R-:W-:Y:S02]  /*a600*/  IMAD.MOV.U32 R68, RZ, RZ, R25 ;  /* 0x000000ffff447224 */ /* 0x000fe400078e0019 */
[----:B------:R-:W-:Y:S02]  /*a610*/  IMAD.MOV.U32 R76, RZ, RZ, R89 ;  /* 0x000000ffff4c7224 */ /* 0x000fe400078e0059 */
[----:B------:R-:W-:-:S04]  /*a620*/  IMAD.WIDE.U32 R74, P4, R56, R9, R74 ;  /* 0x00000009384a7225 */ /* 0x000fc8000788004a */
[----:B------:R-:W-:-:S04]  /*a630*/  IMAD.WIDE.U32 R24, R56, R10, RZ ;  /* 0x0000000a38187225 */ /* 0x000fc800078e00ff */
[----:B------:R-:W-:Y:S02]  /*a640*/  IMAD.IADD R93, R73, 0x1, R93 ;  /* 0x00000001495d7824 */ /* 0x000fe400078e025d */
[----:B------:R-:W-:Y:S01]  /*a650*/  IMAD.MOV.U32 R89, RZ, RZ, 0x1 ;  /* 0x00000001ff597424 */ /* 0x000fe200078e00ff */
[----:B------:R-:W-:Y:S06]  /*a660*/  @!P1 BRA `(.L_x_34) ;  /* 0x0000000000249947 */ /* 0x000fec0003800000 */
        /* <DEDUP_REMOVED lines=9> */
.L_x_34:
[----:B------:R-:W-:Y:S05]  /*a700*/  BSYNC.RECONVERGENT B1 ;  /* 0x0000000000017941 */ /* 0x000fea0003800200 */
.L_x_33:
[----:B------:R-:W-:Y:S01]  /*a710*/  IMAD.X R84, R93, 0x1, R84, P5 ;  /* 0x000000015d547824 */ /* 0x000fe200028e0654 */
[----:B------:R-:W-:Y:S01]  /*a720*/  ISETP.GE.U32.AND P1, PT, R81, R72, PT ;  /* 0x000000485100720c */ /* 0x000fe20003f26070 */
[----:B------:R-:W-:Y:S01]  /*a730*/  IMAD.WIDE.U32.X R76, R23, R13, R76, P3 ;  /* 0x0000000d174c7225 */ /* 0x000fe200018e044c */
[----:B------:R-:W-:Y:S01]  /*a740*/  IADD3 RZ, P6, PT, R25, R74, RZ ;  /* 0x0000004a19ff7210 */ /* 0x000fe20007fde0ff */
[----:B------:R-:W-:Y:S01]  /*a750*/  BSSY.RECONVERGENT B1, `(.L_x_35) ;  /* 0x0000032000017945 */ /* 0x000fe20003800200 */
[----:B------:R-:W-:Y:S01]  /*a760*/  IADD3 R95, P5, PT, RZ, -R95, RZ ;  /* 0x8000005fff5f7210 */ /* 0x000fe20007fbe0ff */
[----:B------:R-:W-:Y:S01]  /*a770*/  IMAD.X R25, RZ, RZ, RZ, P4 ;  /* 0x000000ffff197224 */ /* 0x000fe200020e06ff */
[----:B------:R-:W-:Y:S01]  /*a780*/  ISETP.GE.U32.AND.EX P1, PT, R84, R93, PT, P1 ;  /* 0x0000005d5400720c */ /* 0x000fe20003f26110 */
[----:B------:R-:W-:Y:S01]  /*a790*/  IMAD.MOV.U32 R24, RZ, RZ, R75 ;  /* 0x000000ffff187224 */ /* 0x000fe200078e004b */
[----:B------:R-:W-:Y:S01]  /*a7a0*/  ISETP.NE.U32.AND P3, PT, R70, R95, PT ;  /* 0x0000005f4600720c */ /* 0x000fe20003f65070 */
[----:B------:R-:W-:Y:S01]  /*a7b0*/  IMAD.MOV.U32 R73, RZ, RZ, RZ ;  /* 0x000000ffff497224 */ /* 0x000fe200078e00ff */
[----:B------:R-:W-:Y:S01]  /*a7c0*/  SEL R71, RZ, 0x1, P1 ;  /* 0x00000001ff477807 */ /* 0x000fe20000800000 */
[----:B------:R-:W-:Y:S01]  /*a7d0*/  IMAD.WIDE.U32.X R24, R57, R9, R24, P6 ;  /* 0x0000000939187225 */ /* 0x000fe200030e0418 */
[----:B------:R-:W-:-:S02]  /*a7e0*/  IADD3 R70, P1, PT, R89, R76, RZ ;  /* 0x0000004c59467210 */ /* 0x000fc40007f3e0ff */
[----:B------:R-:W-:Y:S01]  /*a7f0*/  ISETP.NE.AND.EX P0, PT, R90, RZ, PT, P0 ;  /* 0x000000ff5a00720c */ /* 0x000fe20003f05300 */
[----:B------:R-:W-:Y:S01]  /*a800*/  IMAD.X R97, RZ, RZ, ~R97, P5 ;  /* 0x000000ffff617224 */ /* 0x000fe200028e0e61 */
[----:B------:R-:W-:Y:S01]  /*a810*/  IADD3 R24, P4, PT, R71, R24, RZ ;  /* 0x0000001847187210 */ /* 0x000fe20007f9e0ff */
[----:B------:R-:W-:Y:S02]  /*a820*/  IMAD R72, R16, R22, RZ ;  /* 0x0000001610487224 */ /* 0x000fe400078e02ff */
[----:B------:R-:W-:Y:S01]  /*a830*/  IMAD.X R71, R73, 0x1, R77, P1 ;  /* 0x0000000149477824 */ /* 0x000fe200008e064d */
[----:B------:R-:W-:Y:S01]  /*a840*/  ISETP.NE.AND.EX P0, PT, R80, R97, !P0, P3 ;  /* 0x000000615000720c */ /* 0x000fe20004705330 */
[----:B------:R-:W-:-:S03]  /*a850*/  IMAD.WIDE.U32.X R76, R21, R16, R68, P2 ;  /* 0x00000010154c7225 */ /* 0x000fc600010e0444 */
[----:B------:R-:W-:Y:S01]  /*a860*/  SEL R89, RZ, 0x1, !P0 ;  /* 0x00000001ff597807 */ /* 0x000fe20004000000 */
[-C--:B------:R-:W-:Y:S02]  /*a870*/  IMAD R79, R23, R15.reuse, R72 ;  /* 0x0000000f174f7224 */ /* 0x080fe400078e0248 */
[----:B------:R-:W-:-:S04]  /*a880*/  IMAD.WIDE.U32 R68, R22, R15, R70 ;  /* 0x0000000f16447225 */ /* 0x000fc800078e0046 */
[----:B------:R-:W-:Y:S01]  /*a890*/  IMAD.IADD R93, R69, 0x1, R79 ;  /* 0x00000001455d7824 */ /* 0x000fe200078e024f */
[----:B------:R-:W-:Y:S01]  /*a8a0*/  IADD3 R89, P0, P1, R68, R76, R89 ;  /* 0x0000004c44597210 */ /* 0x000fe2000791e059 */
[----:B------:R-:W-:Y:S02]  /*a8b0*/  IMAD.X R25, RZ, RZ, R25, P4 ;  /* 0x000000ffff197224 */ /* 0x000fe400020e0619 */
[----:B------:R-:W-:Y:S01]  /*a8c0*/  IMAD R83, R11, R56, RZ ;  /* 0x000000380b537224 */ /* 0x000fe200078e02ff */
[----:B------:R-:W-:Y:S01]  /*a8d0*/  IADD3.X R80, PT, PT, R93, R77, RZ, P0, P1 ;  /* 0x0000004d5d507210 */ /* 0x000fe200007e24ff */
[----:B------:R-:W-:Y:S01]  /*a8e0*/  IMAD.WIDE.U32 R74, R56, R12, R24 ;  /* 0x0000000c384a7225 */ /* 0x000fe200078e0018 */
[----:B------:R-:W-:-:S03]  /*a8f0*/  ISETP.GE.U32.AND P1, PT, R89, R68, PT ;  /* 0x000000445900720c */ /* 0x000fc60003f26070 */
[CC--:B------:R-:W-:Y:S01]  /*a900*/  IMAD R83, R57.reuse, R12.reuse, R83 ;  /* 0x0000000c39537224 */ /* 0x0c0fe200078e0253 */
[----:B------:R-:W-:Y:S01]  /*a910*/  ISETP.GE.U32.AND.EX P1, PT, R80, R93, PT, P1 ;  /* 0x0000005d5000720c */ /* 0x000fe20003f26110 */
[----:B------:R-:W-:Y:S01]  /*a920*/  IMAD.WIDE.U32 R72, R57, R12, RZ ;  /* 0x0000000c39487225 */ /* 0x000fe200078e00ff */
[----:B------:R-:W-:-:S03]  /*a930*/  IADD3 R91, P2, PT, R91, R74, RZ ;  /* 0x0000004a5b5b7210 */ /* 0x000fc60007f5e0ff */
[----:B------:R-:W-:Y:S01]  /*a940*/  IMAD.IADD R75, R75, 0x1, R83 ;  /* 0x000000014b4b7824 */ /* 0x000fe200078e0253 */
[----:B------:R-:W-:Y:S01]  /*a950*/  ISETP.GE.U32.AND P0, PT, R91, R74, PT ;  /* 0x0000004a5b00720c */ /* 0x000fe20003f06070 */
[----:B------:R-:W-:-:S04]  /*a960*/  IMAD.WIDE.U32 R76, R56, R12, RZ ;  /* 0x0000000c384c7225 */ /* 0x000fc800078e00ff */
[----:B------:R-:W-:-:S04]  /*a970*/  IMAD.WIDE.U32 R72, P3, R56, R11, R72 ;  /* 0x0000000b38487225 */ /* 0x000fc80007860048 */
[----:B------:R-:W-:Y:S01]  /*a980*/  IMAD.X R88, R75, 0x1, R87, P2 ;  /* 0x000000014b587824 */ /* 0x000fe200010e0657 */
[----:B------:R-:W-:Y:S01]  /*a990*/  IADD3 RZ, P2, PT, R77, R72, RZ ;  /* 0x000000484dff7210 */ /* 0x000fe20007f5e0ff */
[----:B------:R-:W-:Y:S02]  /*a9a0*/  IMAD.X R77, RZ, RZ, RZ, P3 ;  /* 0x000000ffff4d7224 */ /* 0x000fe400018e06ff */
[----:B------:R-:W-:Y:S01]  /*a9b0*/  IMAD.MOV.U32 R87, RZ, RZ, 0x1 ;  /* 0x00000001ff577424 */ /* 0x000fe200078e00ff */
[----:B------:R-:W-:Y:S01]  /*a9c0*/  ISETP.GE.U32.AND.EX P0, PT, R88, R75, PT, P0 ;  /* 0x0000004b5800720c */ /* 0x000fe20003f06100 */
[----:B------:R-:W-:-:S12]  /*a9d0*/  @!P1 BRA `(.L_x_36) ;  /* 0x0000000000249947 */ /* 0x000fd80003800000 */
[----:B------:R-:W-:Y:S01]  /*a9e0*/  IMAD.WIDE.U32 R74, R15, R22, RZ ;  /* 0x000000160f4a7225 */ /* 0x000fe200078e00ff */
[----:B------:R-:W-:Y:S02]  /*a9f0*/  IADD3 R69, P4, PT, RZ, -R70, RZ ;  /* 0x80000046ff457210 */ /* 0x000fe40007f9e0ff */
[----:B------:R-:W-:Y:S02]  /*aa00*/  ISETP.NE.U32.AND P1, PT, R68, RZ, PT ;  /* 0x000000ff4400720c */ /* 0x000fe40003f25070 */
[----:B------:R-:W-:Y:S01]  /*aa10*/  ISETP.NE.U32.AND P3, PT, R74, R69, PT ;  /* 0x000000454a00720c */ /* 0x000fe20003f65070 */
[----:B------:R-:W-:Y:S01]  /*aa20*/  IMAD.IADD R74, R79, 0x1, R75 ;  /* 0x000000014f4a7824 */ /* 0x000fe200078e024b */
[----:B------:R-:W-:Y:S01]  /*aa30*/  ISETP.NE.AND.EX P1, PT, R93, RZ, PT, P1 ;  /* 0x000000ff5d00720c */ /* 0x000fe20003f25310 */
[----:B------:R-:W-:-:S05]  /*aa40*/  IMAD.X R71, RZ, RZ, ~R71, P4 ;  /* 0x000000ffff477224 */ /* 0x000fca00020e0e47 */
[----:B------:R-:W-:-:S04]  /*aa50*/  ISETP.NE.AND.EX P1, PT, R74, R71, !P1, P3 ;  /* 0x000000474a00720c */ /* 0x000fc80004f25330 */
[----:B------:R-:W-:-:S09]  /*aa60*/  SEL R87, RZ, 0x1, !P1 ;  /* 0x00000001ff577807 */ /* 0x000fd20004800000 */
.L_x_36:
[----:B------:R-:W-:Y:S05]  /*aa70*/  BSYNC.RECONVERGENT B1 ;  /* 0x0000000000017941 */ /* 0x000fea0003800200 */
.L_x_35:
[----:B------:R-:W-:Y:S01]  /*aa80*/  BSSY.RECONVERGENT B1, `(.L_x_37) ;  /* 0x0000012000017945 */ /* 0x000fe20003800200 */
[----:B------:R-:W-:Y:S02]  /*aa90*/  IMAD.MOV.U32 R74, RZ, RZ, R73 ;  /* 0x000000ffff4a7224 */ /* 0x000fe400078e0049 */
[----:B------:R-:W-:Y:S02]  /*aaa0*/  IMAD.MOV.U32 R75, RZ, RZ, R77 ;  /* 0x000000ffff4b7224 */ /* 0x000fe400078e004d */
[----:B------:R-:W-:-:S04]  /*aab0*/  IMAD.WIDE.U32 R72, R23, R15, RZ ;  /* 0x0000000f17487225 */ /* 0x000fc800078e00ff */
[----:B------:R-:W-:-:S04]  /*aac0*/  IMAD.WIDE.U32 R70, R59, R10, RZ ;  /* 0x0000000a3b467225 */ /* 0x000fc800078e00ff */
[----:B------:R-:W-:Y:S01]  /*aad0*/  IMAD.MOV.U32 R79, RZ, RZ, 0x1 ;  /* 0x00000001ff4f7424 */ /* 0x000fe200078e00ff */
[----:B------:R-:W-:Y:S06]  /*aae0*/  @!P0 BRA `(.L_x_38) ;  /* 0x00000000002c8947 */ /* 0x000fec0003800000 */
[----:B------:R-:W-:Y:S01]  /*aaf0*/  IMAD.WIDE.U32 R68, R12, R56, RZ ;  /* 0x000000380c447225 */ /* 0x000fe200078e00ff */
[----:B------:R-:W-:-:S03]  /*ab00*/  IADD3 R77, P3, PT, RZ, -R24, RZ ;  /* 0x80000018ff4d7210 */ /* 0x000fc60007f7e0ff */
[----:B------:R-:W-:Y:S01]  /*ab10*/  IMAD.IADD R69, R83, 0x1, R69 ;  /* 0x0000000153457824 */ /* 0x000fe200078e0245 */
[----:B------:R-:W-:Y:S01]  /*ab20*/  IADD3 R76, P1, PT, R24, R68, RZ ;  /* 0x00000044184c7210 */ /* 0x000fe20007f3e0ff */
[----:B------:R-:W-:-:S03]  /*ab30*/  IMAD.X R24, RZ, RZ, ~R25, P3 ;  /* 0x000000ffff187224 */ /* 0x000fc600018e0e19 */
[----:B------:R-:W-:Y:S01]  /*ab40*/  ISETP.NE.U32.AND P0, PT, R76, RZ, PT ;  /* 0x000000ff4c00720c */ /* 0x000fe20003f05070 */
[----:B------:R-:W-:Y:S01]  /*ab50*/  IMAD.X R76, R69, 0x1, R25, P1 ;  /* 0x00000001454c7824 */ /* 0x000fe200008e0619 */
[----:B------:R-:W-:-:S04]  /*ab60*/  ISETP.NE.U32.AND P1, PT, R68, R77, PT ;  /* 0x0000004d4400720c */ /* 0x000fc80003f25070 */
[----:B------:R-:W-:-:S04]  /*ab70*/  ISETP.NE.AND.EX P0, PT, R76, RZ, PT, P0 ;  /* 0x000000ff4c00720c */ /* 0x000fc80003f05300 */
[----:B------:R-:W-:-:S04]  /*ab80*/  ISETP.NE.AND.EX P0, PT, R69, R24, !P0, P1 ;  /* 0x000000184500720c */ /* 0x000fc80004705310 */
[----:B------:R-:W-:-:S09]  /*ab90*/  SEL R79, RZ, 0x1, !P0 ;  /* 0x00000001ff4f7807 */ /* 0x000fd20004000000 */
.L_x_38:
[----:B------:R-:W-:Y:S05]  /*aba0*/  BSYNC.RECONVERGENT B1 ;  /* 0x0000000000017941 */ /* 0x000fea0003800200 */
.L_x_37:
[----:B------:R-:W-:Y:S01]  /*abb0*/  IMAD.WIDE.U32.X R74, R57, R11, R74, P2 ;  /* 0x0000000b394a7225 */ /* 0x000fe200010e044a */
[----:B------:R-:W-:Y:S03]  /*abc0*/  BSSY.RECONVERGENT B1, `(.L_x_39) ;  /* 0x0000035000017945 */ /* 0x000fe60003800200 */
[----:B------:R-:W-:Y:S01]  /*abd0*/  IMAD.WIDE.U32 R68, R22, R15, RZ ;  /* 0x0000000f16447225 */ /* 0x000fe200078e00ff */
[----:B------:R-:W-:-:S03]  /*abe0*/  IADD3 R68, P1, PT, R79, R74, RZ ;  /* 0x0000004a4f447210 */ /* 0x000fc60007f3e0ff */
[----:B------:R-:W-:-:S04]  /*abf0*/  IMAD.WIDE.U32 R24, P6, R22, R16, R72 ;  /* 0x0000001016187225 */ /* 0x000fc800078c0048 */
[----:B------:R-:W-:Y:S01]  /*ac00*/  IMAD.MOV.U32 R73, RZ, RZ, RZ ;  /* 0x000000ffff497224 */ /* 0x000fe200078e00ff */
[----:B------:R-:W-:Y:S01]  /*ac10*/  IADD3 RZ, P3, PT, R69, R24, RZ ;  /* 0x0000001845ff7210 */ /* 0x000fe20007f7e0ff */
[----:B------:R-:W-:-:S04]  /*ac20*/  IMAD.WIDE.U32 R76, R58, R10, RZ ;  /* 0x0000000a3a4c7225 */ /* 0x000fc800078e00ff */
[----:B------:R-:W-:-:S04]  /*ac30*/  IMAD.WIDE.U32 R70, P0, R58, R9, R70 ;  /* 0x000000093a467225 */ /* 0x000fc80007800046 */
[----:B------:R-:W-:Y:S01]  /*ac40*/  IMAD.X R69, R73, 0x1, R75, P1 ;  /* 0x0000000149457824 */ /* 0x000fe200008e064b */
[----:B------:R-:W-:Y:S01]  /*ac50*/  IADD3 RZ, P4, PT, R77, R70, RZ ;  /* 0x000000464dff7210 */ /* 0x000fe20007f9e0ff */
[----:B------:R-:W-:Y:S02]  /*ac60*/  IMAD R75, R13, R56, RZ ;  /* 0x000000380d4b7224 */ /* 0x000fe400078e02ff */
[----:B------:R-:W-:Y:S02]  /*ac70*/  IMAD R79, R9, R58, RZ ;  /* 0x0000003a094f7224 */ /* 0x000fe400078e02ff */
[----:B------:R-:W-:-:S04]  /*ac80*/  IMAD.WIDE.U32 R82, R56, R14, R68 ;  /* 0x0000000e38527225 */ /* 0x000fc800078e0044 */
[----:B------:R-:W-:Y:S01]  /*ac90*/  IMAD.WIDE.U32 R76, R10, R58, RZ ;  /* 0x0000003a0a4c7225 */ /* 0x000fe200078e00ff */
[----:B------:R-:W-:-:S03]  /*aca0*/  IADD3 R89, P2, PT, R89, R82, RZ ;  /* 0x0000005259597210 */ /* 0x000fc60007f5e0ff */
[----:B------:R-:W-:Y:S01]  /*acb0*/  IMAD R95, R57, R14, R75 ;  /* 0x0000000e395f7224 */ /* 0x000fe200078e024b */
[----:B------:R-:W-:Y:S01]  /*acc0*/  IADD3 R75, P1, PT, R91, R76, RZ ;  /* 0x0000004c5b4b7210 */ /* 0x000fe20007f3e0ff */
[----:B------:R-:W-:Y:S02]  /*acd0*/  IMAD R93, R59, R10, R79 ;  /* 0x0000000a3b5d7224 */ /* 0x000fe400078e024f */
[----:B------:R-:W-:Y:S02]  /*ace0*/  IMAD.IADD R83, R83, 0x1, R95 ;  /* 0x0000000153537824 */ /* 0x000fe400078e025f */
[----:B------:R-:W-:-:S04]  /*acf0*/  IMAD.WIDE.U32 R72, R57, R14, RZ ;  /* 0x0000000e39487225 */ /* 0x000fc800078e00ff */
[----:B------:R-:W-:Y:S02]  /*ad00*/  IMAD.IADD R93, R77, 0x1, R93 ;  /* 0x000000014d5d7824 */ /* 0x000fe400078e025d */
[----:B------:R-:W-:Y:S01]  /*ad10*/  IMAD.X R77, RZ, RZ, RZ, P0 ;  /* 0x000000ffff4d7224 */ /* 0x000fe200000e06ff */
[----:B------:R-:W-:Y:S01]  /*ad20*/  ISETP.GE.U32.AND P0, PT, R89, R82, PT ;  /* 0x000000525900720c */ /* 0x000fe20003f06070 */
[----:B------:R-:W-:Y:S02]  /*ad30*/  IMAD.X R80, R83, 0x1, R80, P2 ;  /* 0x0000000153507824 */ /* 0x000fe400010e0650 */
[----:B------:R-:W-:Y:S01]  /*ad40*/  IMAD.X R74, R93, 0x1, R88, P1 ;  /* 0x000000015d4a7824 */ /* 0x000fe200008e0658 */
[----:B------:R-:W-:Y:S01]  /*ad50*/  ISETP.GE.U32.AND P1, PT, R75, R76, PT ;  /* 0x0000004c4b00720c */ /* 0x000fe20003f26070 */
[----:B------:R-:W-:Y:S01]  /*ad60*/  IMAD.WIDE.U32 R78, R56, R14, RZ ;  /* 0x0000000e384e7225 */ /* 0x000fe200078e00ff */
[----:B------:R-:W-:Y:S02]  /*ad70*/  ISETP.GE.U32.AND.EX P0, PT, R80, R83, PT, P0 ;  /* 0x000000535000720c */ /* 0x000fe40003f06100 */
[----:B------:R-:W-:Y:S01]  /*ad80*/  ISETP.GE.U32.AND.EX P1, PT, R74, R93, PT, P1 ;  /* 0x0000005d4a00720c */ /* 0x000fe20003f26110 */
[----:B------:R-:W-:-:S03]  /*ad90*/  IMAD.WIDE.U32 R72, P5, R56, R13, R72 ;  /* 0x0000000d38487225 */ /* 0x000fc600078a0048 */
[----:B------:R-:W-:Y:S01]  /*ada0*/  SEL R83, RZ, 0x1, P1 ;  /* 0x00000001ff537807 */ /* 0x000fe20000800000 */
[----:B------:R-:W-:Y:S01]  /*adb0*/  IMAD.MOV.U32 R76, RZ, RZ, R71 ;  /* 0x000000ffff4c7224 */ /* 0x000fe200078e0047 */
[----:B------:R-:W-:Y:S01]  /*adc0*/  IADD3 RZ, P2, PT, R79, R72, RZ ;  /* 0x000000484fff7210 */ /* 0x000fe20007f5e0ff */
[----:B------:R-:W-:Y:S02]  /*add0*/  IMAD.MOV.U32 R70, RZ, RZ, R25 ;  /* 0x000000ffff467224 */ /* 0x000fe400078e0019 */
[----:B------:R-:W-:-:S04]  /*ade0*/  IMAD.WIDE.U32.X R78, R59, R9, R76, P4 ;  /* 0x000000093b4e7225 */ /* 0x000fc800020e044c */
[----:B------:R-:W-:Y:S01]  /*adf0*/  IMAD.MOV.U32 R76, RZ, RZ, R73 ;  /* 0x000000ffff4c7224 */ /* 0x000fe200078e0049 */
[----:B------:R-:W-:Y:S01]  /*ae00*/  IADD3 R24, P1, PT, R83, R78, RZ ;  /* 0x0000004e53187210 */ /* 0x000fe20007f3e0ff */
[----:B------:R-:W-:Y:S02]  /*ae10*/  IMAD.X R71, RZ, RZ, RZ, P6 ;  /* 0x000000ffff477224 */ /* 0x000fe400030e06ff */
[----:B------:R-:W-:Y:S02]  /*ae20*/  IMAD.X R77, RZ, RZ, RZ, P5 ;  /* 0x000000ffff4d7224 */ /* 0x000fe400028e06ff */
[----:B------:R-:W-:Y:S02]  /*ae30*/  IMAD.X R25, RZ, RZ, R79, P1 ;  /* 0x000000ffff197224 */ /* 0x000fe400008e064f */
        /* <DEDUP_REMOVED lines=13> */
.L_x_40:
[----:B------:R-:W-:Y:S05]  /*af10*/  BSYNC.RECONVERGENT B1 ;  /* 0x0000000000017941 */ /* 0x000fea0003800200 */
.L_x_39:
[----:B------:R-:W-:Y:S01]  /*af20*/  IMAD.WIDE.U32.X R76, R57, R13, R76, P2 ;  /* 0x0000000d394c7225 */ /* 0x000fe200010e044c */
[----:B------:R-:W-:Y:S03]  /*af30*/  BSSY.RECONVERGENT B1, `(.L_x_41) ;  /* 0x0000032000017945 */ /* 0x000fe60003800200 */
[----:B------:R-:W-:Y:S01]  /*af40*/  IMAD.WIDE.U32 R68, R58, R12, R24 ;  /* 0x0000000c3a447225 */ /* 0x000fe200078e0018 */
[----:B------:R-:W-:-:S03]  /*af50*/  IADD3 R22, P0, PT, R73, R76, RZ ;  /* 0x0000004c49167210 */ /* 0x000fc60007f1e0ff */
[----:B------:R-:W-:Y:S01]  /*af60*/  IMAD R83, R11, R58, RZ ;  /* 0x0000003a0b537224 */ /* 0x000fe200078e02ff */
[----:B------:R-:W-:Y:S01]  /*af70*/  IADD3 R76, P4, PT, R89, R68, RZ ;  /* 0x00000044594c7210 */ /* 0x000fe20007f9e0ff */
[----:B------:R-:W-:Y:S02]  /*af80*/  IMAD.MOV.U32 R79, RZ, RZ, RZ ;  /* 0x000000ffff4f7224 */ /* 0x000fe400078e00ff */
[----:B------:R-:W-:Y:S02]  /*af90*/  IMAD R83, R59, R12, R83 ;  /* 0x0000000c3b537224 */ /* 0x000fe400078e0253 */
[----:B------:R-:W-:-:S04]  /*afa0*/  IMAD.WIDE.U32.X R72, R23, R16, R70, P3 ;  /* 0x0000001017487225 */ /* 0x000fc800018e0446 */
[----:B------:R-:W-:Y:S01]  /*afb0*/  IMAD.X R23, R79, 0x1, R77, P0 ;  /* 0x000000014f177824 */ /* 0x000fe200000e064d */
[----:B------:R-:W-:Y:S01]  /*afc0*/  ISETP.GE.U32.AND P0, PT, R76, R68, PT ;  /* 0x000000444c00720c */ /* 0x000fe20003f06070 */
[----:B------:R-:W-:Y:S02]  /*afd0*/  IMAD R70, R16, R56, RZ ;  /* 0x0000003810467224 */ /* 0x000fe400078e02ff */
[----:B------:R-:W-:Y:S02]  /*afe0*/  IMAD.IADD R82, R69, 0x1, R83 ;  /* 0x0000000145527824 */ /* 0x000fe400078e0253 */
[----:B------:R-:W-:-:S04]  /*aff0*/  IMAD.WIDE.U32 R68, R56, R15, R22 ;  /* 0x0000000f38447225 */ /* 0x000fc800078e0016 */
[----:B------:R-:W-:Y:S01]  /*b000*/  IMAD R93, R57, R15, R70 ;  /* 0x0000000f395d7224 */ /* 0x000fe200078e0246 */
[----:B------:R-:W-:Y:S01]  /*b010*/  IADD3 R89, P1, P2, R68, R87, R72 ;  /* 0x0000005744597210 */ /* 0x000fe20007a3e048 */
[----:B------:R-:W-:Y:S02]  /*b020*/  IMAD.MOV.U32 R88, RZ, RZ, RZ ;  /* 0x000000ffff587224 */ /* 0x000fe400078e00ff */
[----:B------:R-:W-:Y:S02]  /*b030*/  IMAD.IADD R69, R69, 0x1, R93 ;  /* 0x0000000145457824 */ /* 0x000fe400078e025d */
[----:B------:R-:W-:Y:S02]  /*b040*/  IMAD R71, R9, R20, RZ ;  /* 0x0000001409477224 */ /* 0x000fe400078e02ff */
[----:B------:R-:W-:Y:S01]  /*b050*/  IMAD.WIDE.U32 R78, R59, R12, RZ ;  /* 0x0000000c3b4e7225 */ /* 0x000fe200078e00ff */
[----:B------:R-:W-:Y:S02]  /*b060*/  IADD3.X R88, PT, PT, R69, R88, R73, P1, P2 ;  /* 0x0000005845587210 */ /* 0x000fe40000fe4449 */
[----:B------:R-:W-:Y:S01]  /*b070*/  ISETP.GE.U32.AND P1, PT, R89, R68, PT ;  /* 0x000000445900720c */ /* 0x000fe20003f26070 */
[----:B------:R-:W-:-:S02]  /*b080*/  IMAD R91, R21, R10, R71 ;  /* 0x0000000a155b7224 */ /* 0x000fc400078e0247 */
[----:B------:R-:W-:Y:S01]  /*b090*/  IMAD.WIDE.U32 R70, R10, R20, RZ ;  /* 0x000000140a467225 */ /* 0x000fe200078e00ff */
[----:B------:R-:W-:-:S03]  /*b0a0*/  ISETP.GE.U32.AND.EX P1, PT, R88, R69, PT, P1 ;  /* 0x000000455800720c */ /* 0x000fc60003f26110 */
[----:B------:R-:W-:Y:S01]  /*b0b0*/  IMAD.IADD R91, R71, 0x1, R91 ;  /* 0x00000001475b7824 */ /* 0x000fe200078e025b */
[----:B------:R-:W-:Y:S01]  /*b0c0*/  LOP3.LUT R73, RZ, R70, RZ, 0x33, !PT ;  /* 0x00000046ff497212 */ /* 0x000fe200078e33ff */
[----:B------:R-:W-:-:S04]  /*b0d0*/  IMAD.WIDE.U32 R20, R58, R12, RZ ;  /* 0x0000000c3a147225 */ /* 0x000fc800078e00ff */
[----:B------:R-:W-:-:S04]  /*b0e0*/  IMAD.WIDE.U32 R78, P3, R58, R11, R78 ;  /* 0x0000000b3a4e7225 */ /* 0x000fc8000786004e */
[----:B------:R-:W-:Y:S01]  /*b0f0*/  IMAD R68, R91, R26, RZ ;  /* 0x0000001a5b447224 */ /* 0x000fe200078e02ff */
[----:B------:R-:W-:Y:S01]  /*b100*/  IADD3 RZ, P2, PT, R21, R78, RZ ;  /* 0x0000004e15ff7210 */ /* 0x000fe20007f5e0ff */
[----:B------:R-:W-:Y:S02]  /*b110*/  IMAD.X R77, R82, 0x1, R80, P4 ;  /* 0x00000001524d7824 */ /* 0x000fe400020e0650 */
[----:B------:R-:W-:-:S03]  /*b120*/  IMAD.WIDE.U32 R20, R70, R26, RZ ;  /* 0x0000001a46147225 */ /* 0x000fc600078e00ff */
[----:B------:R-:W-:Y:S01]  /*b130*/  ISETP.GE.U32.AND.EX P0, PT, R77, R82, PT, P0 ;  /* 0x000000524d00720c */ /* 0x000fe20003f06100 */
[----:B------:R-:W-:Y:S02]  /*b140*/  IMAD R71, R70, R27, R68 ;  /* 0x0000001b46477224 */ /* 0x000fe400078e0244 */
[----:B------:R-:W-:Y:S02]  /*b150*/  IMAD.X R69, RZ, RZ, RZ, P3 ;  /* 0x000000ffff457224 */ /* 0x000fe400018e06ff */
[----:B------:R-:W-:Y:S02]  /*b160*/  IMAD.MOV.U32 R68, RZ, RZ, R79 ;  /* 0x000000ffff447224 */ /* 0x000fe400078e004f */
[----:B------:R-:W-:Y:S02]  /*b170*/  IMAD.IADD R80, R21, 0x1, R71 ;  /* 0x0000000115507824 */ /* 0x000fe400078e0247 */
        /* <DEDUP_REMOVED lines=13> */
.L_x_42:
[----:B------:R-:W-:Y:S05]  /*b250*/  BSYNC.RECONVERGENT B1 ;  /* 0x0000000000017941 */ /* 0x000fea0003800200 */
.L_x_41:
[----:B------:R-:W-:Y:S01]  /*b260*/  BSSY.RECONVERGENT B1, `(.L_x_43) ;  /* 0x0000010000017945 */ /* 0x000fe20003800200 */
[----:B------:R-:W-:-:S04]  /*b270*/  IMAD.WIDE.U32.X R22, R59, R11, R68, P2 ;  /* 0x0000000b3b167225 */ /* 0x000fc800010e0444 */
[----:B------:R-:W-:-:S04]  /*b280*/  IMAD.WIDE.U32 R68, R80, R28, RZ ;  /* 0x0000001c50447225 */ /* 0x000fc800078e00ff */
[----:B------:R-:W-:Y:S01]  /*b290*/  IMAD.MOV.U32 R79, RZ, RZ, 0x1 ;  /* 0x00000001ff4f7424 */ /* 0x000fe200078e00ff */
[----:B------:R-:W-:Y:S06]  /*b2a0*/  @!P0 BRA `(.L_x_44) ;  /* 0x00000000002c8947 */ /* 0x000fec0003800000 */
[----:B------:R-:W-:-:S04]  /*b2b0*/  IMAD.WIDE.U32 R70, R12, R58, RZ ;  /* 0x0000003a0c467225 */ /* 0x000fc800078e00ff */
[----:B------:R-:W-:Y:S01]  /*b2c0*/  IMAD.IADD R83, R83, 0x1, R71 ;  /* 0x0000000153537824 */ /* 0x000fe200078e0247 */
[----:B------:R-:W-:Y:S02]  /*b2d0*/  IADD3 R72, P1, PT, R24, R70, RZ ;  /* 0x0000004618487210 */ /* 0x000fe40007f3e0ff */
[----:B------:R-:W-:Y:S02]  /*b2e0*/  IADD3 R71, P2, PT, RZ, -R24, RZ ;  /* 0x80000018ff477210 */ /* 0x000fe40007f5e0ff */
[----:B------:R-:W-:Y:S01]  /*b2f0*/  ISETP.NE.U32.AND P0, PT, R72, RZ, PT ;  /* 0x000000ff4800720c */ /* 0x000fe20003f05070 */
[--C-:B------:R-:W-:Y:S01]  /*b300*/  IMAD.X R72, R83, 0x1, R25.reuse, P1 ;  /* 0x0000000153487824 */ /* 0x100fe200008e0619 */
[----:B------:R-:W-:Y:S01]  /*b310*/  ISETP.NE.U32.AND P1, PT, R70, R71, PT ;  /* 0x000000474600720c */ /* 0x000fe20003f25070 */
[----:B------:R-:W-:-:S03]  /*b320*/  IMAD.X R24, RZ, RZ, ~R25, P2 ;  /* 0x000000ffff187224 */ /* 0x000fc600010e0e19 */
[----:B------:R-:W-:-:S04]  /*b330*/  ISETP.NE.AND.EX P0, PT, R72, RZ, PT, P0 ;  /* 0x000000ff4800720c */ /* 0x000fc80003f05300 */
[----:B------:R-:W-:-:S04]  /*b340*/  ISETP.NE.AND.EX P0, PT, R83, R24, !P0, P1 ;  /* 0x000000185300720c */ /* 0x000fc80004705310 */
[----:B------:R-:W-:-:S09]  /*b350*/  SEL R79, RZ, 0x1, !P0 ;  /* 0x00000001ff4f7807 */ /* 0x000fd20004000000 */
.L_x_44:
[----:B------:R-:W-:Y:S05]  /*b360*/  BSYNC.RECONVERGENT B1 ;  /* 0x0000000000017941 */ /* 0x000fea0003800200 */
.L_x_43:
[----:B------:R-:W-:Y:S01]  /*b370*/  IMAD.WIDE.U32 R70, R20, R28, RZ ;  /* 0x0000001c14467225 */ /* 0x000fe200078e00ff */
[----:B------:R-:W-:Y:S01]  /*b380*/  IADD3 R24, P1, PT, R79, R22, RZ ;  /* 0x000000164f187210 */ /* 0x000fe20007f3e0ff */
[----:B------:R-:W-:Y:S01]  /*b390*/  BSSY.RECONVERGENT B1, `(.L_x_45) ;  /* 0x000002e000017945 */ /* 0x000fe20003800200 */
[----:B------:R-:W-:Y:S01]  /*b3a0*/  LOP3.LUT R91, RZ, R91, RZ, 0x33, !PT ;  /* 0x0000005bff5b7212 */ /* 0x000fe200078e33ff */
[----:B------:R-:W-:Y:S01]  /*b3b0*/  IMAD.MOV.U32 R25, RZ, RZ, RZ ;  /* 0x000000ffff197224 */ /* 0x000fe200078e00ff */
[----:B------:R-:W-:Y:S01]  /*b3c0*/  ISETP.GT.U32.AND P0, PT, R70, R73, PT ;  /* 0x000000494600720c */ /* 0x000fe20003f04070 */
[----:B------:R-:W-:-:S04]  /*b3d0*/  IMAD.WIDE.U32 R68, P3, R20, R29, R68 ;  /* 0x0000001d14447225 */ /* 0x000fc80007860044 */
[----:B------:R-:W-:Y:S01]  /*b3e0*/  IMAD.X R25, R25, 0x1, R23, P1 ;  /* 0x0000000119197824 */ /* 0x000fe200008e0617 */
[----:B------:R-:W-:Y:S01]  /*b3f0*/  IADD3 R70, P2, PT, R71, R68, RZ ;  /* 0x0000004447467210 */ /* 0x000fe20007f5e0ff */
[----:B------:R-:W-:Y:S02]  /*b400*/  IMAD R73, R13, R58, RZ ;  /* 0x0000003a0d497224 */ /* 0x000fe400078e02ff */
[----:B------:R-:W-:Y:S01]  /*b410*/  IMAD.WIDE.U32 R22, R58, R14, R24 ;  /* 0x0000000e3a167225 */ /* 0x000fe200078e0018 */
[----:B------:R-:W-:-:S03]  /*b420*/  ISETP.GT.U32.AND.EX P0, PT, R70, R91, PT, P0 ;  /* 0x0000005b4600720c */ /* 0x000fc60003f04100 */
[----:B------:R-:W-:Y:S01]  /*b430*/  IMAD R91, R59, R14, R73 ;  /* 0x0000000e3b5b7224 */ /* 0x000fe200078e0249 */
[-C--:B------:R-:W-:Y:S01]  /*b440*/  IADD3 R78, P5, PT, R89, R22.reuse, RZ ;  /* 0x00000016594e7210 */ /* 0x080fe20007fbe0ff */
[----:B------:R-:W-:Y:S01]  /*b450*/  IMAD.MOV.U32 R70, RZ, RZ, R69 ;  /* 0x000000ffff467224 */ /* 0x000fe200078e0045 */
[----:B------:R-:W-:Y:S01]  /*b460*/  SEL R89, RZ, 0x1, !P0 ;  /* 0x00000001ff597807 */ /* 0x000fe20004000000 */
[----:B------:R-:W-:Y:S01]  /*b470*/  IMAD.IADD R90, R23, 0x1, R91 ;  /* 0x00000001175a7824 */ /* 0x000fe200078e025b */
[----:B------:R-:W-:Y:S01]  /*b480*/  ISETP.GE.U32.AND P1, PT, R78, R22, PT ;  /* 0x000000164e00720c */ /* 0x000fe20003f26070 */
[----:B------:R-:W-:-:S04]  /*b490*/  IMAD.WIDE.U32 R68, R57, R15, RZ ;  /* 0x0000000f39447225 */ /* 0x000fc800078e00ff */
[----:B------:R-:W-:Y:S02]  /*b4a0*/  IMAD.X R79, R90, 0x1, R88, P5 ;  /* 0x000000015a4f7824 */ /* 0x000fe400028e0658 */
[----:B------:R-:W-:-:S03]  /*b4b0*/  IMAD.WIDE.U32 R72, R59, R14, RZ ;  /* 0x0000000e3b487225 */ /* 0x000fc600078e00ff */
[----:B------:R-:W-:Y:S01]  /*b4c0*/  ISETP.GE.U32.AND.EX P0, PT, R79, R90, PT, P1 ;  /* 0x0000005a4f00720c */ /* 0x000fe20003f06110 */
[----:B------:R-:W-:Y:S02]  /*b4d0*/  IMAD.X R71, RZ, RZ, RZ, P3 ;  /* 0x000000ffff477224 */ /* 0x000fe400018e06ff */
[----:B------:R-:W-:-:S04]  /*b4e0*/  IMAD.WIDE.U32 R82, R56, R15, RZ ;  /* 0x0000000f38527225 */ /* 0x000fc800078e00ff */
[----:B------:R-:W-:-:S04]  /*b4f0*/  IMAD.WIDE.U32 R22, R58, R14, RZ ;  /* 0x0000000e3a167225 */ /* 0x000fc800078e00ff */
[----:B------:R-:W-:-:S04]  /*b500*/  IMAD.WIDE.U32 R68, P4, R56, R16, R68 ;  /* 0x0000001038447225 */ /* 0x000fc80007880044 */
[----:B------:R-:W-:-:S04]  /*b510*/  IMAD.WIDE.U32 R72, P3, R58, R13, R72 ;  /* 0x0000000d3a487225 */ /* 0x000fc80007860048 */
[----:B------:R-:W-:Y:S01]  /*b520*/  IMAD.WIDE.U32.X R70, R80, R29, R70, P2 ;  /* 0x0000001d50467225 */ /* 0x000fe200010e0446 */
[----:B------:R-:W-:Y:S02]  /*b530*/  IADD3 RZ, P2, PT, R83, R68, RZ ;  /* 0x0000004453ff7210 */ /* 0x000fe40007f5e0ff */
[----:B------:R-:W-:Y:S01]  /*b540*/  IADD3 RZ, P1, PT, R23, R72, RZ ;  /* 0x0000004817ff7210 */ /* 0x000fe20007f3e0ff */
[----:B------:R-:W-:Y:S01]  /*b550*/  IMAD.X R83, RZ, RZ, RZ, P3 ;  /* 0x000000ffff537224 */ /* 0x000fe200018e06ff */
[----:B------:R-:W-:Y:S01]  /*b560*/  IADD3 R22, P3, PT, R89, R70, RZ ;  /* 0x0000004659167210 */ /* 0x000fe20007f7e0ff */
[----:B------:R-:W-:Y:S02]  /*b570*/  IMAD.MOV.U32 R82, RZ, RZ, R73 ;  /* 0x000000ffff527224 */ /* 0x000fe400078e0049 */
[----:B------:R-:W-:Y:S02]  /*b580*/  IMAD.X R89, RZ, RZ, RZ, P4 ;  /* 0x000000ffff597224 */ /* 0x000fe400020e06ff */
[----:B------:R-:W-:-:S04]  /*b590*/  IMAD.WIDE.U32.X R82, R59, R13, R82, P1 ;  /* 0x0000000d3b527225 */ /* 0x000fc800008e0452 */
        /* <DEDUP_REMOVED lines=13> */
.L_x_46:
[----:B------:R-:W-:Y:S05]  /*b670*/  BSYNC.RECONVERGENT B1 ;  /* 0x0000000000017941 */ /* 0x000fea0003800200 */
.L_x_45:
[----:B------:R-:W-:Y:S01]  /*b680*/  IMAD.MOV.U32 R68, RZ, RZ, R69 ;  /* 0x000000ffff447224 */ /* 0x000fe200078e0045 */
[----:B------:R-:W-:Y:S01]  /*b690*/  IADD3 R56, P0, PT, R73, R82, RZ ;  /* 0x0000005249387210 */ /* 0x000fe20007f1e0ff */
[----:B------:R-:W-:Y:S01]  /*b6a0*/  IMAD.MOV.U32 R69, RZ, RZ, R89 ;  /* 0x000000ffff457224 */ /* 0x000fe200078e0059 */
[----:B------:R-:W-:Y:S01]  /*b6b0*/  BSSY.RECONVERGENT B1, `(.L_x_47) ;  /* 0x000002b000017945 */ /* 0x000fe20003800200 */
[----:B------:R-:W-:Y:S02]  /*b6c0*/  IMAD.MOV.U32 R25, RZ, RZ, RZ ;  /* 0x000000ffff197224 */ /* 0x000fe400078e00ff */
[----:B------:R-:W-:Y:S02]  /*b6d0*/  IMAD.X R23, RZ, RZ, R71, P3 ;  /* 0x000000ffff177224 */ /* 0x000fe400018e0647 */
[----:B------:R-:W-:-:S04]  /*b6e0*/  IMAD.WIDE.U32.X R68, R57, R16, R68, P2 ;  /* 0x0000001039447225 */ /* 0x000fc800010e0444 */
[----:B------:R-:W-:Y:S02]  /*b6f0*/  IMAD.X R57, R25, 0x1, R83, P0 ;  /* 0x0000000119397824 */ /* 0x000fe400000e0653 */
[----:B------:R-:W-:Y:S02]  /*b700*/  IMAD R72, R16, R58, RZ ;  /* 0x0000003a10487224 */ /* 0x000fe400078e02ff */
[----:B------:R-:W-:-:S04]  /*b710*/  IMAD.WIDE.U32 R82, R20, R30, R22 ;  /* 0x0000001e14527225 */ /* 0x000fc800078e0016 */
[----:B------:R-:W-:Y:S01]  /*b720*/  IMAD.WIDE.U32 R70, R58, R15, R56 ;  /* 0x0000000f3a467225 */ /* 0x000fe200078e0038 */
[----:B------:R-:W-:-:S03]  /*b730*/  IADD3 R89, P4, PT, R85, R82, RZ ;  /* 0x0000005255597210 */ /* 0x000fc60007f9e0ff */
[----:B------:R-:W-:Y:S01]  /*b740*/  IMAD R95, R59, R15, R72 ;  /* 0x0000000f3b5f7224 */ /* 0x000fe200078e0248 */
[----:B------:R-:W-:Y:S01]  /*b750*/  IADD3 R85, P1, P3, R70, R87, R68 ;  /* 0x0000005746557210 */ /* 0x000fe20007b3e044 */
[----:B------:R-:W-:Y:S01]  /*b760*/  IMAD.MOV.U32 R88, RZ, RZ, RZ ;  /* 0x000000ffff587224 */ /* 0x000fe200078e00ff */
[----:B------:R-:W-:Y:S01]  /*b770*/  ISETP.GE.U32.AND P0, PT, R89, R82, PT ;  /* 0x000000525900720c */ /* 0x000fe20003f06070 */
[----:B------:R-:W-:Y:S02]  /*b780*/  IMAD.IADD R93, R71, 0x1, R95 ;  /* 0x00000001475d7824 */ /* 0x000fe400078e025f */
[----:B------:R-:W-:-:S03]  /*b790*/  IMAD.WIDE.U32 R24, R80, R30, RZ ;  /* 0x0000001e50187225 */ /* 0x000fc600078e00ff */
[----:B------:R-:W-:Y:S01]  /*b7a0*/  IADD3.X R68, PT, PT, R93, R88, R69, P1, P3 ;  /* 0x000000585d447210 */ /* 0x000fe20000fe6445 */
[----:B------:R-:W-:Y:S01]  /*b7b0*/  IMAD.WIDE.U32 R72, R59, R15, RZ ;  /* 0x0000000f3b487225 */ /* 0x000fe200078e00ff */
[----:B------:R-:W-:-:S03]  /*b7c0*/  ISETP.GE.U32.AND P1, PT, R85, R70, PT ;  /* 0x000000465500720c */ /* 0x000fc60003f26070 */
[----:B------:R-:W-:Y:S01]  /*b7d0*/  IMAD.WIDE.U32 R24, P2, R20, R31, R24 ;  /* 0x0000001f14187225 */ /* 0x000fe20007840018 */
[----:B------:R-:W-:-:S03]  /*b7e0*/  ISETP.GE.U32.AND.EX P1, PT, R68, R93, PT, P1 ;  /* 0x0000005d4400720c */ /* 0x000fc60003f26110 */
[----:B------:R-:W-:-:S04]  /*b7f0*/  IMAD.WIDE.U32 R72, P3, R58, R16, R72 ;  /* 0x000000103a487225 */ /* 0x000fc80007860048 */
[----:B------:R-:W-:-:S04]  /*b800*/  IMAD.WIDE.U32 R70, R58, R15, RZ ;  /* 0x0000000f3a467225 */ /* 0x000fc800078e00ff */
[----:B------:R-:W-:Y:S02]  /*b810*/  IMAD.IADD R87, R83, 0x1, R24 ;  /* 0x0000000153577824 */ /* 0x000fe400078e0218 */
[----:B------:R-:W-:Y:S01]  /*b820*/  IMAD.X R83, RZ, RZ, RZ, P3 ;  /* 0x000000ffff537224 */ /* 0x000fe200018e06ff */
[----:B------:R-:W-:Y:S01]  /*b830*/  IADD3 RZ, P3, PT, R71, R72, RZ ;  /* 0x0000004847ff7210 */ /* 0x000fe20007f7e0ff */
[----:B------:R-:W-:Y:S02]  /*b840*/  IMAD.X R91, R87, 0x1, R86, P4 ;  /* 0x00000001575b7824 */ /* 0x000fe400020e0656 */
[----:B------:R-:W-:Y:S02]  /*b850*/  IMAD.MOV.U32 R82, RZ, RZ, R73 ;  /* 0x000000ffff527224 */ /* 0x000fe400078e0049 */
[----:B------:R-:W-:Y:S01]  /*b860*/  IMAD.WIDE.U32 R70, R20, R30, RZ ;  /* 0x0000001e14467225 */ /* 0x000fe200078e00ff */
[----:B------:R-:W-:-:S03]  /*b870*/  ISETP.GE.U32.AND.EX P0, PT, R91, R87, PT, P0 ;  /* 0x000000575b00720c */ /* 0x000fc60003f06100 */
[----:B------:R-:W-:-:S04]  /*b880*/  IMAD.WIDE.U32.X R72, R59, R16, R82, P3 ;  /* 0x000000103b487225 */ /* 0x000fc800018e0452 */
        /* <DEDUP_REMOVED lines=13> */
.L_x_48:
[----:B------:R-:W-:Y:S05]  /*b960*/  BSYNC.RECONVERGENT B1 ;  /* 0x0000000000017941 */ /* 0x000fea0003800200 */
.L_x_47:
[----:B------:R-:W-:Y:S01]  /*b970*/  IADD3 R58, P1, PT, R69, R72, RZ ;  /* 0x00000048453a7210 */ /* 0x000fe20007f3e0ff */
[----:B------:R-:W-:Y:S01]  /*b980*/  IMAD.X R57, RZ, RZ, RZ, P2 ;  /* 0x000000ffff397224 */ /* 0x000fe200010e06ff */
[----:B------:R-:W-:Y:S01]  /*b990*/  IADD3 RZ, P2, PT, R24, R71, RZ ;  /* 0x0000004718ff7210 */ /* 0x000fe20007f5e0ff */
[----:B------:R-:W-:Y:S01]  /*b9a0*/  IMAD.MOV.U32 R59, RZ, RZ, RZ ;  /* 0x000000ffff3b7224 */ /* 0x000fe200078e00ff */
[----:B------:R-:W-:Y:S01]  /*b9b0*/  BSSY.RECONVERGENT B1, `(.L_x_49) ;  /* 0x0000012000017945 */ /* 0x000fe20003800200 */
[----:B------:R-:W-:Y:S02]  /*b9c0*/  IMAD.MOV.U32 R56, RZ, RZ, R25 ;  /* 0x000000ffff387224 */ /* 0x000fe400078e0019 */
[----:B------:R-:W-:Y:S02]  /*b9d0*/  IMAD.X R73, R59, 0x1, R73, P1 ;  /* 0x000000013b497824 */ /* 0x000fe400008e0649 */
[----:B------:R-:W-:Y:S02]  /*b9e0*/  IMAD.MOV.U32 R69, RZ, RZ, RZ ;  /* 0x000000ffff457224 */ /* 0x000fe400078e00ff */
        /* <DEDUP_REMOVED lines=14> */
.L_x_50:
[----:B------:R-:W-:Y:S05]  /*bad0*/  BSYNC.RECONVERGENT B1 ;  /* 0x0000000000017941 */ /* 0x000fea0003800200 */
.L_x_49:
[----:B------:R-:W-:Y:S01]  /*bae0*/  IADD3 R56, P0, PT, R59, R56, RZ ;  /* 0x000000383b387210 */ /* 0x000fe20007f1e0ff */
[----:B------:R-:W-:Y:S01]  /*baf0*/  IMAD.WIDE.U32 R24, R80, R52, RZ ;  /* 0x0000003450187225 */ /* 0x000fe200078e00ff */
[----:B------:R-:W-:Y:S03]  /*bb00*/  BSSY.RECONVERGENT B1, `(.L_x_51) ;  /* 0x0000020000017945 */ /* 0x000fe60003800200 */
[----:B------:R-:W-:Y:S02]  /*bb10*/  IMAD.X R57, R69, 0x1, R57, P0 ;  /* 0x0000000145397824 */ /* 0x000fe400000e0639 */
[----:B------:R-:W-:-:S04]  /*bb20*/  IMAD.WIDE.U32 R24, P2, R20, R53, R24 ;  /* 0x0000003514187225 */ /* 0x000fc80007840018 */
[----:B------:R-:W-:-:S04]  /*bb30*/  IMAD.WIDE.U32 R22, R20, R52, R56 ;  /* 0x0000003414167225 */ /* 0x000fc800078e0038 */
[----:B------:R-:W-:Y:S01]  /*bb40*/  IMAD.IADD R59, R23, 0x1, R24 ;  /* 0x00000001173b7824 */ /* 0x000fe200078e0218 */
[----:B------:R-:W-:Y:S01]  /*bb50*/  IADD3 R69, P1, PT, R81, R22, RZ ;  /* 0x0000001651457210 */ /* 0x000fe20007f3e0ff */
[----:B------:R-:W-:Y:S02]  /*bb60*/  IMAD R72, R91, R26, RZ ;  /* 0x0000001a5b487224 */ /* 0x000fe400078e02ff */
[----:B------:R-:W-:Y:S01]  /*bb70*/  IMAD.WIDE.U32 R70, R20, R52, RZ ;  /* 0x0000003414467225 */ /* 0x000fe200078e00ff */
[----:B------:R-:W-:-:S03]  /*bb80*/  ISETP.GE.U32.AND P0, PT, R69, R22, PT ;  /* 0x000000164500720c */ /* 0x000fc60003f06070 */
[----:B------:R-:W-:Y:S01]  /*bb90*/  IMAD.X R84, R59, 0x1, R84, P1 ;  /* 0x000000013b547824 */ /* 0x000fe200008e0654 */
[----:B------:R-:W-:Y:S01]  /*bba0*/  IADD3 RZ, P1, PT, R24, R71, RZ ;  /* 0x0000004718ff7210 */ /* 0x000fe20007f3e0ff */
[----:B------:R-:W-:-:S03]  /*bbb0*/  IMAD.WIDE.U32 R22, R89, R26, RZ ;  /* 0x0000001a59167225 */ /* 0x000fc600078e00ff */
[----:B------:R-:W-:Y:S01]  /*bbc0*/  ISETP.GE.U32.AND.EX P0, PT, R84, R59, PT, P0 ;  /* 0x0000003b5400720c */ /* 0x000fe20003f06100 */
[----:B------:R-:W-:Y:S02]  /*bbd0*/  IMAD R81, R89, R27, R72 ;  /* 0x0000001b59517224 */ /* 0x000fe400078e0248 */
[----:B------:R-:W-:Y:S02]  /*bbe0*/  IMAD.X R83, RZ, RZ, RZ, P2 ;  /* 0x000000ffff537224 */ /* 0x000fe400010e06ff */
[----:B------:R-:W-:Y:S02]  /*bbf0*/  IMAD.MOV.U32 R82, RZ, RZ, R25 ;  /* 0x000000ffff527224 */ /* 0x000fe400078e0019 */
[----:B------:R-:W-:Y:S02]  /*bc00*/  IMAD.IADD R59, R23, 0x1, R81 ;  /* 0x00000001173b7824 */ /* 0x000fe400078e0251 */
[----:B------:R-:W-:-:S04]  /*bc10*/  IMAD.WIDE.U32.X R70, R80, R53, R82, P1 ;  /* 0x0000003550467225 */ /* 0x000fc800008e0452 */
        /* <DEDUP_REMOVED lines=14> */
.L_x_52:
[----:B------:R-:W-:Y:S05]  /*bd00*/  BSYNC.RECONVERGENT B1 ;  /* 0x0000000000017941 */ /* 0x000fea0003800200 */
.L_x_51:
[C---:B------:R-:W-:Y:S01]  /*bd10*/  IMAD.WIDE.U32 R86, R22.reuse, R28, RZ ;  /* 0x0000001c16567225 */ /* 0x040fe200078e00ff */
[----:B------:R-:W-:Y:S01]  /*bd20*/  LOP3.LUT R89, RZ, R89, RZ, 0x33, !PT ;  /* 0x00000059ff597212 */ /* 0x000fe200078e33ff */
[----:B------:R-:W-:Y:S01]  /*bd30*/  BSSY.RECONVERGENT B1, `(.L_x_53) ;  /* 0x000002c000017945 */ /* 0x000fe20003800200 */
[----:B------:R-:W-:Y:S01]  /*bd40*/  IADD3 R24, P1, PT, R81, R70, RZ ;  /* 0x0000004651187210 */ /* 0x000fe20007f3e0ff */
[----:B------:R-:W-:Y:S01]  /*bd50*/  IMAD.WIDE.U32 R56, P2, R22, R29, R82 ;  /* 0x0000001d16387225 */ /* 0x000fe20007840052 */
[----:B------:R-:W-:Y:S02]  /*bd60*/  ISETP.GT.U32.AND P0, PT, R86, R89, PT ;  /* 0x000000595600720c */ /* 0x000fe40003f04070 */
[----:B------:R-:W-:Y:S01]  /*bd70*/  LOP3.LUT R91, RZ, R91, RZ, 0x33, !PT ;  /* 0x0000005bff5b7212 */ /* 0x000fe200078e33ff */
[----:B------:R-:W-:Y:S01]  /*bd80*/  IMAD.MOV.U32 R25, RZ, RZ, RZ ;  /* 0x000000ffff197224 */ /* 0x000fe200078e00ff */
[----:B------:R-:W-:Y:S01]  /*bd90*/  IADD3 R56, P4, PT, R87, R56, RZ ;  /* 0x0000003857387210 */ /* 0x000fe20007f9e0ff */
[----:B------:R-:W-:-:S03]  /*bda0*/  IMAD.WIDE.U32 R86, R80, R54, RZ ;  /* 0x0000003650567225 */ /* 0x000fc600078e00ff */
[----:B------:R-:W-:Y:S01]  /*bdb0*/  ISETP.GT.U32.AND.EX P0, PT, R56, R91, PT, P0 ;  /* 0x0000005b3800720c */ /* 0x000fe20003f04100 */
[----:B------:R-:W-:Y:S02]  /*bdc0*/  IMAD.X R25, R25, 0x1, R71, P1 ;  /* 0x0000000119197824 */ /* 0x000fe400008e0647 */
[----:B------:R-:W-:Y:S02]  /*bdd0*/  IMAD.MOV.U32 R82, RZ, RZ, R57 ;  /* 0x000000ffff527224 */ /* 0x000fe400078e0039 */
[----:B------:R-:W-:-:S04]  /*bde0*/  IMAD.WIDE.U32 R70, R20, R54, R24 ;  /* 0x0000003614467225 */ /* 0x000fc800078e0018 */
[----:B------:R-:W-:Y:S01]  /*bdf0*/  IMAD.WIDE.U32 R56, P3, R20, R55, R86 ;  /* 0x0000003714387225 */ /* 0x000fe20007860056 */
[-C--:B------:R-:W-:Y:S02]  /*be00*/  IADD3 R91, P1, PT, R75, R70.reuse, RZ ;  /* 0x000000464b5b7210 */ /* 0x080fe40007f3e0ff */
[----:B------:R-:W-:Y:S01]  /*be10*/  SEL R75, RZ, 0x1, !P0 ;  /* 0x00000001ff4b7807 */ /* 0x000fe20004000000 */
[----:B------:R-:W-:Y:S01]  /*be20*/  IMAD.IADD R81, R71, 0x1, R56 ;  /* 0x0000000147517824 */ /* 0x000fe200078e0238 */
[----:B------:R-:W-:Y:S01]  /*be30*/  ISETP.GE.U32.AND P0, PT, R91, R70, PT ;  /* 0x000000465b00720c */ /* 0x000fe20003f06070 */
[----:B------:R-:W-:Y:S02]  /*be40*/  IMAD.X R83, RZ, RZ, RZ, P2 ;  /* 0x000000ffff537224 */ /* 0x000fe400010e06ff */
[----:B------:R-:W-:Y:S02]  /*be50*/  IMAD.X R72, R81, 0x1, R74, P1 ;  /* 0x0000000151487824 */ /* 0x000fe400008e064a */
[----:B------:R-:W-:-:S03]  /*be60*/  IMAD.WIDE.U32.X R82, R59, R29, R82, P4 ;  /* 0x0000001d3b527225 */ /* 0x000fc600020e0452 */
[----:B------:R-:W-:Y:S01]  /*be70*/  ISETP.GE.U32.AND.EX P0, PT, R72, R81, PT, P0 ;  /* 0x000000514800720c */ /* 0x000fe20003f06100 */
[----:B------:R-:W-:Y:S01]  /*be80*/  IMAD.WIDE.U32 R88, R20, R54, RZ ;  /* 0x0000003614587225 */ /* 0x000fe200078e00ff */
[----:B------:R-:W-:-:S03]  /*be90*/  IADD3 R70, P2, PT, R75, R82, RZ ;  /* 0x000000524b467210 */ /* 0x000fc60007f5e0ff */
[----:B------:R-:W-:Y:S01]  /*bea0*/  IMAD.WIDE.U32 R86, R59, R30, RZ ;  /* 0x0000001e3b567225 */ /* 0x000fe200078e00ff */
[----:B------:R-:W-:-:S03]  /*beb0*/  IADD3 RZ, P1, PT, R56, R89, RZ ;  /* 0x0000005938ff7210 */ /* 0x000fc60007f3e0ff */
[----:B------:R-:W-:Y:S02]  /*bec0*/  IMAD.X R71, RZ, RZ, R83, P2 ;  /* 0x000000ffff477224 */ /* 0x000fe400010e0653 */
[----:B------:R-:W-:Y:S02]  /*bed0*/  IMAD.X R83, RZ, RZ, RZ, P3 ;  /* 0x000000ffff537224 */ /* 0x000fe400018e06ff */
[----:B------:R-:W-:Y:S02]  /*bee0*/  IMAD.MOV.U32 R82, RZ, RZ, R57 ;  /* 0x000000ffff527224 */ /* 0x000fe400078e0039 */
[----:B------:R-:W-:-:S04]  /*bef0*/  IMAD.WIDE.U32 R74, P2, R22, R31, R86 ;  /* 0x0000001f164a7225 */ /* 0x000fc80007840056 */
[----:B------:R-:W-:-:S04]  /*bf00*/  IMAD.WIDE.U32.X R80, R80, R55, R82, P1 ;  /* 0x0000003750507225 */ /* 0x000fc800008e0452 */
[----:B------:R-:W-:-:S04]  /*bf10*/  IMAD.WIDE.U32 R82, R22, R30, R70 ;  /* 0x0000001e16527225 */ /* 0x000fc800078e0046 */
        /* <DEDUP_REMOVED lines=13> */
.L_x_54:
[----:B------:R-:W-:Y:S05]  /*bff0*/  BSYNC.RECONVERGENT B1 ;  /* 0x0000000000017941 */ /* 0x000fea0003800200 */
.L_x_53:
[----:B------:R-:W-:Y:S01]  /*c000*/  IADD3 R87, P1, PT, R87, R80, RZ ;  /* 0x0000005057577210 */ /* 0x000fe20007f3e0ff */
[----:B------:R-:W-:Y:S01]  /*c010*/  IMAD.MOV.U32 R57, RZ, RZ, RZ ;  /* 0x000000ffff397224 */ /* 0x000fe200078e00ff */
[-C--:B------:R-:W-:Y:S01]  /*c020*/  IADD3 R89, P3, PT, R69, R82.reuse, RZ ;  /* 0x0000005245597210 */ /* 0x080fe20007f7e0ff */
[----:B------:R-:W-:Y:S01]  /*c030*/  IMAD.IADD R25, R83, 0x1, R74 ;  /* 0x0000000153197824 */ /* 0x000fe200078e024a */
[----:B------:R-:W-:Y:S01]  /*c040*/  BSSY.RECONVERGENT B1, `(.L_x_55) ;  /* 0x0000025000017945 */ /* 0x000fe20003800200 */
[----:B------:R-:W-:Y:S01]  /*c050*/  IMAD.X R80, R57, 0x1, R81, P1 ;  /* 0x0000000139507824 */ /* 0x000fe200008e0651 */
[----:B------:R-:W-:Y:S01]  /*c060*/  ISETP.NE.U32.AND P1, PT, R87, RZ, PT ;  /* 0x000000ff5700720c */ /* 0x000fe20003f25070 */
[----:B------:R-:W-:Y:S01]  /*c070*/  IMAD.X R84, R25, 0x1, R84, P3 ;  /* 0x0000000119547824 */ /* 0x000fe200018e0654 */
[----:B------:R-:W-:Y:S01]  /*c080*/  ISETP.GE.U32.AND P0, PT, R89, R82, PT ;  /* 0x000000525900720c */ /* 0x000fe20003f06070 */
[----:B------:R-:W-:Y:S01]  /*c090*/  IMAD.WIDE.U32 R20, R22, R30, RZ ;  /* 0x0000001e16147225 */ /* 0x000fe200078e00ff */
[----:B------:R-:W-:-:S02]  /*c0a0*/  ISETP.NE.AND.EX P1, PT, R80, RZ, PT, P1 ;  /* 0x000000ff5000720c */ /* 0x000fc40003f25310 */
[C---:B------:R-:W-:Y:S01]  /*c0b0*/  ISETP.GE.U32.AND.EX P0, PT, R84.reuse, R25, PT, P0 ;  /* 0x000000195400720c */ /* 0x040fe20003f06100 */
[-C--:B------:R-:W-:Y:S01]  /*c0c0*/  IMAD R24, R84, R26.reuse, RZ ;  /* 0x0000001a54187224 */ /* 0x080fe200078e02ff */
[----:B------:R-:W-:Y:S01]  /*c0d0*/  IADD3 RZ, P3, PT, R74, R21, RZ ;  /* 0x000000154aff7210 */ /* 0x000fe20007f7e0ff */
[----:B------:R-:W-:Y:S02]  /*c0e0*/  IMAD.X R57, RZ, RZ, RZ, P2 ;  /* 0x000000ffff397224 */ /* 0x000fe400010e06ff */
[----:B------:R-:W-:-:S04]  /*c0f0*/  IMAD.WIDE.U32 R20, R89, R26, RZ ;  /* 0x0000001a59147225 */ /* 0x000fc800078e00ff */
[----:B------:R-:W-:Y:S02]  /*c100*/  IMAD R69, R89, R27, R24 ;  /* 0x0000001b59457224 */ /* 0x000fe400078e0218 */
[----:B------:R-:W-:Y:S05]  /*c110*/  @!P1 BRA `(.L_x_56) ;  /* 0x00000000005c9947 */ /* 0x000fea0003800000 */
        /* <DEDUP_REMOVED lines=23> */
.L_x_56:
[----:B------:R-:W-:Y:S05]  /*c290*/  BSYNC.RECONVERGENT B1 ;  /* 0x0000000000017941 */ /* 0x000fea0003800200 */
.L_x_55:
[----:B------:R-:W-:Y:S01]  /*c2a0*/  IMAD.MOV.U32 R56, RZ, RZ, R75 ;  /* 0x000000ffff387224 */ /* 0x000fe200078e004b */
[----:B------:R-:W-:Y:S01]  /*c2b0*/  BSSY.RECONVERGENT B1, `(.L_x_57) ;  /* 0x0000010000017945 */ /* 0x000fe20003800200 */
[----:B------:R-:W-:Y:S02]  /*c2c0*/  IMAD.IADD R69, R21, 0x1, R69 ;  /* 0x0000000115457824 */ /* 0x000fe400078e0245 */
        /* <DEDUP_REMOVED lines=14> */
.L_x_58:
[----:B------:R-:W-:Y:S05]  /*c3b0*/  BSYNC.RECONVERGENT B1 ;  /* 0x0000000000017941 */ /* 0x000fea0003800200 */
.L_x_57:
[----:B------:R-:W-:Y:S01]  /*c3c0*/  IADD3 R56, P0, PT, R81, R56, RZ ;  /* 0x0000003851387210 */ /* 0x000fe20007f1e0ff */
[----:B------:R-:W-:Y:S01]  /*c3d0*/  IMAD.MOV.U32 R83, RZ, RZ, RZ ;  /* 0x000000ffff537224 */ /* 0x000fe200078e00ff */
[----:B------:R-:W-:Y:S01]  /*c3e0*/  LOP3.LUT R81, RZ, R89, RZ, 0x33, !PT ;  /* 0x00000059ff517212 */ /* 0x000fe200078e33ff */
[----:B------:R-:W-:Y:S01]  /*c3f0*/  IMAD.WIDE.U32 R74, R69, R28, RZ ;  /* 0x0000001c454a7225 */ /* 0x000fe200078e00ff */
[----:B------:R-:W-:Y:S03]  /*c400*/  BSSY.RECONVERGENT B1, `(.L_x_59) ;  /* 0x0000029000017945 */ /* 0x000fe60003800200 */
[----:B------:R-:W-:-:S04]  /*c410*/  IMAD.WIDE.U32 R70, R59, R52, RZ ;  /* 0x000000343b467225 */ /* 0x000fc800078e00ff */
[----:B------:R-:W-:Y:S02]  /*c420*/  IMAD.X R57, R83, 0x1, R57, P0 ;  /* 0x0000000153397824 */ /* 0x000fe400000e0639 */
[----:B------:R-:W-:-:S04]  /*c430*/  IMAD.WIDE.U32 R24, R20, R28, RZ ;  /* 0x0000001c14187225 */ /* 0x000fc800078e00ff */
[----:B------:R-:W-:Y:S01]  /*c440*/  IMAD.WIDE.U32 R82, R22, R52, R56 ;  /* 0x0000003416527225 */ /* 0x000fe200078e0038 */
[----:B------:R-:W-:Y:S02]  /*c450*/  ISETP.GT.U32.AND P0, PT, R24, R81, PT ;  /* 0x000000511800720c */ /* 0x000fe40003f04070 */
[----:B------:R-:W-:Y:S01]  /*c460*/  LOP3.LUT R24, RZ, R84, RZ, 0x33, !PT ;  /* 0x00000054ff187212 */ /* 0x000fe200078e33ff */
[----:B------:R-:W-:Y:S01]  /*c470*/  IMAD.WIDE.U32 R74, P1, R20, R29, R74 ;  /* 0x0000001d144a7225 */ /* 0x000fe2000782004a */
[----:B------:R-:W-:-:S03]  /*c480*/  IADD3 R91, P5, PT, R91, R82, RZ ;  /* 0x000000525b5b7210 */ /* 0x000fc60007fbe0ff */
[----:B------:R-:W-:Y:S01]  /*c490*/  IMAD.WIDE.U32 R70, P3, R22, R53, R70 ;  /* 0x0000003516467225 */ /* 0x000fe20007860046 */
[----:B------:R-:W-:-:S03]  /*c4a0*/  IADD3 R87, P4, PT, R25, R74, RZ ;  /* 0x0000004a19577210 */ /* 0x000fc60007f9e0ff */
[----:B------:R-:W-:Y:S01]  /*c4b0*/  IMAD.IADD R83, R83, 0x1, R70 ;  /* 0x0000000153537824 */ /* 0x000fe200078e0246 */
[----:B------:R-:W-:Y:S01]  /*c4c0*/  ISETP.GT.U32.AND.EX P0, PT, R87, R24, PT, P0 ;  /* 0x000000185700720c */ /* 0x000fe20003f04100 */
[----:B------:R-:W-:-:S04]  /*c4d0*/  IMAD.WIDE.U32 R80, R22, R52, RZ ;  /* 0x0000003416507225 */ /* 0x000fc800078e00ff */
[----:B------:R-:W-:Y:S01]  /*c4e0*/  IMAD.X R25, RZ, RZ, RZ, P1 ;  /* 0x000000ffff197224 */ /* 0x000fe200008e06ff */
[----:B------:R-:W-:Y:S01]  /*c4f0*/  ISETP.GE.U32.AND P1, PT, R91, R82, PT ;  /* 0x000000525b00720c */ /* 0x000fe20003f26070 */
[----:B------:R-:W-:Y:S01]  /*c500*/  IMAD.X R72, R83, 0x1, R72, P5 ;  /* 0x0000000153487824 */ /* 0x000fe200028e0648 */
[----:B------:R-:W-:Y:S01]  /*c510*/  IADD3 RZ, P2, PT, R70, R81, RZ ;  /* 0x0000005146ff7210 */ /* 0x000fe20007f5e0ff */
[----:B------:R-:W-:Y:S01]  /*c520*/  IMAD.MOV.U32 R24, RZ, RZ, R75 ;  /* 0x000000ffff187224 */ /* 0x000fe200078e004b */
[----:B------:R-:W-:Y:S01]  /*c530*/  SEL R81, RZ, 0x1, !P0 ;  /* 0x00000001ff517807 */ /* 0x000fe20004000000 */
[----:B------:R-:W-:Y:S01]  /*c540*/  IMAD.X R75, RZ, RZ, RZ, P3 ;  /* 0x000000ffff4b7224 */ /* 0x000fe200018e06ff */
[----:B------:R-:W-:Y:S01]  /*c550*/  ISETP.GE.U32.AND.EX P0, PT, R72, R83, PT, P1 ;  /* 0x000000534800720c */ /* 0x000fe20003f06110 */
[----:B------:R-:W-:-:S04]  /*c560*/  IMAD.WIDE.U32.X R24, R69, R29, R24, P4 ;  /* 0x0000001d45187225 */ /* 0x000fc800020e0418 */
[----:B------:R-:W-:Y:S01]  /*c570*/  IMAD.MOV.U32 R74, RZ, RZ, R71 ;  /* 0x000000ffff4a7224 */ /* 0x000fe200078e0047 */
[----:B------:R-:W-:Y:S01]  /*c580*/  IADD3 R24, P1, PT, R81, R24, RZ ;  /* 0x0000001851187210 */ /* 0x000fe20007f3e0ff */
[----:B------:R-:W-:-:S04]  /*c590*/  IMAD.WIDE.U32 R80, R69, R30, RZ ;  /* 0x0000001e45507225 */ /* 0x000fc800078e00ff */
[----:B------:R-:W-:-:S04]  /*c5a0*/  IMAD.WIDE.U32.X R74, R59, R53, R74, P2 ;  /* 0x000000353b4a7225 */ /* 0x000fc800010e044a */
[----:B------:R-:W-:Y:S02]  /*c5b0*/  IMAD.X R25, RZ, RZ, R25, P1 ;  /* 0x000000ffff197224 */ /* 0x000fe400008e0619 */
        /* <DEDUP_REMOVED lines=13> */
.L_x_60:
[----:B------:R-:W-:Y:S05]  /*c690*/  BSYNC.RECONVERGENT B1 ;  /* 0x0000000000017941 */ /* 0x000fea0003800200 */
.L_x_59:
[----:B------:R-:W-:Y:S01]  /*c6a0*/  IADD3 R56, P0, PT, R83, R74, RZ ;  /* 0x0000004a53387210 */ /* 0x000fe20007f1e0ff */
[----:B------:R-:W-:Y:S01]  /*c6b0*/  IMAD.MOV.U32 R57, RZ, RZ, RZ ;  /* 0x000000ffff397224 */ /* 0x000fe200078e00ff */
[----:B------:R-:W-:Y:S01]  /*c6c0*/  BSSY.RECONVERGENT B1, `(.L_x_61) ;  /* 0x0000028000017945 */ /* 0x000fe20003800200 */
[----:B------:R-:W-:-:S04]  /*c6d0*/  IMAD.WIDE.U32 R70, P6, R20, R31, R80 ;  /* 0x0000001f14467225 */ /* 0x000fc800078c0050 */
[----:B------:R-:W-:Y:S02]  /*c6e0*/  IMAD.X R57, R57, 0x1, R75, P0 ;  /* 0x0000000139397824 */ /* 0x000fe400000e064b */
[----:B------:R-:W-:-:S04]  /*c6f0*/  IMAD.WIDE.U32 R74, R20, R30, R24 ;  /* 0x0000001e144a7225 */ /* 0x000fc800078e0018 */
[----:B------:R-:W-:Y:S01]  /*c700*/  IMAD.WIDE.U32 R80, R59, R54, RZ ;  /* 0x000000363b507225 */ /* 0x000fe200078e00ff */
[----:B------:R-:W-:-:S03]  /*c710*/  IADD3 R95, P0, PT, R91, R74, RZ ;  /* 0x0000004a5b5f7210 */ /* 0x000fc60007f1e0ff */
[----:B------:R-:W-:-:S04]  /*c720*/  IMAD.WIDE.U32 R82, R22, R54, R56 ;  /* 0x0000003616527225 */ /* 0x000fc800078e0038 */
[----:B------:R-:W-:Y:S01]  /*c730*/  IMAD.IADD R88, R75, 0x1, R70 ;  /* 0x000000014b587824 */ /* 0x000fe200078e0246 */
[----:B------:R-:W-:Y:S01]  /*c740*/  IADD3 R89, P1, PT, R76, R82, RZ ;  /* 0x000000524c597210 */ /* 0x000fe20007f3e0ff */
[----:B------:R-:W-:-:S04]  /*c750*/  IMAD.WIDE.U32 R80, P2, R22, R55, R80 ;  /* 0x0000003716507225 */ /* 0x000fc80007840050 */
[----:B------:R-:W-:Y:S01]  /*c760*/  IMAD.X R91, R88, 0x1, R72, P0 ;  /* 0x00000001585b7824 */ /* 0x000fe200000e0648 */
[----:B------:R-:W-:Y:S01]  /*c770*/  ISETP.GE.U32.AND P0, PT, R89, R82, PT ;  /* 0x000000525900720c */ /* 0x000fe20003f06070 */
[----:B------:R-:W-:Y:S02]  /*c780*/  IMAD.IADD R72, R83, 0x1, R80 ;  /* 0x0000000153487824 */ /* 0x000fe400078e0250 */
[----:B------:R-:W-:-:S04]  /*c790*/  IMAD.WIDE.U32 R86, R22, R54, RZ ;  /* 0x0000003616567225 */ /* 0x000fc800078e00ff */
[----:B------:R-:W-:Y:S01]  /*c7a0*/  IMAD.X R84, R77, 0x1, R72, P1 ;  /* 0x000000014d547824 */ /* 0x000fe200008e0648 */
[----:B------:R-:W-:Y:S01]  /*c7b0*/  IADD3 RZ, P1, PT, R80, R87, RZ ;  /* 0x0000005750ff7210 */ /* 0x000fe20007f3e0ff */
[-C--:B------:R-:W-:Y:S02]  /*c7c0*/  IMAD R86, R91, R26.reuse, RZ ;  /* 0x0000001a5b567224 */ /* 0x080fe400078e02ff */
[----:B------:R-:W-:Y:S01]  /*c7d0*/  IMAD.WIDE.U32 R76, R95, R26, RZ ;  /* 0x0000001a5f4c7225 */ /* 0x000fe200078e00ff */
[----:B------:R-:W-:-:S03]  /*c7e0*/  ISETP.GE.U32.AND.EX P0, PT, R84, R72, PT, P0 ;  /* 0x000000485400720c */ /* 0x000fc60003f06100 */
[----:B------:R-:W-:Y:S02]  /*c7f0*/  IMAD R93, R95, R27, R86 ;  /* 0x0000001b5f5d7224 */ /* 0x000fe400078e0256 */
[----:B------:R-:W-:-:S04]  /*c800*/  IMAD.WIDE.U32 R82, R20, R30, RZ ;  /* 0x0000001e14527225 */ /* 0x000fc800078e00ff */
[----:B------:R-:W-:Y:S01]  /*c810*/  IMAD.X R87, RZ, RZ, RZ, P2 ;  /* 0x000000ffff577224 */ /* 0x000fe200010e06ff */
[----:B------:R-:W-:Y:S01]  /*c820*/  IADD3 RZ, P4, PT, R70, R83, RZ ;  /* 0x0000005346ff7210 */ /* 0x000fe20007f9e0ff */
[----:B------:R-:W-:Y:S02]  /*c830*/  IMAD.MOV.U32 R86, RZ, RZ, R81 ;  /* 0x000000ffff567224 */ /* 0x000fe400078e0051 */
[----:B------:R-:W-:Y:S02]  /*c840*/  IMAD.IADD R72, R77, 0x1, R93 ;  /* 0x000000014d487824 */ /* 0x000fe400078e025d */
        /* <DEDUP_REMOVED lines=15> */
.L_x_62:
[----:B------:R-:W-:Y:S05]  /*c940*/  BSYNC.RECONVERGENT B1 ;  /* 0x0000000000017941 */ /* 0x000fea0003800200 */
.L_x_61:
[----:B------:R-:W-:Y:S01]  /*c950*/  IADD3 R59, P0, PT, R59, R82, RZ ;  /* 0x000000523b3b7210 */ /* 0x000fe20007f1e0ff */
[----:B------:R-:W-:Y:S01]  /*c960*/  IMAD.MOV.U32 R81, RZ, RZ, RZ ;  /* 0x000000ffff517224 */ /* 0x000fe200078e00ff */
[----:B------:R-:W-:Y:S01]  /*c970*/  LOP3.LUT R57, RZ, R95, RZ, 0x33, !PT ;  /* 0x0000005fff397212 */ /* 0x000fe200078e33ff */
[----:B------:R-:W-:Y:S01]  /*c980*/  IMAD.WIDE.U32 R22, R76, R28, RZ ;  /* 0x0000001c4c167225 */ /* 0x000fe200078e00ff */
[----:B------:R-:W-:Y:S01]  /*c990*/  ISETP.NE.U32.AND P1, PT, R59, RZ, PT ;  /* 0x000000ff3b00720c */ /* 0x000fe20003f25070 */
[----:B------:R-:W-:Y:S01]  /*c9a0*/  BSSY.RECONVERGENT B1, `(.L_x_63) ;  /* 0x0000017000017945 */ /* 0x000fe20003800200 */
[----:B------:R-:W-:Y:S01]  /*c9b0*/  ISETP.GE.U32.AND P2, PT, R95, R74, PT ;  /* 0x0000004a5f00720c */ /* 0x000fe20003f46070 */
[----:B------:R-:W-:Y:S01]  /*c9c0*/  IMAD.X R82, R81, 0x1, R83, P0 ;  /* 0x0000000151527824 */ /* 0x000fe200000e0653 */
[----:B------:R-:W-:Y:S01]  /*c9d0*/  ISETP.GT.U32.AND P0, PT, R22, R57, PT ;  /* 0x000000391600720c */ /* 0x000fe20003f04070 */
[----:B------:R-:W-:Y:S01]  /*c9e0*/  IMAD.WIDE.U32 R86, P5, R76, R29, R86 ;  /* 0x0000001d4c567225 */ /* 0x000fe200078a0056 */
[----:B------:R-:W-:-:S02]  /*c9f0*/  ISETP.GE.U32.AND.EX P2, PT, R91, R88, PT, P2 ;  /* 0x000000585b00720c */ /* 0x000fc40003f46120 */
[----:B------:R-:W-:Y:S01]  /*ca00*/  ISETP.NE.AND.EX P1, PT, R82, RZ, PT, P1 ;  /* 0x000000ff5200720c */ /* 0x000fe20003f25310 */
[----:B------:R-:W-:Y:S01]  /*ca10*/  IMAD.X R57, RZ, RZ, RZ, P6 ;  /* 0x000000ffff397224 */ /* 0x000fe200030e06ff */
[----:B------:R-:W-:-:S11]  /*ca20*/  IADD3 R80, P3, PT, R23, R86, RZ ;  /* 0x0000005617507210 */ /* 0x000fd60007f7e0ff */
[----:B------:R-:W-:Y:S05]  /*ca30*/  @!P1 BRA `(.L_x_64) ;  /* 0x0000000000349947 */ /* 0x000fea0003800000 */
        /* <DEDUP_REMOVED lines=13> */
.L_x_64:
[----:B------:R-:W-:Y:S05]  /*cb10*/  BSYNC.RECONVERGENT B1 ;  /* 0x0000000000017941 */ /* 0x000fea0003800200 */
.L_x_63:
[----:B------:R-:W-:Y:S01]  /*cb20*/  IMAD.MOV.U32 R22, RZ, RZ, R71 ;  /* 0x000000ffff167224 */ /* 0x000fe200078e0047 */
[----:B------:R-:W-:Y:S01]  /*cb30*/  BSSY.RECONVERGENT B1, `(.L_x_65) ;  /* 0x0000010000017945 */ /* 0x000fe20003800200 */
[----:B------:R-:W-:Y:S01]  /*cb40*/  IMAD.MOV.U32 R23, RZ, RZ, R57 ;  /* 0x000000ffff177224 */ /* 0x000fe200078e0039 */
[----:B------:R-:W-:Y:S01]  /*cb50*/  LOP3.LUT R91, RZ, R91, RZ, 0x33, !PT ;  /* 0x0000005bff5b7212 */ /* 0x000fe200078e33ff */
[----:B------:R-:W-:Y:S02]  /*cb60*/  IMAD.X R81, RZ, RZ, RZ, P5 ;  /* 0x000000ffff517224 */ /* 0x000fe400028e06ff */
[----:B------:R-:W-:-:S04]  /*cb70*/  IMAD.WIDE.U32.X R22, R69, R31, R22, P4 ;  /* 0x0000001f45167225 */ /* 0x000fc800020e0416 */
[----:B------:R-:W-:Y:S01]  /*cb80*/  IMAD.MOV.U32 R57, RZ, RZ, 0x1 ;  /* 0x00000001ff397424 */ /* 0x000fe200078e00ff */
[----:B------:R-:W-:Y:S06]  /*cb90*/  @!P2 BRA `(.L_x_66) ;  /* 0x000000000024a947 */ /* 0x000fec0003800000 */
[----:B------:R-:W-:Y:S01]  /*cba0*/  IADD3 R59, P4, PT, RZ, -R24, RZ ;  /* 0x80000018ff3b7210 */ /* 0x000fe20007f9e0ff */
[----:B------:R-:W-:Y:S01]  /*cbb0*/  IMAD.WIDE.U32 R56, R20, R30, RZ ;  /* 0x0000001e14387225 */ /* 0x000fe200078e00ff */
[----:B------:R-:W-:-:S03]  /*cbc0*/  ISETP.NE.U32.AND P1, PT, R74, RZ, PT ;  /* 0x000000ff4a00720c */ /* 0x000fc60003f25070 */
[----:B------:R-:W-:Y:S01]  /*cbd0*/  IMAD.IADD R70, R70, 0x1, R57 ;  /* 0x0000000146467824 */ /* 0x000fe200078e0239 */
[----:B------:R-:W-:Y:S01]  /*cbe0*/  ISETP.NE.U32.AND P2, PT, R56, R59, PT ;  /* 0x0000003b3800720c */ /* 0x000fe20003f45070 */
[----:B------:R-:W-:Y:S01]  /*cbf0*/  IMAD.X R25, RZ, RZ, ~R25, P4 ;  /* 0x000000ffff197224 */ /* 0x000fe200020e0e19 */
[----:B------:R-:W-:-:S04]  /*cc00*/  ISETP.NE.AND.EX P1, PT, R88, RZ, PT, P1 ;  /* 0x000000ff5800720c */ /* 0x000fc80003f25310 */
[----:B------:R-:W-:-:S04]  /*cc10*/  ISETP.NE.AND.EX P1, PT, R70, R25, !P1, P2 ;  /* 0x000000194600720c */ /* 0x000fc80004f25320 */
[----:B------:R-:W-:-:S09]  /*cc20*/  SEL R57, RZ, 0x1, !P1 ;  /* 0x00000001ff397807 */ /* 0x000fd20004800000 */
.L_x_66:
[----:B------:R-:W-:Y:S05]  /*cc30*/  BSYNC.RECONVERGENT B1 ;  /* 0x0000000000017941 */ /* 0x000fea0003800200 */
.L_x_65:
[----:B------:R-:W-:Y:S01]  /*cc40*/  ISETP.GT.U32.AND.EX P0, PT, R80, R91, PT, P0 ;  /* 0x0000005b5000720c */ /* 0x000fe20003f04100 */
[----:B------:R-:W-:Y:S01]  /*cc50*/  IMAD.MOV.U32 R80, RZ, RZ, R87 ;  /* 0x000000ffff507224 */ /* 0x000fe200078e0057 */
[----:B------:R-:W-:Y:S01]  /*cc60*/  IADD3 R74, P1, PT, R57, R22, RZ ;  /* 0x00000016394a7210 */ /* 0x000fe20007f3e0ff */
[----:B------:R-:W-:Y:S01]  /*cc70*/  IMAD.MOV.U32 R25, RZ, RZ, RZ ;  /* 0x000000ffff197224 */ /* 0x000fe200078e00ff */
[----:B------:R-:W-:Y:S01]  /*cc80*/  SEL R59, RZ, 0x1, !P0 ;  /* 0x00000001ff3b7807 */ /* 0x000fe20004000000 */
[C---:B------:R-:W-:Y:S01]  /*cc90*/  IMAD.WIDE.U32 R56, R72.reuse, R30, RZ ;  /* 0x0000001e48387225 */ /* 0x040fe200078e00ff */
[----:B------:R-:W-:Y:S03]  /*cca0*/  BSSY.RECONVERGENT B1, `(.L_x_67) ;  /* 0x0000028000017945 */ /* 0x000fe60003800200 */
[----:B------:R-:W-:-:S04]  /*ccb0*/  IMAD.WIDE.U32.X R80, R72, R29, R80, P3 ;  /* 0x0000001d48507225 */ /* 0x000fc800018e0450 */
[----:B------:R-:W-:Y:S01]  /*ccc0*/  IMAD.X R75, R25, 0x1, R23, P1 ;  /* 0x00000001194b7824 */ /* 0x000fe200008e0617 */
[----:B------:R-:W-:Y:S01]  /*ccd0*/  IADD3 R59, P0, PT, R59, R80, RZ ;  /* 0x000000503b3b7210 */ /* 0x000fe20007f1e0ff */
[----:B------:R-:W-:-:S04]  /*cce0*/  IMAD.WIDE.U32 R82, R69, R52, RZ ;  /* 0x0000003445527225 */ /* 0x000fc800078e00ff */
[----:B------:R-:W-:-:S04]  /*ccf0*/  IMAD.WIDE.U32 R24, R76, R30, RZ ;  /* 0x0000001e4c187225 */ /* 0x000fc800078e00ff */
[----:B------:R-:W-:-:S04]  /*cd00*/  IMAD.WIDE.U32 R22, P4, R76, R31, R56 ;  /* 0x0000001f4c167225 */ /* 0x000fc80007880038 */
[----:B------:R-:W-:-:S04]  /*cd10*/  IMAD.WIDE.U32 R70, R20, R52, R74 ;  /* 0x0000003414467225 */ /* 0x000fc800078e004a */
[----:B------:R-:W-:Y:S01]  /*cd20*/  IMAD.WIDE.U32 R56, P6, R20, R53, R82 ;  /* 0x0000003514387225 */ /* 0x000fe200078c0052 */
[----:B------:R-:W-:-:S03]  /*cd30*/  IADD3 R82, P1, PT, R59, R24, RZ ;  /* 0x000000183b527210 */ /* 0x000fc60007f3e0ff */
[----:B------:R-:W-:Y:S01]  /*cd40*/  IMAD.X R88, RZ, RZ, R81, P0 ;  /* 0x000000ffff587224 */ /* 0x000fe200000e0651 */
[-C--:B------:R-:W-:Y:S01]  /*cd50*/  IADD3 R89, P0, PT, R89, R70.reuse, RZ ;  /* 0x0000004659597210 */ /* 0x080fe20007f1e0ff */
[----:B------:R-:W-:Y:S02]  /*cd60*/  IMAD.IADD R95, R25, 0x1, R22 ;  /* 0x00000001195f7824 */ /* 0x000fe400078e0216 */
[----:B------:R-:W-:Y:S01]  /*cd70*/  IMAD.IADD R91, R71, 0x1, R56 ;  /* 0x00000001475b7824 */ /* 0x000fe200078e0238 */
[----:B------:R-:W-:Y:S01]  /*cd80*/  ISETP.GE.U32.AND P2, PT, R89, R70, PT ;  /* 0x000000465900720c */ /* 0x000fe20003f46070 */
[----:B------:R-:W-:Y:S01]  /*cd90*/  IMAD.X R92, R95, 0x1, R88, P1 ;  /* 0x000000015f5c7824 */ /* 0x000fe200008e0658 */
[----:B------:R-:W-:Y:S01]  /*cda0*/  IADD3 R90, P1, PT, R82, R89, RZ ;  /* 0x00000059525a7210 */ /* 0x000fe20007f3e0ff */
[----:B------:R-:W-:Y:S02]  /*cdb0*/  IMAD.X R84, R91, 0x1, R84, P0 ;  /* 0x000000015b547824 */ /* 0x000fe400000e0654 */
[----:B------:R-:W-:Y:S01]  /*cdc0*/  IMAD.WIDE.U32 R80, R20, R52, RZ ;  /* 0x0000003414507225 */ /* 0x000fe200078e00ff */
[----:B------:R-:W-:-:S02]  /*cdd0*/  ISETP.GE.U32.AND P0, PT, R90, R82, PT ;  /* 0x000000525a00720c */ /* 0x000fc40003f06070 */
[----:B------:R-:W-:Y:S01]  /*cde0*/  ISETP.GE.U32.AND.EX P2, PT, R84, R91, PT, P2 ;  /* 0x0000005b5400720c */ /* 0x000fe20003f46120 */
[----:B------:R-:W-:Y:S01]  /*cdf0*/  IMAD.X R93, R92, 0x1, R84, P1 ;  /* 0x000000015c5d7824 */ /* 0x000fe200008e0654 */
[----:B------:R-:W-:Y:S01]  /*ce00*/  IADD3 RZ, P5, PT, R56, R81, RZ ;  /* 0x0000005138ff7210 */ /* 0x000fe20007fbe0ff */
[----:B------:R-:W-:Y:S02]  /*ce10*/  IMAD.X R83, RZ, RZ, RZ, P6 ;  /* 0x000000ffff537224 */ /* 0x000fe400030e06ff */
[----:B------:R-:W-:Y:S01]  /*ce20*/  IMAD.WIDE.U32 R80, R69, R54, RZ ;  /* 0x0000003645507225 */ /* 0x000fe200078e00ff */
[----:B------:R-:W-:-:S13]  /*ce30*/  ISETP.GE.U32.AND.EX P0, PT, R93, R92, PT, P0 ;  /* 0x0000005c5d00720c */ /* 0x000fda0003f06100 */
[----:B------:R-:W-:Y:S01]  /*ce40*/  @P0 ISETP.NE.U32.AND P1, PT, R82, RZ, PT ;  /* 0x000000ff5200020c */ /* 0x000fe20003f25070 */
[----:B------:R-:W-:Y:S01]  /*ce50*/  IMAD.MOV.U32 R82, RZ, RZ, R57 ;  /* 0x000000ffff527224 */ /* 0x000fe200078e0039 */
[----:B------:R-:W-:Y:S01]  /*ce60*/  @P0 IADD3 R89, P3, PT, RZ, -R59, RZ ;  /* 0x8000003bff590210 */ /* 0x000fe20007f7e0ff */
[----:B------:R-:W-:Y:S01]  /*ce70*/  IMAD.MOV.U32 R59, RZ, RZ, 0x1 ;  /* 0x00000001ff3b7424 */ /* 0x000fe200078e00ff */
[----:B------:R-:W-:Y:S11]  /*ce80*/  @!P2 BRA `(.L_x_68) ;  /* 0x000000000024a947 */ /* 0x000ff60003800000 */
[----:B------:R-:W-:Y:S01]  /*ce90*/  IADD3 R57, P2, PT, RZ, -R74, RZ ;  /* 0x8000004aff397210 */ /* 0x000fe20007f5e0ff */
[----:B------:R-:W-:Y:S01]  /*cea0*/  IMAD.WIDE.U32 R86, R20, R52, RZ ;  /* 0x0000003414567225 */ /* 0x000fe200078e00ff */
[----:B------:R-:W-:-:S03]  /*ceb0*/  ISETP.NE.U32.AND P6, PT, R70, RZ, PT ;  /* 0x000000ff4600720c */ /* 0x000fc60003fc5070 */
[----:B------:R-:W-:Y:S01]  /*cec0*/  IMAD.IADD R56, R56, 0x1, R87 ;  /* 0x0000000138387824 */ /* 0x000fe200078e0257 */
[----:B------:R-:W-:Y:S01]  /*ced0*/  ISETP.NE.AND.EX P6, PT, R91, RZ, PT, P6 ;  /* 0x000000ff5b00720c */ /* 0x000fe20003fc5360 */
[----:B------:R-:W-:Y:S01]  /*cee0*/  IMAD.X R75, RZ, RZ, ~R75, P2 ;  /* 0x000000ffff4b7224 */ /* 0x000fe200010e0e4b */
[----:B------:R-:W-:-:S04]  /*cef0*/  ISETP.NE.U32.AND P2, PT, R86, R57, PT ;  /* 0x000000395600720c */ /* 0x000fc80003f45070 */
[----:B------:R-:W-:-:S04]  /*cf00*/  ISETP.NE.AND.EX P2, PT, R56, R75, !P6, P2 ;  /* 0x0000004b3800720c */ /* 0x000fc80007745320 */
[----:B------:R-:W-:-:S09]  /*cf10*/  SEL R59, RZ, 0x1, !P2 ;  /* 0x00000001ff3b7807 */ /* 0x000fd20005000000 */
.L_x_68:
[----:B------:R-:W-:Y:S05]  /*cf20*/  BSYNC.RECONVERGENT B1 ;  /* 0x0000000000017941 */ /* 0x000fea0003800200 */
.L_x_67:
[----:B------:R-:W-:Y:S01]  /*cf30*/  IMAD.WIDE.U32.X R82, R69, R53, R82, P5 ;  /* 0x0000003545527225 */ /* 0x000fe200028e0452 */
[----:B------:R-:W-:Y:S01]  /*cf40*/  @P0 ISETP.NE.U32.AND P6, PT, R24, R89, PT ;  /* 0x000000591800020c */ /* 0x000fe20003fc5070 */
[----:B------:R-:W-:Y:S01]  /*cf50*/  UMOV UR4, URZ ;  /* 0x000000ff00047c82 */ /* 0x000fe20008000000 */
[----:B------:R-:W-:Y:S01]  /*cf60*/  @P0 ISETP.NE.AND.EX P1, PT, R92, RZ, PT, P1 ;  /* 0x000000ff5c00020c */ /* 0x000fe20003f25310 */
[----:B------:R-:W-:Y:S01]  /*cf70*/  IMAD.X R57, RZ, RZ, RZ, P4 ;  /* 0x000000ffff397224 */ /* 0x000fe200020e06ff */
[----:B------:R-:W-:Y:S01]  /*cf80*/  IADD3 R75, P4, PT, R59, R82, RZ ;  /* 0x000000523b4b7210 */ /* 0x000fe20007f9e0ff */
[----:B------:R-:W-:Y:S01]  /*cf90*/  IMAD.WIDE.U32 R80, P2, R20, R55, R80 ;  /* 0x0000003714507225 */ /* 0x000fe20007840050 */
[----:B------:R-:W-:Y:S04]  /*cfa0*/  BSSY.RECONVERGENT B1, `(.L_x_69) ;  /* 0x0000097000017945 */ /* 0x000fe80003800200 */
[----:B------:R-:W-:Y:S01]  /*cfb0*/  BSSY.RELIABLE B2, `(.L_x_70) ;  /* 0x000007f000027945 */ /* 0x000fe20003800100 */
[----:B------:R-:W-:-:S02]  /*cfc0*/  IMAD.MOV.U32 R71, RZ, RZ, RZ ;  /* 0x000000ffff477224 */ /* 0x000fc400078e00ff */
[----:B------:R-:W-:-:S04]  /*cfd0*/  IMAD.WIDE.U32 R20, R20, R54, RZ ;  /* 0x0000003614147225 */ /* 0x000fc800078e00ff */
[----:B------:R-:W-:Y:S01]  /*cfe0*/  @P0 IMAD.X R24, RZ, RZ, ~R88, P3 ;  /* 0x000000ffff180224 */ /* 0x000fe200018e0e58 */
[----:B------:R-:W-:Y:S01]  /*cff0*/  IADD3 RZ, P3, PT, R22, R25, RZ ;  /* 0x0000001916ff7210 */ /* 0x000fe20007f7e0ff */
[----:B------:R-:W-:Y:S01]  /*d000*/  IMAD.X R71, R71, 0x1, R83, P4 ;  /* 0x0000000147477824 */ /* 0x000fe200020e0653 */
[----:B------:R-:W-:Y:S01]  /*d010*/  IADD3 R77, P4, PT, R75, R20, RZ ;  /* 0x000000144b4d7210 */ /* 0x000fe20007f9e0ff */
[----:B------:R-:W-:Y:S01]  /*d020*/  IMAD.IADD R70, R21, 0x1, R80 ;  /* 0x0000000115467824 */ /* 0x000fe200078e0250 */
[----:B------:R-:W-:Y:S01]  /*d030*/  @P0 ISETP.NE.AND.EX P1, PT, R95, R24, !P1, P6 ;  /* 0x000000185f00020c */ /* 0x000fe20004f25360 */
        /* <DEDUP_REMOVED lines=17> */
[----:B------:R-:W-:Y:S02]  /*d150*/  IMAD.MOV.U32 R56, RZ, RZ, R81 ;  /* 0x000000ffff387224 */ /* 0x000fe400078e0051 */
[----:B------:R-:W-:Y:S01]  /*d160*/  IMAD.X R78, R87, 0x1, R82, P0 ;  /* 0x00000001574e7824 */ /* 0x000fe200000e0652 */
[----:B------:R-:W-:-:S03]  /*d170*/  ISETP.GE.U32.AND P0, PT, R59, R84, PT ;  /* 0x000000543b00720c */ /* 0x000fc60003f06070 */
[----:B------:R-:W-:Y:S01]  /*d180*/  IMAD.X R91, R78, 0x1, R79, P3 ;  /* 0x000000014e5b7824 */ /* 0x000fe200018e064f */
[----:B------:R-:W-:Y:S02]  /*d190*/  @P1 IADD3 R57, P6, PT, RZ, -R75, RZ ;  /* 0x8000004bff391210 */ /* 0x000fe40007fde0ff */
[----:B------:R-:W-:Y:S01]  /*d1a0*/  @P1 ISETP.NE.U32.AND P3, PT, R77, RZ, PT ;  /* 0x000000ff4d00120c */ /* 0x000fe20003f65070 */
[----:B------:R-:W0:Y:S01]  /*d1b0*/  S2R R75, SR_CgaCtaId ;  /* 0x00000000004b7919 */ /* 0x000e220000008800 */
[----:B------:R-:W-:Y:S02]  /*d1c0*/  ISETP.GE.U32.AND.EX P0, PT, R91, R78, PT, P0 ;  /* 0x0000004e5b00720c */ /* 0x000fe40003f06100 */
[----:B------:R-:W-:Y:S01]  /*d1d0*/  @P1 ISETP.NE.U32.AND P5, PT, R20, R57, PT ;  /* 0x000000391400120c */ /* 0x000fe20003fa5070 */
[----:B------:R-:W-:Y:S01]  /*d1e0*/  @P1 IMAD.X R20, RZ, RZ, ~R71, P6 ;  /* 0x000000ffff141224 */ /* 0x000fe200030e0e47 */
[----:B------:R-:W-:Y:S01]  /*d1f0*/  @P1 ISETP.NE.AND.EX P3, PT, R74, RZ, PT, P3 ;  /* 0x000000ff4a00120c */ /* 0x000fe20003f65330 */
[----:B------:R-:W-:Y:S01]  /*d200*/  IMAD.X R57, RZ, RZ, RZ, P2 ;  /* 0x000000ffff397224 */ /* 0x000fe200010e06ff */
[----:B------:R-:W-:Y:S01]  /*d210*/  IADD3 RZ, P2, PT, R80, R21, RZ ;  /* 0x0000001550ff7210 */ /* 0x000fe20007f5e0ff */
[----:B------:R-:W-:Y:S01]  /*d220*/  IMAD.MOV.U32 R21, RZ, RZ, 0x1 ;  /* 0x00000001ff157424 */ /* 0x000fe200078e00ff */
[----:B------:R-:W-:-:S03]  /*d230*/  @P1 ISETP.NE.AND.EX P3, PT, R70, R20, !P3, P5 ;  /* 0x000000144600120c */ /* 0x000fc60005f65350 */
[----:B------:R-:W-:Y:S01]  /*d240*/  IMAD.WIDE.U32.X R56, R69, R55, R56, P2 ;  /* 0x0000003745387225 */ /* 0x000fe200010e0438 */
[----:B------:R-:W-:Y:S02]  /*d250*/  @P1 SEL R21, RZ, 0x1, !P3 ;  /* 0x00000001ff151807 */ /* 0x000fe40005800000 */
[----:B------:R-:W-:Y:S02]  /*d260*/  @P0 IADD3 R69, P5, PT, RZ, -R83, RZ ;  /* 0x80000053ff450210 */ /* 0x000fe40007fbe0ff */
[----:B------:R-:W-:Y:S01]  /*d270*/  IADD3 R56, P1, PT, R21, R56, RZ ;  /* 0x0000003815387210 */ /* 0x000fe20007f3e0ff */
[----:B------:R-:W-:Y:S01]  /*d280*/  IMAD.X R21, RZ, RZ, RZ, P4 ;  /* 0x000000ffff157224 */ /* 0x000fe200020e06ff */
[----:B------:R-:W-:Y:S01]  /*d290*/  @P0 ISETP.NE.U32.AND P2, PT, R84, RZ, PT ;  /* 0x000000ff5400020c */ /* 0x000fe20003f45070 */
[----:B------:R-:W-:Y:S01]  /*d2a0*/  @P0 IMAD.X R20, RZ, RZ, ~R82, P5 ;  /* 0x000000ffff140224 */ /* 0x000fe200028e0e52 */
[----:B------:R-:W-:Y:S02]  /*d2b0*/  @P0 ISETP.NE.U32.AND P3, PT, R24, R69, PT ;  /* 0x000000451800020c */ /* 0x000fe40003f65070 */
[----:B------:R-:W-:Y:S01]  /*d2c0*/  IADD3.X R69, PT, PT, R57, UR4, RZ, P1, !PT ;  /* 0x0000000439457c10 */ /* 0x000fe20008ffe4ff */
[----:B------:R-:W-:Y:S01]  /*d2d0*/  IMAD.MOV.U32 R57, RZ, RZ, 0x1 ;  /* 0x00000001ff397424 */ /* 0x000fe200078e00ff */
[----:B------:R-:W-:-:S02]  /*d2e0*/  ISETP.NE.U32.AND P1, PT, R56, RZ, PT ;  /* 0x000000ff3800720c */ /* 0x000fc40003f25070 */
[----:B------:R-:W-:Y:S02]  /*d2f0*/  @P0 ISETP.NE.AND.EX P2, PT, R78, RZ, PT, P2 ;  /* 0x000000ff4e00020c */ /* 0x000fe40003f45320 */
[----:B------:R-:W-:Y:S02]  /*d300*/  ISETP.NE.AND.EX P1, PT, R69, RZ, PT, P1 ;  /* 0x000000ff4500720c */ /* 0x000fe40003f25310 */
[----:B------:R-:W-:Y:S01]  /*d310*/  IADD3 RZ, P5, PT, R22, R25, RZ ;  /* 0x0000001916ff7210 */ /* 0x000fe20007fbe0ff */
[----:B------:R-:W-:Y:S01]  /*d320*/  IMAD.WIDE.U32 R24, R72, R54, RZ ;  /* 0x0000003648187225 */ /* 0x000fe200078e00ff */
[----:B------:R-:W-:-:S03]  /*d330*/  @P0 ISETP.NE.AND.EX P2, PT, R87, R20, !P2, P3 ;  /* 0x000000145700020c */ /* 0x000fc60005745330 */
[----:B------:R-:W-:Y:S01]  /*d340*/  IMAD.MOV.U32 R20, RZ, RZ, R23 ;  /* 0x000000ffff147224 */ /* 0x000fe200078e0017 */
[----:B------:R-:W-:-:S03]  /*d350*/  @P0 SEL R57, RZ, 0x1, !P2 ;  /* 0x00000001ff390807 */ /* 0x000fc60005000000 */
[----:B------:R-:W-:-:S04]  /*d360*/  IMAD.WIDE.U32.X R22, R72, R53, R20, P5 ;  /* 0x0000003548167225 */ /* 0x000fc800028e0414 */
[----:B------:R-:W-:Y:S01]  /*d370*/  IMAD.WIDE.U32 R20, P5, R76, R55, R24 ;  /* 0x000000374c147225 */ /* 0x000fe200078a0018 */
[----:B------:R-:W-:Y:S02]  /*d380*/  IADD3 R57, P2, PT, R57, R22, RZ ;  /* 0x0000001639397210 */ /* 0x000fe40007f5e0ff */
[----:B------:R-:W-:Y:S01]  /*d390*/  @P1 IADD3 R22, P0, PT, R56, R85, RZ ;  /* 0x0000005538161210 */ /* 0x000fe20007f1e0ff */
        /* <DEDUP_REMOVED lines=11> */
[----:B------:R-:W1:Y:S04]  /*d450*/  S2R R23, SR_TID.X ;  /* 0x0000000000177919 */ /* 0x000e680000002100 */
[----:B------:R-:W-:Y:S01]  /*d460*/  IMAD.X R88, R68, 0x1, R69, P2 ;  /* 0x0000000144587824 */ /* 0x000fe200010e0645 */
[----:B------:R-:W-:-:S04]  /*d470*/  ISETP.GE.U32.AND P2, PT, R85, R56, PT ;  /* 0x000000385500720c */ /* 0x000fc80003f46070 */
[----:B------:R-:W-:-:S13]  /*d480*/  ISETP.GE.U32.AND.EX P2, PT, R88, R69, PT, P2 ;  /* 0x000000455800720c */ /* 0x000fda0003f46120 */
[----:B------:R-:W-:Y:S01]  /*d490*/  @P2 IADD3 R25, P6, PT, RZ, -R57, RZ ;  /* 0x80000039ff192210 */ /* 0x000fe20007fde0ff */
[----:B------:R-:W-:Y:S01]  /*d4a0*/  IMAD.MOV.U32 R57, RZ, RZ, 0x1 ;  /* 0x00000001ff397424 */ /* 0x000fe200078e00ff */
[----:B------:R-:W-:Y:S02]  /*d4b0*/  @P2 ISETP.NE.U32.AND P3, PT, R56, RZ, PT ;  /* 0x000000ff3800220c */ /* 0x000fe40003f65070 */
[----:B------:R-:W-:Y:S01]  /*d4c0*/  @P2 ISETP.NE.U32.AND P4, PT, R76, R25, PT ;  /* 0x000000194c00220c */ /* 0x000fe20003f85070 */
[----:B------:R-:W-:Y:S01]  /*d4d0*/  @P2 IMAD.X R22, RZ, RZ, ~R24, P6 ;  /* 0x000000ffff162224 */ /* 0x000fe200030e0e18 */
[----:B------:R-:W-:Y:S01]  /*d4e0*/  @P2 ISETP.NE.AND.EX P3, PT, R69, RZ, PT, P3 ;  /* 0x000000ff4500220c */ /* 0x000fe20003f65330 */
[----:B------:R-:W-:Y:S01]  /*d4f0*/  IMAD.X R25, RZ, RZ, RZ, P5 ;  /* 0x000000ffff197224 */ /* 0x000fe200028e06ff */
[----:B------:R-:W-:Y:S01]  /*d500*/  IADD3 RZ, P5, PT, R20, R77, RZ ;  /* 0x0000004d14ff7210 */ /* 0x000fe20007fbe0ff */
[----:B------:R-:W-:Y:S01]  /*d510*/  IMAD.MOV.U32 R24, RZ, RZ, R21 ;  /* 0x000000ffff187224 */ /* 0x000fe200078e0015 */
[----:B------:R-:W-:-:S02]  /*d520*/  @P1 SEL R69, RZ, 0x1, P0 ;  /* 0x00000001ff451807 */ /* 0x000fc40000000000 */
[----:B------:R-:W-:Y:S01]  /*d530*/  @P2 ISETP.NE.AND.EX P3, PT, R71, R22, !P3, P4 ;  /* 0x000000164700220c */ /* 0x000fe20005f65340 */
[----:B------:R-:W-:Y:S01]  /*d540*/  IMAD.WIDE.U32.X R20, R72, R55, R24, P5 ;  /* 0x0000003748147225 */ /* 0x000fe200028e0418 */
[----:B------:R-:W-:Y:S02]  /*d550*/  @P1 IADD3 R58, P0, PT, R69, R58, RZ ;  /* 0x0000003a453a1210 */ /* 0x000fe40007f1e0ff */
[----:B------:R-:W-:-:S03]  /*d560*/  @P2 SEL R57, RZ, 0x1, !P3 ;  /* 0x00000001ff392807 */ /* 0x000fc60005800000 */
[----:B------:R-:W-:Y:S01]  /*d570*/  @P1 IMAD.X R73, RZ, RZ, R73, P0 ;  /* 0x000000ffff491224 */ /* 0x000fe200000e0649 */
[----:B------:R-:W-:Y:S02]  /*d580*/  IADD3 R57, P2, P3, R58, R57, R20 ;  /* 0x000000393a397210 */ /* 0x000fe40007b5e014 */
[----:B------:R-:W-:Y:S02]  /*d590*/  MOV R20, 0x400 ;  /* 0x0000040000147802 */ /* 0x000fe40000000f00 */
[----:B------:R-:W-:Y:S02]  /*d5a0*/  IADD3.X R73, PT, PT, R73, UR4, R21, P2, P3 ;  /* 0x0000000449497c10 */ /* 0x000fe400097e6415 */
[----:B------:R-:W-:Y:S02]  /*d5b0*/  ISETP.GT.U32.AND P0, PT, R57, R54, PT ;  /* 0x000000363900720c */ /* 0x000fe40003f04070 */
[----:B0-----:R-:W-:Y:S02]  /*d5c0*/  LEA R20, R75, R20, 0x18 ;  /* 0x000000144b147211 */ /* 0x001fe400078ec0ff */
[----:B------:R-:W-:-:S03]  /*d5d0*/  ISETP.GT.U32.AND.EX P0, PT, R73, R55, PT, P0 ;  /* 0x000000374900720c */ /* 0x000fc60003f04100 */
[----:B-1----:R-:W-:-:S10]  /*d5e0*/  IMAD R21, R23, 0x60, R20 ;  /* 0x0000006017157824 */ /* 0x002fd400078e0214 */
        /* <DEDUP_REMOVED lines=27> */
.L_x_71:
[----:B------:R-:W-:Y:S05]  /*d7a0*/  BSYNC.RELIABLE B2 ;  /* 0x0000000000027941 */ /* 0x000fea0003800100 */
.L_x_70:
        /* <DEDUP_REMOVED lines=22> */
.L_x_72:
[----:B------:R-:W-:Y:S05]  /*d910*/  BSYNC.RECONVERGENT B1 ;  /* 0x0000000000017941 */ /* 0x000fea0003800200 */
.L_x_69:
[----:B------:R-:W-:Y:S01]  /*d920*/  IMAD.WIDE.U32 R24, R0, R36, RZ ;  /* 0x0000002400187225 */ /* 0x000fe200078e00ff */
[----:B------:R-:W-:Y:S03]  /*d930*/  BSSY.RECONVERGENT B1, `(.L_x_73) ;  /* 0x0000051000017945 */ /* 0x000fe60003800200 */
[-C--:B------:R-:W-:Y:S02]  /*d940*/  IMAD R79, R39, R2.reuse, RZ ;  /* 0x00000002274f7224 */ /* 0x080fe400078e02ff */
[----:B------:R-:W-:-:S04]  /*d950*/  IMAD.WIDE.U32 R58, P0, R37, R2, R24 ;  /* 0x00000002253a7225 */ /* 0x000fc80007800018 */
[----:B------:R-:W-:-:S04]  /*d960*/  IMAD.WIDE.U32 R24, R2, R36, RZ ;  /* 0x0000002402187225 */ /* 0x000fc800078e00ff */
[----:B------:R-:W-:Y:S01]  /*d970*/  IMAD.MOV.U32 R86, RZ, RZ, R59 ;  /* 0x000000ffff567224 */ /* 0x000fe200078e003b */
[----:B------:R-:W-:Y:S01]  /*d980*/  IADD3 RZ, P1, PT, R25, R58, RZ ;  /* 0x0000003a19ff7210 */ /* 0x000fe20007f3e0ff */
[----:B------:R-:W-:-:S04]  /*d990*/  IMAD.WIDE.U32 R58, R3, R36, RZ ;  /* 0x00000024033a7225 */ /* 0x000fc800078e00ff */
[----:B------:R-:W-:Y:S02]  /*d9a0*/  IMAD.X R87, RZ, RZ, RZ, P0 ;  /* 0x000000ffff577224 */ /* 0x000fe400000e06ff */
[----:B------:R-:W-:-:S04]  /*d9b0*/  IMAD.WIDE.U32 R74, R38, R2, RZ ;  /* 0x00000002264a7225 */ /* 0x000fc800078e00ff */
[----:B------:R-:W-:-:S04]  /*d9c0*/  IMAD.WIDE.U32 R24, R0, R38, RZ ;  /* 0x0000002600187225 */ /* 0x000fc800078e00ff */
[----:B------:R-:W-:-:S04]  /*d9d0*/  IMAD.WIDE.U32 R76, R4, R36, RZ ;  /* 0x00000024044c7225 */ /* 0x000fc800078e00ff */
[----:B------:R-:W-:-:S04]  /*d9e0*/  IMAD.WIDE.U32 R58, P0, R37, R4, R58 ;  /* 0x00000004253a7225 */ /* 0x000fc8000780003a */
[----:B------:R-:W-:Y:S01]  /*d9f0*/  IMAD.WIDE.U32.X R86, R37, R0, R86, P1 ;  /* 0x0000000025567225 */ /* 0x000fe200008e0456 */
[----:B------:R-:W-:-:S03]  /*da00*/  IADD3 RZ, P4, PT, R77, R58, RZ ;  /* 0x0000003a4dff7210 */ /* 0x000fc60007f9e0ff */
[----:B------:R-:W-:Y:S01]  /*da10*/  IMAD R97, R38, R0, R79 ;  /* 0x0000000026617224 */ /* 0x000fe200078e024f */
[----:B------:R-:W-:Y:S01]  /*da20*/  IADD3 R83, P6, PT, R86, R74, RZ ;  /* 0x0000004a56537210 */ /* 0x000fe20007fde0ff */
[-C--:B------:R-:W-:Y:S02]  /*da30*/  IMAD R20, R37, R4.reuse, RZ ;  /* 0x0000000425147224 */ /* 0x080fe400078e02ff */
[----:B------:R-:W-:Y:S01]  /*da40*/  IMAD.WIDE.U32 R68, R36, R4, RZ ;  /* 0x0000000424447225 */ /* 0x000fe200078e00ff */
[----:B------:R-:W-:-:S03]  /*da50*/  ISETP.NE.U32.AND P2, PT, R83, RZ, PT ;  /* 0x000000ff5300720c */ /* 0x000fc60003f45070 */
[----:B------:R-:W-:Y:S01]  /*da60*/  IMAD.WIDE.U32 R70, R2, R38, RZ ;  /* 0x0000002602467225 */ /* 0x000fe200078e00ff */
[----:B------:R-:W-:-:S03]  /*da70*/  IADD3 R83, P5, PT, R83, R68, RZ ;  /* 0x0000004453537210 */ /* 0x000fc60007fbe0ff */
[----:B------:R-:W-:-:S04]  /*da80*/  IMAD.WIDE.U32 R24, P1, R39, R2, R24 ;  /* 0x0000000227187225 */ /* 0x000fc80007820018 */
[----:B------:R-:W-:Y:S01]  /*da90*/  IMAD.IADD R77, R75, 0x1, R97 ;  /* 0x000000014b4d7824 */ /* 0x000fe200078e0261 */
[----:B------:R-:W-:Y:S01]  /*daa0*/  IADD3 RZ, P3, PT, R71, R24, RZ ;  /* 0x0000001847ff7210 */ /* 0x000fe20007f7e0ff */
[----:B------:R-:W-:Y:S02]  /*dab0*/  IMAD R79, R36, R3, R20 ;  /* 0x00000003244f7224 */ /* 0x000fe400078e0214 */
[----:B------:R-:W-:Y:S01]  /*dac0*/  IMAD.X R81, R77, 0x1, R87, P6 ;  /* 0x000000014d517824 */ /* 0x000fe200030e0657 */
[----:B------:R-:W-:Y:S01]  /*dad0*/  IADD3 R99, P6, PT, RZ, -R86, RZ ;  /* 0x80000056ff637210 */ /* 0x000fe20007fde0ff */
[----:B------:R-:W-:Y:S02]  /*dae0*/  IMAD.IADD R24, R69, 0x1, R79 ;  /* 0x0000000145187824 */ /* 0x000fe400078e024f */
[----:B------:R-:W-:Y:S01]  /*daf0*/  IMAD.X R69, RZ, RZ, RZ, P0 ;  /* 0x000000ffff457224 */ /* 0x000fe200000e06ff */
[----:B------:R-:W-:Y:S01]  /*db00*/  ISETP.NE.AND.EX P2, PT, R81, RZ, PT, P2 ;  /* 0x000000ff5100720c */ /* 0x000fe20003f45320 */
[----:B------:R-:W-:Y:S01]  /*db10*/  IMAD.X R71, RZ, RZ, RZ, P1 ;  /* 0x000000ffff477224 */ /* 0x000fe200008e06ff */
[----:B------:R-:W-:Y:S01]  /*db20*/  ISETP.GE.U32.AND P0, PT, R83, R68, PT ;  /* 0x000000445300720c */ /* 0x000fe20003f06070 */
[----:B------:R-:W-:Y:S01]  /*db30*/  IMAD.X R20, RZ, RZ, ~R87, P6 ;  /* 0x000000ffff147224 */ /* 0x000fe200030e0e57 */
[----:B------:R-:W-:Y:S01]  /*db40*/  ISETP.NE.U32.AND P1, PT, R74, R99, PT ;  /* 0x000000634a00720c */ /* 0x000fe20003f25070 */
[----:B------:R-:W-:-:S02]  /*db50*/  IMAD.X R81, R24, 0x1, R81, P5 ;  /* 0x0000000118517824 */ /* 0x000fc400028e0651 */
[----:B------:R-:W-:Y:S01]  /*db60*/  IMAD.MOV.U32 R68, RZ, RZ, R59 ;  /* 0x000000ffff447224 */ /* 0x000fe200078e003b */
[----:B------:R-:W-:Y:S01]  /*db70*/  ISETP.NE.AND.EX P1, PT, R77, R20, !P2, P1 ;  /* 0x000000144d00720c */ /* 0x000fe20005725310 */
[----:B------:R-:W-:Y:S01]  /*db80*/  IMAD.MOV.U32 R70, RZ, RZ, R25 ;  /* 0x000000ffff467224 */ /* 0x000fe200078e0019 */
[----:B------:R-:W-:Y:S01]  /*db90*/  ISETP.GE.U32.AND.EX P0, PT, R81, R24, PT, P0 ;  /* 0x000000185100720c */ /* 0x000fe20003f06100 */
[----:B------:R-:W-:Y:S01]  /*dba0*/  IMAD.WIDE.U32.X R24, R37, R3, R68, P4 ;  /* 0x0000000325187225 */ /* 0x000fe200020e0444 */
[----:B------:R-:W-:Y:S02]  /*dbb0*/  SEL R69, RZ, 0x1, !P1 ;  /* 0x00000001ff457807 */ /* 0x000fe40004800000 */
[----:B------:R-:W-:Y:S01]  /*dbc0*/  SEL R59, RZ, 0x1, P0 ;  /* 0x00000001ff3b7807 */ /* 0x000fe20000000000 */
[----:B------:R-:W-:-:S03]  /*dbd0*/  IMAD.WIDE.U32.X R70, R39, R0, R70, P3 ;  /* 0x0000000027467225 */ /* 0x000fc600018e0446 */
[----:B------:R-:W-:Y:S01]  /*dbe0*/  IADD3 R58, P1, PT, R59, R24, RZ ;  /* 0x000000183b3a7210 */ /* 0x000fe20007f3e0ff */
[----:B------:R-:W-:Y:S01]  /*dbf0*/  IMAD R56, R39, R4, RZ ;  /* 0x0000000427387224 */ /* 0x000fe200078e02ff */
[----:B------:R-:W-:Y:S01]  /*dc00*/  IADD3 R68, P0, PT, R69, R70, RZ ;  /* 0x0000004645447210 */ /* 0x000fe20007f1e0ff */
[----:B------:R-:W-:Y:S02]  /*dc10*/  IMAD R95, R33, R2, RZ ;  /* 0x00000002215f7224 */ /* 0x000fe400078e02ff */
[----:B------:R-:W-:Y:S02]  /*dc20*/  IMAD.X R59, RZ, RZ, R25, P1 ;  /* 0x000000ffff3b7224 */ /* 0x000fe400008e0619 */
[----:B------:R-:W-:Y:S02]  /*dc30*/  IMAD.X R69, RZ, RZ, R71, P0 ;  /* 0x000000ffff457224 */ /* 0x000fe400000e0647 */
[----:B------:R-:W-:-:S04]  /*dc40*/  IMAD.WIDE.U32 R78, R38, R4, R58 ;  /* 0x00000004264e7225 */ /* 0x000fc800078e003a */
[----:B------:R-:W-:-:S04]  /*dc50*/  IMAD.WIDE.U32 R76, R32, R2, R68 ;  /* 0x00000002204c7225 */ /* 0x000fc800078e0044 */
[----:B------:R-:W-:Y:S01]  /*dc60*/  IMAD R103, R38, R3, R56 ;  /* 0x0000000326677224 */ /* 0x000fe200078e0238 */
[----:B------:R-:W-:Y:S01]  /*dc70*/  IADD3 R56, P2, PT, R86, R74, RZ ;  /* 0x0000004a56387210 */ /* 0x000fe20007f5e0ff */
[----:B------:R-:W-:Y:S01]  /*dc80*/  IMAD R101, R32, R0, R95 ;  /* 0x0000000020657224 */ /* 0x000fe200078e025f */
[----:B------:R-:W-:Y:S01]  /*dc90*/  IADD3 R95, P0, PT, R76, R78, RZ ;  /* 0x0000004e4c5f7210 */ /* 0x000fe20007f1e0ff */
[----:B------:R-:W-:Y:S02]  /*dca0*/  IMAD.IADD R79, R79, 0x1, R103 ;  /* 0x000000014f4f7824 */ /* 0x000fe400078e0267 */
[----:B------:R-:W-:Y:S01]  /*dcb0*/  IMAD.WIDE.U32 R24, R3, R38, RZ ;  /* 0x0000002603187225 */ /* 0x000fe200078e00ff */
[----:B------:R-:W-:Y:S02]  /*dcc0*/  ISETP.GE.U32.AND P1, PT, R95, R78, PT ;  /* 0x0000004e5f00720c */ /* 0x000fe40003f26070 */
[----:B------:R-:W-:Y:S01]  /*dcd0*/  IADD3.X R72, PT, PT, R79, R77, R101, P0, !PT ;  /* 0x0000004d4f487210 */ /* 0x000fe200007fe465 */
[----:B------:R-:W-:Y:S01]  /*dce0*/  IMAD.WIDE.U32 R84, R4, R38, RZ ;  /* 0x0000002604547225 */ /* 0x000fe200078e00ff */
[----:B------:R-:W-:-:S02]  /*dcf0*/  ISETP.NE.U32.AND P0, PT, R74, R99, PT ;  /* 0x000000634a00720c */ /* 0x000fc40003f05070 */
[----:B------:R-:W-:Y:S01]  /*dd00*/  ISETP.GE.U32.AND.EX P1, PT, R72, R79, PT, P1 ;  /* 0x0000004f4800720c */ /* 0x000fe20003f26110 */
[----:B------:R-:W-:-:S04]  /*dd10*/  IMAD.WIDE.U32 R24, P3, R39, R4, R24 ;  /* 0x0000000427187225 */ /* 0x000fc80007860018 */
[----:B------:R-:W-:Y:S01]  /*dd20*/  IMAD.IADD R97, R97, 0x1, R75 ;  /* 0x0000000161617824 */ /* 0x000fe200078e024b */
[----:B------:R-:W-:Y:S01]  /*dd30*/  IADD3 RZ, P6, PT, R85, R24, RZ ;  /* 0x0000001855ff7210 */ /* 0x000fe20007fde0ff */
[----:B------:R-:W-:-:S04]  /*dd40*/  IMAD.WIDE.U32 R78, R0, R32, RZ ;  /* 0x00000020004e7225 */ /* 0x000fc800078e00ff */
[----:B------:R-:W-:Y:S02]  /*dd50*/  IMAD.X R86, R97, 0x1, R87, P2 ;  /* 0x0000000161567824 */ /* 0x000fe400010e0657 */
        /* <DEDUP_REMOVED lines=14> */
.L_x_74:
[----:B------:R-:W-:Y:S05]  /*de40*/  BSYNC.RECONVERGENT B1 ;  /* 0x0000000000017941 */ /* 0x000fea0003800200 */
.L_x_73:
[----:B------:R-:W-:Y:S01]  /*de50*/  ISETP.NE.U32.AND P1, PT, R56, RZ, PT ;  /* 0x000000ff3800720c */ /* 0x000fe20003f25070 */
[----:B------:R-:W-:Y:S01]  /*de60*/  IMAD.WIDE.U32 R76, R2, R32, RZ ;  /* 0x00000020024c7225 */ /* 0x000fe200078e00ff */
[----:B------:R-:W-:Y:S02]  /*de70*/  BSSY.RECONVERGENT B1, `(.L_x_75) ;  /* 0x0000069000017945 */ /* 0x000fe40003800200 */
[----:B------:R-:W-:Y:S01]  /*de80*/  ISETP.NE.AND.EX P1, PT, R86, RZ, PT, P1 ;  /* 0x000000ff5600720c */ /* 0x000fe20003f25310 */
[----:B------:R-:W-:-:S03]  /*de90*/  IMAD.WIDE.U32 R78, P5, R33, R2, R78 ;  /* 0x00000002214e7225 */ /* 0x000fc600078a004e */
[----:B------:R-:W-:Y:S01]  /*dea0*/  ISETP.NE.AND.EX P0, PT, R97, R20, !P1, P0 ;  /* 0x000000146100720c */ /* 0x000fe20004f05300 */
[----:B------:R-:W-:Y:S01]  /*deb0*/  IMAD.WIDE.U32 R84, R4, R32, RZ ;  /* 0x0000002004547225 */ /* 0x000fe200078e00ff */
[----:B------:R-:W-:-:S03]  /*dec0*/  IADD3 RZ, P2, PT, R77, R78, RZ ;  /* 0x0000004e4dff7210 */ /* 0x000fc60007f5e0ff */
[----:B------:R-:W-:-:S04]  /*ded0*/  IMAD.WIDE.U32 R58, P4, R33, R4, R74 ;  /* 0x00000004213a7225 */ /* 0x000fc8000788004a */
[----:B------:R-:W-:-:S04]  /*dee0*/  IMAD.WIDE.U32 R74, R32, R2, RZ ;  /* 0x00000002204a7225 */ /* 0x000fc800078e00ff */
[----:B------:R-:W-:Y:S01]  /*def0*/  IMAD.X R77, RZ, RZ, RZ, P3 ;  /* 0x000000ffff4d7224 */ /* 0x000fe200018e06ff */
[----:B------:R-:W-:Y:S01]  /*df00*/  IADD3 RZ, P3, PT, R85, R58, RZ ;  /* 0x0000003a55ff7210 */ /* 0x000fe20007f7e0ff */
[----:B------:R-:W-:Y:S01]  /*df10*/  IMAD.X R85, RZ, RZ, RZ, P5 ;  /* 0x000000ffff557224 */ /* 0x000fe200028e06ff */
[----:B------:R-:W-:Y:S01]  /*df20*/  IADD3 R20, P5, PT, R68, R74, RZ ;  /* 0x0000004a44147210 */ /* 0x000fe20007fbe0ff */
[----:B------:R-:W-:Y:S01]  /*df30*/  IMAD.IADD R97, R101, 0x1, R75 ;  /* 0x0000000165617824 */ /* 0x000fe200078e024b */
[----:B------:R-:W-:Y:S01]  /*df40*/  SEL R75, RZ, 0x1, !P0 ;  /* 0x00000001ff4b7807 */ /* 0x000fe20004000000 */
[----:B------:R-:W-:Y:S01]  /*df50*/  IMAD.MOV.U32 R76, RZ, RZ, R25 ;  /* 0x000000ffff4c7224 */ /* 0x000fe200078e0019 */
[----:B------:R-:W-:Y:S01]  /*df60*/  IADD3 R25, P1, PT, RZ, -R68, RZ ;  /* 0x80000044ff197210 */ /* 0x000fe20007f3e0ff */
[----:B------:R-:W-:Y:S01]  /*df70*/  IMAD.X R24, R97, 0x1, R69, P5 ;  /* 0x0000000161187824 */ /* 0x000fe200028e0645 */
[----:B------:R-:W-:Y:S01]  /*df80*/  ISETP.NE.U32.AND P0, PT, R20, RZ, PT ;  /* 0x000000ff1400720c */ /* 0x000fe20003f05070 */
[----:B------:R-:W-:Y:S01]  /*df90*/  IMAD.MOV.U32 R84, RZ, RZ, R79 ;  /* 0x000000ffff547224 */ /* 0x000fe200078e004f */
[----:B------:R-:W-:Y:S01]  /*dfa0*/  IADD3 R75, P5, PT, R75, R70, RZ ;  /* 0x000000464b4b7210 */ /* 0x000fe20007fbe0ff */
[----:B------:R-:W-:Y:S01]  /*dfb0*/  IMAD.X R20, RZ, RZ, ~R69, P1 ;  /* 0x000000ffff147224 */ /* 0x000fe200008e0e45 */
[----:B------:R-:W-:Y:S01]  /*dfc0*/  ISETP.NE.U32.AND P1, PT, R74, R25, PT ;  /* 0x000000194a00720c */ /* 0x000fe20003f25070 */
[----:B------:R-:W-:Y:S01]  /*dfd0*/  IMAD.WIDE.U32 R68, R5, R36, RZ ;  /* 0x0000002405447225 */ /* 0x000fe200078e00ff */
[----:B------:R-:W-:-:S03]  /*dfe0*/  ISETP.NE.AND.EX P0, PT, R24, RZ, PT, P0 ;  /* 0x000000ff1800720c */ /* 0x000fc60003f05300 */
[----:B------:R-:W-:Y:S01]  /*dff0*/  IMAD.X R70, RZ, RZ, R71, P5 ;  /* 0x000000ffff467224 */ /* 0x000fe200028e0647 */
[----:B------:R-:W-:Y:S01]  /*e000*/  ISETP.NE.AND.EX P1, PT, R97, R20, !P0, P1 ;  /* 0x000000146100720c */ /* 0x000fe20004725310 */
[----:B------:R-:W-:Y:S01]  /*e010*/  IMAD.WIDE.U32.X R76, R39, R3, R76, P6 ;  /* 0x00000003274c7225 */ /* 0x000fe200030e044c */
[----:B------:R-:W-:Y:S02]  /*e020*/  IADD3 R20, P5, PT, R75, R74, RZ ;  /* 0x0000004a4b147210 */ /* 0x000fe40007fbe0ff */
[----:B------:R-:W-:Y:S01]  /*e030*/  SEL R79, RZ, 0x1, !P1 ;  /* 0x00000001ff4f7807 */ /* 0x000fe20004800000 */
[----:B------:R-:W-:Y:S01]  /*e040*/  IMAD.WIDE.U32 R24, R6, R36, RZ ;  /* 0x0000002406187225 */ /* 0x000fe200078e00ff */
[----:B------:R-:W-:-:S03]  /*e050*/  ISETP.NE.U32.AND P0, PT, R20, RZ, PT ;  /* 0x000000ff1400720c */ /* 0x000fc60003f05070 */
[----:B------:R-:W-:-:S04]  /*e060*/  IMAD.WIDE.U32 R68, P6, R37, R6, R68 ;  /* 0x0000000625447225 */ /* 0x000fc800078c0044 */
[----:B------:R-:W-:Y:S01]  /*e070*/  IMAD.WIDE.U32.X R84, R33, R0, R84, P2 ;  /* 0x0000000021547225 */ /* 0x000fe200010e0454 */
[----:B------:R-:W-:-:S03]  /*e080*/  IADD3 R75, P2, PT, RZ, -R75, RZ ;  /* 0x8000004bff4b7210 */ /* 0x000fc60007f5e0ff */
[----:B------:R-:W-:Y:S01]  /*e090*/  IMAD.X R20, R70, 0x1, R97, P5 ;  /* 0x0000000146147824 */ /* 0x000fe200028e0661 */
[----:B------:R-:W-:Y:S01]  /*e0a0*/  IADD3 RZ, P5, PT, R25, R68, RZ ;  /* 0x0000004419ff7210 */ /* 0x000fe20007fbe0ff */
[----:B------:R-:W-:Y:S01]  /*e0b0*/  IMAD.X R25, RZ, RZ, RZ, P6 ;  /* 0x000000ffff197224 */ /* 0x000fe200030e06ff */
[----:B------:R-:W-:Y:S01]  /*e0c0*/  ISETP.NE.U32.AND P1, PT, R74, R75, PT ;  /* 0x0000004b4a00720c */ /* 0x000fe20003f25070 */
[----:B------:R-:W-:Y:S01]  /*e0d0*/  IMAD.X R70, RZ, RZ, ~R70, P2 ;  /* 0x000000ffff467224 */ /* 0x000fe200010e0e46 */
[----:B------:R-:W-:Y:S01]  /*e0e0*/  ISETP.NE.AND.EX P0, PT, R20, RZ, PT, P0 ;  /* 0x000000ff1400720c */ /* 0x000fe20003f05300 */
[----:B------:R-:W-:Y:S01]  /*e0f0*/  IMAD.MOV.U32 R71, RZ, RZ, RZ ;  /* 0x000000ffff477224 */ /* 0x000fe200078e00ff */
[----:B------:R-:W-:Y:S01]  /*e100*/  IADD3 R68, P6, PT, R87, R76, RZ ;  /* 0x0000004c57447210 */ /* 0x000fe20007fde0ff */
[----:B------:R-:W-:Y:S01]  /*e110*/  IMAD.MOV.U32 R24, RZ, RZ, R69 ;  /* 0x000000ffff187224 */ /* 0x000fe200078e0045 */
[----:B------:R-:W-:Y:S01]  /*e120*/  IADD3 R78, P2, PT, R79, R84, RZ ;  /* 0x000000544f4e7210 */ /* 0x000fe20007f5e0ff */
[----:B------:R-:W-:Y:S01]  /*e130*/  IMAD R20, R37, R6, RZ ;  /* 0x0000000625147224 */ /* 0x000fe200078e02ff */
[----:B------:R-:W-:Y:S01]  /*e140*/  ISETP.NE.AND.EX P0, PT, R97, R70, !P0, P1 ;  /* 0x000000466100720c */ /* 0x000fe20004705310 */
[----:B------:R-:W-:-:S02]  /*e150*/  IMAD.X R69, R71, 0x1, R77, P6 ;  /* 0x0000000147457824 */ /* 0x000fc400030e064d */
[----:B------:R-:W-:Y:S01]  /*e160*/  IMAD R97, R33, R4, RZ ;  /* 0x0000000421617224 */ /* 0x000fe200078e02ff */
[----:B------:R-:W-:Y:S01]  /*e170*/  SEL R99, RZ, 0x1, !P0 ;  /* 0x00000001ff637807 */ /* 0x000fe20004000000 */
[----:B------:R-:W-:Y:S02]  /*e180*/  IMAD.X R79, RZ, RZ, R85, P2 ;  /* 0x000000ffff4f7224 */ /* 0x000fe400010e0655 */
[C---:B------:R-:W-:Y:S01]  /*e190*/  IMAD R97, R32.reuse, R3, R97 ;  /* 0x0000000320617224 */ /* 0x040fe200078e0261 */
[----:B------:R-:W-:Y:S01]  /*e1a0*/  IADD3 R99, P1, PT, R99, R84, RZ ;  /* 0x0000005463637210 */ /* 0x000fe20007f3e0ff */
[----:B------:R-:W-:-:S04]  /*e1b0*/  IMAD.WIDE.U32 R70, R32, R4, R68 ;  /* 0x0000000420467225 */ /* 0x000fc800078e0044 */
[----:B------:R-:W-:-:S04]  /*e1c0*/  IMAD.WIDE.U32 R76, R36, R6, RZ ;  /* 0x00000006244c7225 */ /* 0x000fc800078e00ff */
[----:B------:R-:W-:Y:S01]  /*e1d0*/  IMAD R75, R35, R2, RZ ;  /* 0x00000002234b7224 */ /* 0x000fe200078e02ff */
[----:B------:R-:W-:Y:S01]  /*e1e0*/  IADD3 R80, P2, PT, R95, R76, RZ ;  /* 0x0000004c5f507210 */ /* 0x000fe20007f5e0ff */
[----:B------:R-:W-:-:S04]  /*e1f0*/  IMAD.WIDE.U32 R78, R34, R2, R78 ;  /* 0x00000002224e7225 */ /* 0x000fc800078e004e */
[----:B------:R-:W-:Y:S01]  /*e200*/  IMAD.IADD R101, R71, 0x1, R97 ;  /* 0x0000000147657824 */ /* 0x000fe200078e0261 */
[----:B------:R-:W-:Y:S01]  /*e210*/  IADD3 R87, P0, PT, R70, R78, RZ ;  /* 0x0000004e46577210 */ /* 0x000fe20007f1e0ff */
[----:B------:R-:W-:Y:S02]  /*e220*/  IMAD R71, R36, R5, R20 ;  /* 0x0000000524477224 */ /* 0x000fe400078e0214 */
[C---:B------:R-:W-:Y:S02]  /*e230*/  IMAD R103, R34.reuse, R0, R75 ;  /* 0x0000000022677224 */ /* 0x040fe400078e024b */
[----:B------:R-:W-:Y:S02]  /*e240*/  IMAD.IADD R71, R77, 0x1, R71 ;  /* 0x000000014d477824 */ /* 0x000fe400078e0247 */
[----:B------:R-:W-:Y:S01]  /*e250*/  IMAD.WIDE.U32 R74, R34, R2, RZ ;  /* 0x00000002224a7225 */ /* 0x000fe200078e00ff */
[----:B------:R-:W-:Y:S02]  /*e260*/  IADD3.X R78, PT, PT, R101, R79, R103, P0, !PT ;  /* 0x0000004f654e7210 */ /* 0x000fe400007fe467 */
[----:B------:R-:W-:Y:S01]  /*e270*/  ISETP.GE.U32.AND P0, PT, R80, R76, PT ;  /* 0x0000004c5000720c */ /* 0x000fe20003f06070 */
[----:B------:R-:W-:-:S02]  /*e280*/  IMAD.X R72, R71, 0x1, R72, P2 ;  /* 0x0000000147487824 */ /* 0x000fc400010e0648 */
[----:B------:R-:W-:Y:S01]  /*e290*/  IMAD.X R84, RZ, RZ, R85, P1 ;  /* 0x000000ffff547224 */ /* 0x000fe200008e0655 */
[----:B------:R-:W-:Y:S01]  /*e2a0*/  IADD3 R20, P1, PT, R99, R74, RZ ;  /* 0x0000004a63147210 */ /* 0x000fe20007f3e0ff */
[----:B------:R-:W-:Y:S01]  /*e2b0*/  IMAD.IADD R85, R103, 0x1, R75 ;  /* 0x0000000167557824 */ /* 0x000fe200078e024b */
[----:B------:R-:W-:Y:S01]  /*e2c0*/  ISETP.GE.U32.AND.EX P0, PT, R72, R71, PT, P0 ;  /* 0x000000474800720c */ /* 0x000fe20003f06100 */
[----:B------:R-:W-:Y:S01]  /*e2d0*/  IMAD.X R71, RZ, RZ, RZ, P4 ;  /* 0x000000ffff477224 */ /* 0x000fe200020e06ff */
[----:B------:R-:W-:Y:S01]  /*e2e0*/  ISETP.GE.U32.AND P4, PT, R87, R70, PT ;  /* 0x000000465700720c */ /* 0x000fe20003f86070 */
[----:B------:R-:W-:Y:S01]  /*e2f0*/  IMAD.X R56, R84, 0x1, R85, P1 ;  /* 0x0000000154387824 */ /* 0x000fe200008e0655 */
[----:B------:R-:W-:Y:S01]  /*e300*/  IADD3 R99, P6, PT, RZ, -R99, RZ ;  /* 0x80000063ff637210 */ /* 0x000fe20007fde0ff */
[----:B------:R-:W-:Y:S01]  /*e310*/  IMAD.WIDE.U32 R76, R0, R34, RZ ;  /* 0x00000022004c7225 */ /* 0x000fe200078e00ff */
[----:B------:R-:W-:Y:S02]  /*e320*/  ISETP.GE.U32.AND.EX P4, PT, R78, R101, PT, P4 ;  /* 0x000000654e00720c */ /* 0x000fe40003f86140 */
[----:B------:R-:W-:Y:S01]  /*e330*/  ISETP.NE.U32.AND P2, PT, R20, RZ, PT ;  /* 0x000000ff1400720c */ /* 0x000fe20003f45070 */
[----:B------:R-:W-:Y:S01]  /*e340*/  IMAD.X R84, RZ, RZ, ~R84, P6 ;  /* 0x000000ffff547224 */ /* 0x000fe200030e0e54 */
[----:B------:R-:W-:Y:S01]  /*e350*/  ISETP.NE.U32.AND P1, PT, R74, R99, PT ;  /* 0x000000634a00720c */ /* 0x000fe20003f25070 */
[----:B------:R-:W-:Y:S01]  /*e360*/  IMAD.WIDE.U32.X R24, R37, R5, R24, P5 ;  /* 0x0000000525187225 */ /* 0x000fe200028e0418 */
[----:B------:R-:W-:-:S02]  /*e370*/  ISETP.NE.AND.EX P2, PT, R56, RZ, PT, P2 ;  /* 0x000000ff3800720c */ /* 0x000fc40003f45320 */
[----:B------:R-:W-:Y:S01]  /*e380*/  SEL R79, RZ, 0x1, P0 ;  /* 0x00000001ff4f7807 */ /* 0x000fe20000000000 */
[----:B------:R-:W-:Y:S01]  /*e390*/  IMAD.WIDE.U32 R74, R2, R34, RZ ;  /* 0x00000022024a7225 */ /* 0x000fe200078e00ff */
[----:B------:R-:W-:Y:S02]  /*e3a0*/  ISETP.NE.AND.EX P1, PT, R85, R84, !P2, P1 ;  /* 0x000000545500720c */ /* 0x000fe40005725310 */
[----:B------:R-:W-:Y:S01]  /*e3b0*/  IADD3 R24, P2, PT, R79, R24, RZ ;  /* 0x000000184f187210 */ /* 0x000fe20007f5e0ff */
[----:B------:R-:W-:-:S04]  /*e3c0*/  IMAD.WIDE.U32 R76, P6, R35, R2, R76 ;  /* 0x00000002234c7225 */ /* 0x000fc800078c004c */
[----:B------:R-:W-:Y:S01]  /*e3d0*/  IMAD.MOV.U32 R70, RZ, RZ, R59 ;  /* 0x000000ffff467224 */ /* 0x000fe200078e003b */
[----:B------:R-:W-:Y:S01]  /*e3e0*/  IADD3 RZ, P0, PT, R75, R76, RZ ;  /* 0x0000004c4bff7210 */ /* 0x000fe20007f1e0ff */
[----:B------:R-:W-:Y:S02]  /*e3f0*/  IMAD.X R75, RZ, RZ, RZ, P6 ;  /* 0x000000ffff4b7224 */ /* 0x000fe400030e06ff */
[----:B------:R-:W-:Y:S02]  /*e400*/  IMAD.MOV.U32 R74, RZ, RZ, R77 ;  /* 0x000000ffff4a7224 */ /* 0x000fe400078e004d */
[----:B------:R-:W-:Y:S02]  /*e410*/  IMAD.X R25, RZ, RZ, R25, P2 ;  /* 0x000000ffff197224 */ /* 0x000fe400010e0619 */
        /* <DEDUP_REMOVED lines=14> */
.L_x_76:
[----:B------:R-:W-:Y:S05]  /*e500*/  BSYNC.RECONVERGENT B1 ;  /* 0x0000000000017941 */ /* 0x000fea0003800200 */
.L_x_75:
[----:B------:R-:W-:Y:S01]  /*e510*/  IADD3 R58, P2, PT, R59, R70, RZ ;  /* 0x000000463b3a7210 */ /* 0x000fe20007f5e0ff */
[----:B------:R-:W-:Y:S01]  /*e520*/  IMAD.MOV.U32 R77, RZ, RZ, RZ ;  /* 0x000000ffff4d7224 */ /* 0x000fe200078e00ff */
[----:B------:R-:W-:Y:S01]  /*e530*/  BSSY.RECONVERGENT B1, `(.L_x_77) ;  /* 0x0000027000017945 */ /* 0x000fe20003800200 */
[----:B------:R-:W-:-:S04]  /*e540*/  IMAD.WIDE.U32 R68, R38, R6, R24 ;  /* 0x0000000626447225 */ /* 0x000fc800078e0018 */
[----:B------:R-:W-:Y:S01]  /*e550*/  IMAD R20, R35, R4, RZ ;  /* 0x0000000423147224 */ /* 0x000fe200078e02ff */
[----:B------:R-:W-:Y:S01]  /*e560*/  IADD3 R99, P5, PT, R87, R68, RZ ;  /* 0x0000004457637210 */ /* 0x000fe20007fbe0ff */
[----:B------:R-:W-:Y:S01]  /*e570*/  IMAD.X R59, R77, 0x1, R71, P2 ;  /* 0x000000014d3b7824 */ /* 0x000fe200010e0647 */
[----:B------:R-:W-:Y:S01]  /*e580*/  SEL R87, RZ, 0x1, !P1 ;  /* 0x00000001ff577807 */ /* 0x000fe20004800000 */
[----:B------:R-:W-:Y:S02]  /*e590*/  IMAD R95, R34, R3, R20 ;  /* 0x00000003225f7224 */ /* 0x000fe400078e0214 */
[----:B------:R-:W-:Y:S01]  /*e5a0*/  IMAD.WIDE.U32.X R74, R35, R0, R74, P0 ;  /* 0x00000000234a7225 */ /* 0x000fe200000e044a */
[----:B------:R-:W-:-:S03]  /*e5b0*/  ISETP.GE.U32.AND P0, PT, R99, R68, PT ;  /* 0x000000446300720c */ /* 0x000fc60003f06070 */
[----:B------:R-:W-:-:S04]  /*e5c0*/  IMAD.WIDE.U32 R70, R34, R4, R58 ;  /* 0x0000000422467225 */ /* 0x000fc800078e003a */
[----:B------:R-:W-:Y:S01]  /*e5d0*/  IMAD.IADD R71, R71, 0x1, R95 ;  /* 0x0000000147477824 */ /* 0x000fe200078e025f */
[----:B------:R-:W-:Y:S01]  /*e5e0*/  IADD3 R87, P2, P4, R70, R74, R87 ;  /* 0x0000004a46577210 */ /* 0x000fe20007c5e057 */
[----:B------:R-:W-:Y:S02]  /*e5f0*/  IMAD R56, R39, R6, RZ ;  /* 0x0000000627387224 */ /* 0x000fe400078e02ff */
[----:B------:R-:W-:Y:S01]  /*e600*/  IMAD.WIDE.U32 R76, R5, R38, RZ ;  /* 0x00000026054c7225 */ /* 0x000fe200078e00ff */
[----:B------:R-:W-:Y:S02]  /*e610*/  ISETP.GE.U32.AND P1, PT, R87, R70, PT ;  /* 0x000000465700720c */ /* 0x000fe40003f26070 */
[----:B------:R-:W-:Y:S01]  /*e620*/  IADD3.X R20, PT, PT, R71, R75, RZ, P2, P4 ;  /* 0x0000004b47147210 */ /* 0x000fe200017e84ff */
[----:B------:R-:W-:Y:S02]  /*e630*/  IMAD R97, R38, R5, R56 ;  /* 0x0000000526617224 */ /* 0x000fe400078e0238 */
[----:B------:R-:W-:Y:S01]  /*e640*/  IMAD.WIDE.U32 R76, P3, R39, R6, R76 ;  /* 0x00000006274c7225 */ /* 0x000fe2000786004c */
[----:B------:R-:W-:-:S03]  /*e650*/  ISETP.GE.U32.AND.EX P1, PT, R20, R71, PT, P1 ;  /* 0x000000471400720c */ /* 0x000fc60003f26110 */
[----:B------:R-:W-:Y:S02]  /*e660*/  IMAD.IADD R79, R69, 0x1, R97 ;  /* 0x00000001454f7824 */ /* 0x000fe400078e0261 */
[----:B------:R-:W-:-:S04]  /*e670*/  IMAD.WIDE.U32 R68, R6, R38, RZ ;  /* 0x0000002606447225 */ /* 0x000fc800078e00ff */
[----:B------:R-:W-:Y:S01]  /*e680*/  IMAD.X R78, R79, 0x1, R78, P5 ;  /* 0x000000014f4e7824 */ /* 0x000fe200028e064e */
[----:B------:R-:W-:Y:S01]  /*e690*/  IADD3 RZ, P2, PT, R69, R76, RZ ;  /* 0x0000004c45ff7210 */ /* 0x000fe20007f5e0ff */
[----:B------:R-:W-:Y:S02]  /*e6a0*/  IMAD.X R69, RZ, RZ, RZ, P3 ;  /* 0x000000ffff457224 */ /* 0x000fe400018e06ff */
[----:B------:R-:W-:Y:S01]  /*e6b0*/  IMAD.MOV.U32 R68, RZ, RZ, R77 ;  /* 0x000000ffff447224 */ /* 0x000fe200078e004d */
[----:B------:R-:W-:Y:S01]  /*e6c0*/  ISETP.GE.U32.AND.EX P0, PT, R78, R79, PT, P0 ;  /* 0x0000004f4e00720c */ /* 0x000fe20003f06100 */
[----:B------:R-:W-:Y:S01]  /*e6d0*/  IMAD.MOV.U32 R85, RZ, RZ, 0x1 ;  /* 0x00000001ff557424 */ /* 0x000fe200078e00ff */
[----:B------:R-:W-:Y:S11]  /*e6e0*/  @!P1 BRA `(.L_x_78) ;  /* 0x00000000002c9947 */ /* 0x000ff60003800000 */
        /* <DEDUP_REMOVED lines=11> */
.L_x_78:
[----:B------:R-:W-:Y:S05]  /*e7a0*/  BSYNC.RECONVERGENT B1 ;  /* 0x0000000000017941 */ /* 0x000fea0003800200 */
.L_x_77:
[----:B------:R-:W-:Y:S01]  /*e7b0*/  BSSY.RECONVERGENT B1, `(.L_x_79) ;  /* 0x0000010000017945 */ /* 0x000fe20003800200 */
[----:B------:R-:W-:Y:S02]  /*e7c0*/  IMAD R75, R37, R7, RZ ;  /* 0x00000007254b7224 */ /* 0x000fe400078e02ff */
        /* <DEDUP_REMOVED lines=14> */
.L_x_80:
[----:B------:R-:W-:Y:S05]  /*e8b0*/  BSYNC.RECONVERGENT B1 ;  /* 0x0000000000017941 */ /* 0x000fea0003800200 */
.L_x_79:
[C---:B------:R-:W-:Y:S01]  /*e8c0*/  IMAD.WIDE.U32 R24, R36.reuse, R7, RZ ;  /* 0x0000000724187225 */ /* 0x040fe200078e00ff */
[----:B------:R-:W-:Y:S01]  /*e8d0*/  IADD3 R76, P0, PT, R77, R68, RZ ;  /* 0x000000444d4c7210 */ /* 0x000fe20007f1e0ff */
[----:B------:R-:W-:Y:S02]  /*e8e0*/  BSSY.RECONVERGENT B1, `(.L_x_81) ;  /* 0x000002b000017945 */ /* 0x000fe40003800200 */
[----:B------:R-:W-:Y:S01]  /*e8f0*/  IMAD.MOV.U32 R59, RZ, RZ, RZ ;  /* 0x000000ffff3b7224 */ /* 0x000fe200078e00ff */
[----:B------:R-:W-:Y:S01]  /*e900*/  IADD3 R56, P3, PT, R99, R24, RZ ;  /* 0x0000001863387210 */ /* 0x000fe20007f7e0ff */
[----:B------:R-:W-:Y:S02]  /*e910*/  IMAD R75, R36, R8, R75 ;  /* 0x00000008244b7224 */ /* 0x000fe400078e024b */
[----:B------:R-:W-:Y:S01]  /*e920*/  IMAD.X R77, R59, 0x1, R69, P0 ;  /* 0x000000013b4d7824 */ /* 0x000fe200000e0645 */
[----:B------:R-:W-:Y:S01]  /*e930*/  ISETP.GE.U32.AND P0, PT, R56, R24, PT ;  /* 0x000000183800720c */ /* 0x000fe20003f06070 */
[----:B------:R-:W-:-:S02]  /*e940*/  IMAD R58, R33, R6, RZ ;  /* 0x00000006213a7224 */ /* 0x000fc400078e02ff */
[----:B------:R-:W-:Y:S02]  /*e950*/  IMAD.IADD R79, R25, 0x1, R75 ;  /* 0x00000001194f7824 */ /* 0x000fe400078e024b */
[----:B------:R-:W-:-:S04]  /*e960*/  IMAD.WIDE.U32 R24, R32, R6, R76 ;  /* 0x0000000620187225 */ /* 0x000fc800078e004c */
[----:B------:R-:W-:Y:S01]  /*e970*/  IMAD R97, R32, R5, R58 ;  /* 0x0000000520617224 */ /* 0x000fe200078e023a */
[----:B------:R-:W-:Y:S01]  /*e980*/  IADD3 R87, P2, PT, R87, R24, RZ ;  /* 0x0000001857577210 */ /* 0x000fe20007f5e0ff */
[----:B------:R-:W-:-:S03]  /*e990*/  IMAD.WIDE.U32 R70, R5, R32, RZ ;  /* 0x0000002005467225 */ /* 0x000fc600078e00ff */
[----:B------:R-:W-:Y:S01]  /*e9a0*/  ISETP.GE.U32.AND P1, PT, R87, R24, PT ;  /* 0x000000185700720c */ /* 0x000fe20003f26070 */
[----:B------:R-:W-:Y:S02]  /*e9b0*/  IMAD.IADD R95, R25, 0x1, R97 ;  /* 0x00000001195f7824 */ /* 0x000fe400078e0261 */
[----:B------:R-:W-:-:S04]  /*e9c0*/  IMAD.WIDE.U32 R74, R8, R36, RZ ;  /* 0x00000024084a7225 */ /* 0x000fc800078e00ff */
[----:B------:R-:W-:Y:S02]  /*e9d0*/  IMAD.X R20, R95, 0x1, R20, P2 ;  /* 0x000000015f147824 */ /* 0x000fe400010e0614 */
[----:B------:R-:W-:-:S03]  /*e9e0*/  IMAD.WIDE.U32 R58, R6, R32, RZ ;  /* 0x00000020063a7225 */ /* 0x000fc600078e00ff */
[----:B------:R-:W-:Y:S01]  /*e9f0*/  ISETP.GE.U32.AND.EX P1, PT, R20, R95, PT, P1 ;  /* 0x0000005f1400720c */ /* 0x000fe20003f26110 */
[----:B------:R-:W-:-:S04]  /*ea00*/  IMAD.WIDE.U32 R68, R7, R36, RZ ;  /* 0x0000002407447225 */ /* 0x000fc800078e00ff */
[----:B------:R-:W-:-:S04]  /*ea10*/  IMAD.WIDE.U32 R70, P5, R33, R6, R70 ;  /* 0x0000000621467225 */ /* 0x000fc800078a0046 */
[----:B------:R-:W-:-:S04]  /*ea20*/  IMAD.WIDE.U32 R74, P4, R37, R7, R74 ;  /* 0x00000007254a7225 */ /* 0x000fc8000788004a */
[----:B------:R-:W-:Y:S01]  /*ea30*/  IMAD.X R25, R79, 0x1, R78, P3 ;  /* 0x000000014f197824 */ /* 0x000fe200018e064e */
[----:B------:R-:W-:Y:S01]  /*ea40*/  IADD3 RZ, P3, PT, R59, R70, RZ ;  /* 0x000000463bff7210 */ /* 0x000fe20007f7e0ff */
[----:B------:R-:W-:Y:S01]  /*ea50*/  IMAD.MOV.U32 R68, RZ, RZ, R71 ;  /* 0x000000ffff447224 */ /* 0x000fe200078e0047 */
[----:B------:R-:W-:Y:S01]  /*ea60*/  IADD3 RZ, P2, PT, R69, R74, RZ ;  /* 0x0000004a45ff7210 */ /* 0x000fe20007f5e0ff */
[----:B------:R-:W-:Y:S01]  /*ea70*/  IMAD.X R69, RZ, RZ, RZ, P5 ;  /* 0x000000ffff457224 */ /* 0x000fe200028e06ff */
[----:B------:R-:W-:Y:S01]  /*ea80*/  ISETP.GE.U32.AND.EX P0, PT, R25, R79, PT, P0 ;  /* 0x0000004f1900720c */ /* 0x000fe20003f06100 */
[----:B------:R-:W-:Y:S02]  /*ea90*/  IMAD.X R59, RZ, RZ, RZ, P4 ;  /* 0x000000ffff3b7224 */ /* 0x000fe400020e06ff */
[----:B------:R-:W-:Y:S02]  /*eaa0*/  IMAD.MOV.U32 R58, RZ, RZ, R75 ;  /* 0x000000ffff3a7224 */ /* 0x000fe400078e004b */
        /* <DEDUP_REMOVED lines=14> */
.L_x_82:
[----:B------:R-:W-:Y:S05]  /*eb90*/  BSYNC.RECONVERGENT B1 ;  /* 0x0000000000017941 */ /* 0x000fea0003800200 */
.L_x_81:
[----:B------:R-:W-:Y:S01]  /*eba0*/  IMAD.WIDE.U32.X R58, R37, R8, R58, P2 ;  /* 0x00000008253a7225 */ /* 0x000fe200010e043a */
[----:B------:R-:W-:Y:S01]  /*ebb0*/  SEL R75, RZ, 0x1, P0 ;  /* 0x00000001ff4b7807 */ /* 0x000fe20000000000 */
[----:B------:R-:W-:Y:S02]  /*ebc0*/  BSSY.RECONVERGENT B1, `(.L_x_83) ;  /* 0x0000036000017945 */ /* 0x000fe40003800200 */
[----:B------:R-:W-:-:S04]  /*ebd0*/  IMAD.WIDE.U32.X R68, R33, R5, R68, P3 ;  /* 0x0000000521447225 */ /* 0x000fc800018e0444 */
[----:B------:R-:W-:Y:S01]  /*ebe0*/  IMAD.WIDE.U32 R76, P1, R35, R4, R70 ;  /* 0x00000004234c7225 */ /* 0x000fe20007820046 */
[----:B------:R-:W-:-:S03]  /*ebf0*/  IADD3 R74, P0, PT, R95, R68, RZ ;  /* 0x000000445f4a7210 */ /* 0x000fc60007f1e0ff */
[----:B------:R-:W-:Y:S01]  /*ec00*/  IMAD.WIDE.U32 R70, R4, R34, RZ ;  /* 0x0000002204467225 */ /* 0x000fe200078e00ff */
[----:B------:R-:W-:-:S03]  /*ec10*/  IADD3 R70, P2, PT, R75, R58, RZ ;  /* 0x0000003a4b467210 */ /* 0x000fc60007f5e0ff */
[----:B------:R-:W-:Y:S01]  /*ec20*/  IMAD.X R79, RZ, RZ, RZ, P1 ;  /* 0x000000ffff4f7224 */ /* 0x000fe200008e06ff */
[----:B------:R-:W-:Y:S01]  /*ec30*/  IADD3 RZ, P1, PT, R71, R76, RZ ;  /* 0x0000004c47ff7210 */ /* 0x000fe20007f3e0ff */
[----:B------:R-:W-:Y:S02]  /*ec40*/  IMAD.MOV.U32 R97, RZ, RZ, RZ ;  /* 0x000000ffff617224 */ /* 0x000fe400078e00ff */
[----:B------:R-:W-:Y:S02]  /*ec50*/  IMAD.X R71, RZ, RZ, R59, P2 ;  /* 0x000000ffff477224 */ /* 0x000fe400010e063b */
[----:B------:R-:W-:Y:S02]  /*ec60*/  IMAD.MOV.U32 R78, RZ, RZ, R77 ;  /* 0x000000ffff4e7224 */ /* 0x000fe400078e004d */
[----:B------:R-:W-:Y:S02]  /*ec70*/  IMAD.X R75, R97, 0x1, R69, P0 ;  /* 0x00000001614b7824 */ /* 0x000fe400000e0645 */
[----:B------:R-:W-:-:S02]  /*ec80*/  IMAD R24, R35, R6, RZ ;  /* 0x0000000623187224 */ /* 0x000fc400078e02ff */
[----:B------:R-:W-:-:S04]  /*ec90*/  IMAD.WIDE.U32 R68, R38, R7, R70 ;  /* 0x0000000726447225 */ /* 0x000fc800078e0046 */
[----:B------:R-:W-:-:S04]  /*eca0*/  IMAD.WIDE.U32.X R78, R35, R3, R78, P1 ;  /* 0x00000003234e7225 */ /* 0x000fc800008e044e */
[----:B------:R-:W-:-:S04]  /*ecb0*/  IMAD.WIDE.U32 R58, R34, R6, R74 ;  /* 0x00000006223a7225 */ /* 0x000fc800078e004a */
[----:B------:R-:W-:Y:S01]  /*ecc0*/  IMAD R99, R34, R5, R24 ;  /* 0x0000000522637224 */ /* 0x000fe200078e0218 */
[-C--:B------:R-:W-:Y:S01]  /*ecd0*/  IADD3 R24, P3, PT, R87, R68.reuse, RZ ;  /* 0x0000004457187210 */ /* 0x080fe20007f7e0ff */
[----:B------:R-:W-:Y:S01]  /*ece0*/  IMAD.MOV.U32 R82, RZ, RZ, RZ ;  /* 0x000000ffff527224 */ /* 0x000fe200078e00ff */
[----:B------:R-:W-:Y:S01]  /*ecf0*/  IADD3 R95, P1, P2, R58, R85, R78 ;  /* 0x000000553a5f7210 */ /* 0x000fe20007a3e04e */
[----:B------:R-:W-:Y:S01]  /*ed00*/  IMAD.IADD R87, R59, 0x1, R99 ;  /* 0x000000013b577824 */ /* 0x000fe200078e0263 */
[----:B------:R-:W-:Y:S01]  /*ed10*/  ISETP.GE.U32.AND P0, PT, R24, R68, PT ;  /* 0x000000441800720c */ /* 0x000fe20003f06070 */
[----:B------:R-:W-:Y:S02]  /*ed20*/  IMAD R97, R39, R7, RZ ;  /* 0x0000000727617224 */ /* 0x000fe400078e02ff */
[----:B------:R-:W-:Y:S01]  /*ed30*/  IMAD.WIDE.U32 R76, R8, R38, RZ ;  /* 0x00000026084c7225 */ /* 0x000fe200078e00ff */
[----:B------:R-:W-:Y:S02]  /*ed40*/  IADD3.X R78, PT, PT, R87, R82, R79, P1, P2 ;  /* 0x00000052574e7210 */ /* 0x000fe40000fe444f */
[----:B------:R-:W-:Y:S01]  /*ed50*/  ISETP.GE.U32.AND P1, PT, R95, R58, PT ;  /* 0x0000003a5f00720c */ /* 0x000fe20003f26070 */
[----:B------:R-:W-:-:S02]  /*ed60*/  IMAD R97, R38, R8, R97 ;  /* 0x0000000826617224 */ /* 0x000fc400078e0261 */
[----:B------:R-:W-:Y:S01]  /*ed70*/  IMAD R37, R37, R2, RZ ;  /* 0x0000000225257224 */ /* 0x000fe200078e02ff */
[----:B------:R-:W-:Y:S01]  /*ed80*/  ISETP.GE.U32.AND.EX P1, PT, R78, R87, PT, P1 ;  /* 0x000000574e00720c */ /* 0x000fe20003f26110 */
[----:B------:R-:W-:Y:S02]  /*ed90*/  IMAD.IADD R85, R69, 0x1, R97 ;  /* 0x0000000145557824 */ /* 0x000fe400078e0261 */
[C---:B------:R-:W-:Y:S02]  /*eda0*/  IMAD R37, R36.reuse, R0, R37 ;  /* 0x0000000024257224 */ /* 0x040fe400078e0225 */
[----:B------:R-:W-:-:S04]  /*edb0*/  IMAD.WIDE.U32 R58, R36, R2, RZ ;  /* 0x00000002243a7225 */ /* 0x000fc800078e00ff */
[----:B------:R-:W-:-:S04]  /*edc0*/  IMAD.WIDE.U32 R68, R7, R38, RZ ;  /* 0x0000002607447225 */ /* 0x000fc800078e00ff */
[----:B------:R-:W-:-:S04]  /*edd0*/  IMAD.WIDE.U32 R76, P4, R39, R7, R76 ;  /* 0x00000007274c7225 */ /* 0x000fc8000788004c */
[----:B------:R-:W-:Y:S01]  /*ede0*/  IMAD.X R20, R85, 0x1, R20, P3 ;  /* 0x0000000155147824 */ /* 0x000fe200018e0614 */
[----:B------:R-:W-:Y:S01]  /*edf0*/  IADD3 RZ, P2, PT, R69, R76, RZ ;  /* 0x0000004c45ff7210 */ /* 0x000fe20007f5e0ff */
[----:B------:R-:W-:Y:S02]  /*ee00*/  IMAD.IADD R79, R59, 0x1, R37 ;  /* 0x000000013b4f7824 */ /* 0x000fe400078e0225 */
[----:B------:R-:W-:Y:S01]  /*ee10*/  IMAD.X R69, RZ, RZ, RZ, P4 ;  /* 0x000000ffff457224 */ /* 0x000fe200020e06ff */
[----:B------:R-:W-:Y:S01]  /*ee20*/  ISETP.GE.U32.AND.EX P0, PT, R20, R85, PT, P0 ;  /* 0x000000551400720c */ /* 0x000fe20003f06100 */
[----:B------:R-:W-:Y:S02]  /*ee30*/  IMAD.MOV.U32 R68, RZ, RZ, R77 ;  /* 0x000000ffff447224 */ /* 0x000fe400078e004d */
[----:B------:R-:W-:Y:S02]  /*ee40*/  IMAD R76, R79, R26, RZ ;  /* 0x0000001a4f4c7224 */ /* 0x000fe400078e02ff */
[----:B------:R-:W-:Y:S01]  /*ee50*/  IMAD.MOV.U32 R85, RZ, RZ, 0x1 ;  /* 0x00000001ff557424 */ /* 0x000fe200078e00ff */
[----:B------:R-:W-:Y:S07]  /*ee60*/  @!P1 BRA `(.L_x_84) ;  /* 0x00000000002c9947 */ /* 0x000fee0003800000 */
        /* <DEDUP_REMOVED lines=11> */
.L_x_84:
[----:B------:R-:W-:Y:S05]  /*ef20*/  BSYNC.RECONVERGENT B1 ;  /* 0x0000000000017941 */ /* 0x000fea0003800200 */
.L_x_83:
[----:B------:R-:W-:Y:S01]  /*ef30*/  BSSY.RECONVERGENT B1, `(.L_x_85) ;  /* 0x0000011000017945 */ /* 0x000fe20003800200 */
[----:B------:R-:W-:-:S04]  /*ef40*/  IMAD.WIDE.U32 R36, R58, R26, RZ ;  /* 0x0000001a3a247225 */ /* 0x000fc800078e00ff */
[----:B------:R-:W-:-:S04]  /*ef50*/  IMAD.WIDE.U32.X R68, R39, R8, R68, P2 ;  /* 0x0000000827447225 */ /* 0x000fc800010e0444 */
[----:B------:R-:W-:Y:S02]  /*ef60*/  IMAD R87, R58, R27, R76 ;  /* 0x0000001b3a577224 */ /* 0x000fe400078e024c */
        /* <DEDUP_REMOVED lines=13> */
.L_x_86:
[----:B------:R-:W-:Y:S05]  /*f040*/  BSYNC.RECONVERGENT B1 ;  /* 0x0000000000017941 */ /* 0x000fea0003800200 */
.L_x_85:
[----:B------:R-:W-:Y:S01]  /*f050*/  IMAD.IADD R87, R37, 0x1, R87 ;  /* 0x0000000125577824 */ /* 0x000fe200078e0257 */
[----:B------:R-:W-:Y:S01]  /*f060*/  IADD3 R38, P0, PT, R75, R68, RZ ;  /* 0x000000444b267210 */ /* 0x000fe20007f1e0ff */
[----:B------:R-:W-:Y:S01]  /*f070*/  IMAD.MOV.U32 R39, RZ, RZ, RZ ;  /* 0x000000ffff277224 */ /* 0x000fe200078e00ff */
[----:B------:R-:W-:Y:S01]  /*f080*/  LOP3.LUT R75, RZ, R58, RZ, 0x33, !PT ;  /* 0x0000003aff4b7212 */ /* 0x000fe200078e33ff */
[----:B------:R-:W-:Y:S01]  /*f090*/  IMAD.WIDE.U32 R70, R87, R28, RZ ;  /* 0x0000001c57467225 */ /* 0x000fe200078e00ff */
[----:B------:R-:W-:Y:S01]  /*f0a0*/  LOP3.LUT R79, RZ, R79, RZ, 0x33, !PT ;  /* 0x0000004fff4f7212 */ /* 0x000fe200078e33ff */
[----:B------:R-:W-:Y:S02]  /*f0b0*/  BSSY.RECONVERGENT B1, `(.L_x_87) ;  /* 0x0000027000017945 */ /* 0x000fe40003800200 */
[----:B------:R-:W-:Y:S02]  /*f0c0*/  IMAD.X R39, R39, 0x1, R69, P0 ;  /* 0x0000000127277824 */ /* 0x000fe400000e0645 */
[----:B------:R-:W-:-:S02]  /*f0d0*/  IMAD R77, R33, R7, RZ ;  /* 0x00000007214d7224 */ /* 0x000fc400078e02ff */
[----:B------:R-:W-:-:S04]  /*f0e0*/  IMAD.WIDE.U32 R68, R36, R28, RZ ;  /* 0x0000001c24447225 */ /* 0x000fc800078e00ff */
[----:B------:R-:W-:Y:S01]  /*f0f0*/  IMAD.WIDE.U32 R58, R32, R7, R38 ;  /* 0x00000007203a7225 */ /* 0x000fe200078e0026 */
[----:B------:R-:W-:-:S03]  /*f100*/  ISETP.GT.U32.AND P0, PT, R68, R75, PT ;  /* 0x0000004b4400720c */ /* 0x000fc60003f04070 */
[----:B------:R-:W-:Y:S01]  /*f110*/  IMAD.WIDE.U32 R70, P4, R36, R29, R70 ;  /* 0x0000001d24467225 */ /* 0x000fe20007880046 */
[----:B------:R-:W-:-:S03]  /*f120*/  IADD3 R95, P3, PT, R95, R58, RZ ;  /* 0x0000003a5f5f7210 */ /* 0x000fc60007f7e0ff */
[----:B------:R-:W-:Y:S01]  /*f130*/  IMAD R97, R32, R8, R77 ;  /* 0x0000000820617224 */ /* 0x000fe200078e024d */
[----:B------:R-:W-:Y:S01]  /*f140*/  IADD3 R68, P2, PT, R69, R70, RZ ;  /* 0x0000004645447210 */ /* 0x000fe20007f5e0ff */
[----:B------:R-:W-:Y:S01]  /*f150*/  IMAD.WIDE.U32 R74, R8, R32, RZ ;  /* 0x00000020084a7225 */ /* 0x000fe200078e00ff */
[----:B------:R-:W-:Y:S02]  /*f160*/  ISETP.GE.U32.AND P1, PT, R95, R58, PT ;  /* 0x0000003a5f00720c */ /* 0x000fe40003f26070 */
[----:B------:R-:W-:Y:S01]  /*f170*/  ISETP.GT.U32.AND.EX P0, PT, R68, R79, PT, P0 ;  /* 0x0000004f4400720c */ /* 0x000fe20003f04100 */
[----:B------:R-:W-:Y:S02]  /*f180*/  IMAD.IADD R69, R59, 0x1, R97 ;  /* 0x000000013b457824 */ /* 0x000fe400078e0261 */
[----:B------:R-:W-:-:S04]  /*f190*/  IMAD.WIDE.U32 R74, P5, R33, R7, R74 ;  /* 0x00000007214a7225 */ /* 0x000fc800078a004a */
[----:B------:R-:W-:Y:S02]  /*f1a0*/  IMAD.X R82, R69, 0x1, R78, P3 ;  /* 0x0000000145527824 */ /* 0x000fe400018e064e */
[----:B------:R-:W-:-:S03]  /*f1b0*/  IMAD.WIDE.U32 R76, R7, R32, RZ ;  /* 0x00000020074c7225 */ /* 0x000fc600078e00ff */
[----:B------:R-:W-:Y:S01]  /*f1c0*/  ISETP.GE.U32.AND.EX P1, PT, R82, R69, PT, P1 ;  /* 0x000000455200720c */ /* 0x000fe20003f26110 */
[----:B------:R-:W-:-:S04]  /*f1d0*/  IMAD.WIDE.U32 R58, R5, R34, RZ ;  /* 0x00000022053a7225 */ /* 0x000fc800078e00ff */
[----:B------:R-:W-:Y:S01]  /*f1e0*/  IMAD.X R69, RZ, RZ, RZ, P4 ;  /* 0x000000ffff457224 */ /* 0x000fe200020e06ff */
[----:B------:R-:W-:Y:S01]  /*f1f0*/  IADD3 RZ, P4, PT, R77, R74, RZ ;  /* 0x0000004a4dff7210 */ /* 0x000fe20007f9e0ff */
[----:B------:R-:W-:Y:S02]  /*f200*/  IMAD.X R79, RZ, RZ, RZ, P5 ;  /* 0x000000ffff4f7224 */ /* 0x000fe400028e06ff */
[----:B------:R-:W-:Y:S02]  /*f210*/  IMAD.MOV.U32 R78, RZ, RZ, R75 ;  /* 0x000000ffff4e7224 */ /* 0x000fe400078e004b */
[----:B------:R-:W-:-:S04]  /*f220*/  IMAD.WIDE.U32 R58, P3, R35, R6, R58 ;  /* 0x00000006233a7225 */ /* 0x000fc8000786003a */
[----:B------:R-:W-:Y:S02]  /*f230*/  IMAD.MOV.U32 R68, RZ, RZ, R71 ;  /* 0x000000ffff447224 */ /* 0x000fe400078e0047 */
        /* <DEDUP_REMOVED lines=14> */
.L_x_88:
[----:B------:R-:W-:Y:S05]  /*f320*/  BSYNC.RECONVERGENT B1 ;  /* 0x0000000000017941 */ /* 0x000fea0003800200 */
.L_x_87:
[----:B------:R-:W-:Y:S01]  /*f330*/  IMAD.WIDE.U32.X R32, R87, R29, R68, P2 ;  /* 0x0000001d57207225 */ /* 0x000fe200010e0444 */
[----:B------:R-:W-:Y:S01]  /*f340*/  SEL R71, RZ, 0x1, !P0 ;  /* 0x00000001ff477807 */ /* 0x000fe20004000000 */
[----:B------:R-:W-:Y:S02]  /*f350*/  BSSY.RECONVERGENT B1, `(.L_x_89) ;  /* 0x0000031000017945 */ /* 0x000fe40003800200 */
[----:B------:R-:W-:Y:S01]  /*f360*/  IMAD.WIDE.U32 R38, R6, R34, RZ ;  /* 0x0000002206267225 */ /* 0x000fe200078e00ff */
[----:B------:R-:W-:Y:S02]  /*f370*/  IADD3 R38, P2, PT, R71, R32, RZ ;  /* 0x0000002047267210 */ /* 0x000fe40007f5e0ff */
[----:B------:R-:W-:Y:S01]  /*f380*/  IADD3 R32, P0, PT, R75, R78, RZ ;  /* 0x0000004e4b207210 */ /* 0x000fe20007f1e0ff */
[----:B------:R-:W-:Y:S01]  /*f390*/  IMAD.MOV.U32 R77, RZ, RZ, RZ ;  /* 0x000000ffff4d7224 */ /* 0x000fe200078e00ff */
[----:B------:R-:W-:Y:S01]  /*f3a0*/  IADD3 RZ, P1, PT, R39, R58, RZ ;  /* 0x0000003a27ff7210 */ /* 0x000fe20007f3e0ff */
[----:B------:R-:W-:-:S02]  /*f3b0*/  IMAD.X R39, RZ, RZ, R33, P2 ;  /* 0x000000ffff277224 */ /* 0x000fc400010e0621 */
[----:B------:R-:W-:Y:S02]  /*f3c0*/  IMAD.X R69, RZ, RZ, RZ, P3 ;  /* 0x000000ffff457224 */ /* 0x000fe400018e06ff */
[----:B------:R-:W-:Y:S02]  /*f3d0*/  IMAD.MOV.U32 R68, RZ, RZ, R59 ;  /* 0x000000ffff447224 */ /* 0x000fe400078e003b */
[----:B------:R-:W-:Y:S02]  /*f3e0*/  IMAD.X R33, R77, 0x1, R79, P0 ;  /* 0x000000014d217824 */ /* 0x000fe400000e064f */
[C---:B------:R-:W-:Y:S02]  /*f3f0*/  IMAD R75, R35.reuse, R7, RZ ;  /* 0x00000007234b7224 */ /* 0x040fe400078e02ff */
[----:B------:R-:W-:-:S04]  /*f400*/  IMAD.WIDE.U32.X R58, R35, R5, R68, P1 ;  /* 0x00000005233a7225 */ /* 0x000fc800008e0444 */
[----:B------:R-:W-:-:S04]  /*f410*/  IMAD.WIDE.U32 R70, R34, R7, R32 ;  /* 0x0000000722467225 */ /* 0x000fc800078e0020 */
[----:B------:R-:W-:Y:S01]  /*f420*/  IMAD R79, R34, R8, R75 ;  /* 0x00000008224f7224 */ /* 0x000fe200078e024b */
[----:B------:R-:W-:Y:S01]  /*f430*/  IADD3 R85, P1, P3, R70, R85, R58 ;  /* 0x0000005546557210 */ /* 0x000fe20007b3e03a */
[----:B------:R-:W-:Y:S02]  /*f440*/  IMAD.MOV.U32 R78, RZ, RZ, RZ ;  /* 0x000000ffff4e7224 */ /* 0x000fe400078e00ff */
[----:B------:R-:W-:Y:S02]  /*f450*/  IMAD.IADD R71, R71, 0x1, R79 ;  /* 0x0000000147477824 */ /* 0x000fe400078e024f */
[----:B------:R-:W-:-:S03]  /*f460*/  IMAD.WIDE.U32 R76, R87, R30, RZ ;  /* 0x0000001e574c7225 */ /* 0x000fc600078e00ff */
[----:B------:R-:W-:Y:S01]  /*f470*/  IADD3.X R78, PT, PT, R71, R78, R59, P1, P3 ;  /* 0x0000004e474e7210 */ /* 0x000fe20000fe643b */
[----:B------:R-:W-:Y:S01]  /*f480*/  IMAD.WIDE.U32 R74, R8, R34, RZ ;  /* 0x00000022084a7225 */ /* 0x000fe200078e00ff */
[----:B------:R-:W-:-:S03]  /*f490*/  ISETP.GE.U32.AND P1, PT, R85, R70, PT ;  /* 0x000000465500720c */ /* 0x000fc60003f26070 */
[----:B------:R-:W-:Y:S01]  /*f4a0*/  IMAD.WIDE.U32 R68, R36, R30, R38 ;  /* 0x0000001e24447225 */ /* 0x000fe200078e0026 */
[----:B------:R-:W-:-:S03]  /*f4b0*/  ISETP.GE.U32.AND.EX P1, PT, R78, R71, PT, P1 ;  /* 0x000000474e00720c */ /* 0x000fc60003f26110 */
[----:B------:R-:W-:Y:S01]  /*f4c0*/  IMAD.WIDE.U32 R76, P2, R36, R31, R76 ;  /* 0x0000001f244c7225 */ /* 0x000fe2000784004c */
[----:B------:R-:W-:-:S03]  /*f4d0*/  IADD3 R83, P4, PT, R83, R68, RZ ;  /* 0x0000004453537210 */ /* 0x000fc60007f9e0ff */
[----:B------:R-:W-:Y:S01]  /*f4e0*/  IMAD.WIDE.U32 R74, P3, R35, R7, R74 ;  /* 0x00000007234a7225 */ /* 0x000fe2000786004a */
[----:B------:R-:W-:-:S03]  /*f4f0*/  ISETP.GE.U32.AND P0, PT, R83, R68, PT ;  /* 0x000000445300720c */ /* 0x000fc60003f06070 */
        /* <DEDUP_REMOVED lines=22> */
.L_x_90:
[----:B------:R-:W-:Y:S05]  /*f660*/  BSYNC.RECONVERGENT B1 ;  /* 0x0000000000017941 */ /* 0x000fea0003800200 */
.L_x_89:
[----:B------:R-:W-:Y:S01]  /*f670*/  IMAD.X R33, RZ, RZ, RZ, P2 ;  /* 0x000000ffff217224 */ /* 0x000fe200010e06ff */
[----:B------:R-:W-:Y:S01]  /*f680*/  IADD3 R74, P1, PT, R71, R68, RZ ;  /* 0x00000044474a7210 */ /* 0x000fe20007f3e0ff */
[----:B------:R-:W-:Y:S01]  /*f690*/  IMAD.MOV.U32 R75, RZ, RZ, RZ ;  /* 0x000000ffff4b7224 */ /* 0x000fe200078e00ff */
[----:B------:R-:W-:Y:S01]  /*f6a0*/  IADD3 RZ, P2, PT, R76, R59, RZ ;  /* 0x0000003b4cff7210 */ /* 0x000fe20007f5e0ff */
[----:B------:R-:W-:Y:S01]  /*f6b0*/  IMAD.MOV.U32 R32, RZ, RZ, R77 ;  /* 0x000000ffff207224 */ /* 0x000fe200078e004d */
[----:B------:R-:W-:Y:S01]  /*f6c0*/  BSSY.RECONVERGENT B1, `(.L_x_91) ;  /* 0x0000011000017945 */ /* 0x000fe20003800200 */
[----:B------:R-:W-:Y:S02]  /*f6d0*/  IMAD.X R75, R75, 0x1, R69, P1 ;  /* 0x000000014b4b7824 */ /* 0x000fe400008e0645 */
[----:B------:R-:W-:Y:S02]  /*f6e0*/  IMAD.MOV.U32 R59, RZ, RZ, RZ ;  /* 0x000000ffff3b7224 */ /* 0x000fe400078e00ff */
        /* <DEDUP_REMOVED lines=14> */
.L_x_92:
[----:B------:R-:W-:Y:S05]  /*f7d0*/  BSYNC.RECONVERGENT B1 ;  /* 0x0000000000017941 */ /* 0x000fea0003800200 */
.L_x_91:
[----:B------:R-:W-:Y:S01]  /*f7e0*/  IADD3 R34, P0, PT, R35, R32, RZ ;  /* 0x0000002023227210 */ /* 0x000fe20007f1e0ff */
[----:B------:R-:W-:Y:S01]  /*f7f0*/  IMAD R68, R81, R26, RZ ;  /* 0x0000001a51447224 */ /* 0x000fe200078e02ff */
[----:B------:R-:W-:Y:S01]  /*f800*/  BSSY.RECONVERGENT B1, `(.L_x_93) ;  /* 0x0000020000017945 */ /* 0x000fe20003800200 */
[----:B------:R-:W-:Y:S02]  /*f810*/  IMAD.MOV.U32 R71, RZ, RZ, 0x1 ;  /* 0x00000001ff477424 */ /* 0x000fe400078e00ff */
[----:B------:R-:W-:Y:S02]  /*f820*/  IMAD.X R35, R59, 0x1, R33, P0 ;  /* 0x000000013b237824 */ /* 0x000fe400000e0621 */
[----:B------:R-:W-:-:S04]  /*f830*/  IMAD.WIDE.U32 R32, R87, R52, RZ ;  /* 0x0000003457207225 */ /* 0x000fc800078e00ff */
[----:B------:R-:W-:-:S04]  /*f840*/  IMAD.WIDE.U32 R38, R36, R52, R34 ;  /* 0x0000003424267225 */ /* 0x000fc800078e0022 */
[----:B------:R-:W-:Y:S01]  /*f850*/  IMAD.WIDE.U32 R32, P2, R36, R53, R32 ;  /* 0x0000003524207225 */ /* 0x000fe20007840020 */
[----:B------:R-:W-:-:S03]  /*f860*/  IADD3 R79, P1, PT, R80, R38, RZ ;  /* 0x00000026504f7210 */ /* 0x000fc60007f3e0ff */
[----:B------:R-:W-:Y:S01]  /*f870*/  IMAD.IADD R69, R39, 0x1, R32 ;  /* 0x0000000127457824 */ /* 0x000fe200078e0220 */
[----:B------:R-:W-:Y:S01]  /*f880*/  ISETP.GE.U32.AND P0, PT, R79, R38, PT ;  /* 0x000000264f00720c */ /* 0x000fe20003f06070 */
[----:B------:R-:W-:-:S04]  /*f890*/  IMAD.WIDE.U32 R58, R36, R52, RZ ;  /* 0x00000034243a7225 */ /* 0x000fc800078e00ff */
        /* <DEDUP_REMOVED lines=9> */
[----:B------:R-:W-:Y:S01]  /*f930*/  IMAD.WIDE.U32 R68, R97, R28, RZ ;  /* 0x0000001c61447225 */ /* 0x000fe200078e00ff */
        /* <DEDUP_REMOVED lines=12> */
.L_x_94:
[----:B------:R-:W-:Y:S05]  /*fa00*/  BSYNC.RECONVERGENT B1 ;  /* 0x0000000000017941 */ /* 0x000fea0003800200 */
.L_x_93:
        /* <DEDUP_REMOVED lines=12> */
[----:B------:R-:W-:Y:S01]  /*fad0*/  IMAD.WIDE.U32 R32, P3, R36, R55, R32 ;  /* 0x0000003724207225 */ /* 0x000fe20007860020 */
[----:B------:R-:W-:-:S03]  /*fae0*/  SEL R77, RZ, 0x1, !P0 ;  /* 0x00000001ff4d7807 */ /* 0x000fc60004000000 */
[----:B------:R-:W-:-:S04]  /*faf0*/  IMAD.WIDE.U32 R70, R36, R54, R34 ;  /* 0x0000003624467225 */ /* 0x000fc800078e0022 */
[----:B------:R-:W-:Y:S01]  /*fb00*/  IMAD.MOV.U32 R58, RZ, RZ, R69 ;  /* 0x000000ffff3a7224 */ /* 0x000fe200078e0045 */
[----:B------:R-:W-:Y:S01]  /*fb10*/  IADD3 R81, P1, PT, R56, R70, RZ ;  /* 0x0000004638517210 */ /* 0x000fe20007f3e0ff */
[----:B------:R-:W-:-:S03]  /*fb20*/  IMAD.WIDE.U32 R68, R36, R54, RZ ;  /* 0x0000003624447225 */ /* 0x000fc600078e00ff */
[----:B------:R-:W-:Y:S01]  /*fb30*/  ISETP.GE.U32.AND P0, PT, R81, R70, PT ;  /* 0x000000465100720c */ /* 0x000fe20003f06070 */
[----:B------:R-:W-:Y:S02]  /*fb40*/  IMAD.IADD R68, R71, 0x1, R32 ;  /* 0x0000000147447824 */ /* 0x000fe400078e0220 */
[----:B------:R-:W-:Y:S02]  /*fb50*/  IMAD.X R59, RZ, RZ, RZ, P2 ;  /* 0x000000ffff3b7224 */ /* 0x000fe400010e06ff */
[----:B------:R-:W-:Y:S01]  /*fb60*/  IMAD.X R56, R68, 0x1, R25, P1 ;  /* 0x0000000144387824 */ /* 0x000fe200008e0619 */
[----:B------:R-:W-:Y:S01]  /*fb70*/  IADD3 RZ, P1, PT, R32, R69, RZ ;  /* 0x0000004520ff7210 */ /* 0x000fe20007f3e0ff */
[----:B------:R-:W-:-:S03]  /*fb80*/  IMAD.WIDE.U32.X R58, R97, R29, R58, P4 ;  /* 0x0000001d613a7225 */ /* 0x000fc600020e043a */
[----:B------:R-:W-:Y:S01]  /*fb90*/  ISETP.GE.U32.AND.EX P0, PT, R56, R68, PT, P0 ;  /* 0x000000443800720c */ /* 0x000fe20003f06100 */
[----:B------:R-:W-:Y:S01]  /*fba0*/  IMAD.WIDE.U32 R70, R97, R30, RZ ;  /* 0x0000001e61467225 */ /* 0x000fe200078e00ff */
[----:B------:R-:W-:-:S03]  /*fbb0*/  IADD3 R58, P2, PT, R77, R58, RZ ;  /* 0x0000003a4d3a7210 */ /* 0x000fc60007f5e0ff */
[----:B------:R-:W-:Y:S02]  /*fbc0*/  IMAD.X R69, RZ, RZ, RZ, P3 ;  /* 0x000000ffff457224 */ /* 0x000fe400018e06ff */
[----:B------:R-:W-:Y:S02]  /*fbd0*/  IMAD.MOV.U32 R68, RZ, RZ, R33 ;  /* 0x000000ffff447224 */ /* 0x000fe400078e0021 */
[----:B------:R-:W-:Y:S02]  /*fbe0*/  IMAD.X R59, RZ, RZ, R59, P2 ;  /* 0x000000ffff3b7224 */ /* 0x000fe400010e063b */
[----:B------:R-:W-:-:S04]  /*fbf0*/  IMAD.WIDE.U32.X R76, R87, R55, R68, P1 ;  /* 0x00000037574c7225 */ /* 0x000fc800008e0444 */
[----:B------:R-:W-:-:S04]  /*fc00*/  IMAD.WIDE.U32 R70, P2, R38, R31, R70 ;  /* 0x0000001f26467225 */ /* 0x000fc80007840046 */
[----:B------:R-:W-:-:S04]  /*fc10*/  IMAD.WIDE.U32 R68, R38, R30, R58 ;  /* 0x0000001e26447225 */ /* 0x000fc800078e003a */
        /* <DEDUP_REMOVED lines=13> */
.L_x_96:
[----:B------:R-:W-:Y:S05]  /*fcf0*/  BSYNC.RECONVERGENT B1 ;  /* 0x0000000000017941 */ /* 0x000fea0003800200 */
.L_x_95:
[----:B------:R-:W-:Y:S01]  /*fd00*/  IADD3 R37, P1, PT, R25, R76, RZ ;  /* 0x0000004c19257210 */ /* 0x000fe20007f3e0ff */
[----:B------:R-:W-:Y:S01]  /*fd10*/  IMAD.MOV.U32 R35, RZ, RZ, RZ ;  /* 0x000000ffff237224 */ /* 0x000fe200078e00ff */
[----:B------:R-:W-:Y:S01]  /*fd20*/  IADD3 R83, P3, PT, R79, R68, RZ ;  /* 0x000000444f537210 */ /* 0x000fe20007f7e0ff */
[----:B------:R-:W-:Y:S01]  /*fd30*/  IMAD.IADD R34, R69, 0x1, R70 ;  /* 0x0000000145227824 */ /* 0x000fe200078e0246 */
[----:B------:R-:W-:Y:S01]  /*fd40*/  BSSY.RECONVERGENT B1, `(.L_x_97) ;  /* 0x0000023000017945 */ /* 0x000fe20003800200 */
[----:B------:R-:W-:Y:S01]  /*fd50*/  IMAD.X R77, R35, 0x1, R77, P1 ;  /* 0x00000001234d7824 */ /* 0x000fe200008e064d */
[----:B------:R-:W-:Y:S01]  /*fd60*/  ISETP.NE.U32.AND P1, PT, R37, RZ, PT ;  /* 0x000000ff2500720c */ /* 0x000fe20003f25070 */
[----:B------:R-:W-:Y:S01]  /*fd70*/  IMAD.WIDE.U32 R32, R38, R30, RZ ;  /* 0x0000001e26207225 */ /* 0x000fe200078e00ff */
[----:B------:R-:W-:Y:S02]  /*fd80*/  ISETP.GE.U32.AND P0, PT, R83, R68, PT ;  /* 0x000000445300720c */ /* 0x000fe40003f06070 */
[----:B------:R-:W-:Y:S01]  /*fd90*/  ISETP.NE.AND.EX P1, PT, R77, RZ, PT, P1 ;  /* 0x000000ff4d00720c */ /* 0x000fe20003f25310 */
[----:B------:R-:W-:Y:S01]  /*fda0*/  IMAD.X R25, R34, 0x1, R72, P3 ;  /* 0x0000000122197824 */ /* 0x000fe200018e0648 */
[----:B------:R-:W-:Y:S01]  /*fdb0*/  IADD3 RZ, P3, PT, R70, R33, RZ ;  /* 0x0000002146ff7210 */ /* 0x000fe20007f7e0ff */
[----:B------:R-:W-:-:S03]  /*fdc0*/  IMAD.X R35, RZ, RZ, RZ, P2 ;  /* 0x000000ffff237224 */ /* 0x000fc600010e06ff */
[----:B------:R-:W-:-:S07]  /*fdd0*/  ISETP.GE.U32.AND.EX P0, PT, R25, R34, PT, P0 ;  /* 0x000000221900720c */ /* 0x000fce0003f06100 */
[----:B------:R-:W-:Y:S06]  /*fde0*/  @!P1 BRA `(.L_x_98) ;  /* 0x0000000000609947 */ /* 0x000fec0003800000 */
        /* <DEDUP_REMOVED lines=24> */
.L_x_98:
[----:B------:R-:W-:Y:S05]  /*ff70*/  BSYNC.RECONVERGENT B1 ;  /* 0x0000000000017941 */ /* 0x000fea0003800200 */
.L_x_97:
[----:B------:R-:W-:Y:S01]  /*ff80*/  IMAD.MOV.U32 R32, RZ, RZ, R71 ;  /* 0x000000ffff207224 */ /* 0x000fe200078e0047 */
[----:B------:R-:W-:Y:S01]  /*ff90*/  BSSY.RECONVERGENT B1, `(.L_x_99) ;  /* 0x0000011000017945 */ /* 0x000fe20003800200 */
[----:B------:R-:W-:Y:S02]  /*ffa0*/  IMAD.MOV.U32 R33, RZ, RZ, R35 ;  /* 0x000000ffff217224 */ /* 0x000fe400078e0023 */
        /* <DEDUP_REMOVED lines=15> */
.L_x_100:
[----:B------:R-:W-:Y:S05]  /*100a0*/  BSYNC.RECONVERGENT B1 ;  /* 0x0000000000017941 */ /* 0x000fea0003800200 */
.L_x_99:
        /* <DEDUP_REMOVED lines=34> */
.L_x_102:
[----:B------:R-:W-:Y:S05]  /*102d0*/  BSYNC.RECONVERGENT B1 ;  /* 0x0000000000017941 */ /* 0x000fea0003800200 */
.L_x_101:
[----:B------:R-:W-:Y:S01]  /*102e0*/  IADD3 R34, P1, PT, R81, R34, RZ ;  /* 0x0000002251227210 */ /* 0x000fe20007f3e0ff */
[----:B------:R-:W-:Y:S01]  /*102f0*/  IMAD.MOV.U32 R69, RZ, RZ, RZ ;  /* 0x000000ffff457224 */ /* 0x000fe200078e00ff */
[----:B------:R-:W-:Y:S01]  /*10300*/  LOP3.LUT R83, RZ, R83, RZ, 0x33, !PT ;  /* 0x00000053ff537212 */ /* 0x000fe200078e33ff */
[----:B------:R-:W-:Y:S01]  /*10310*/  IMAD.WIDE.U32 R58, R32, R28, RZ ;  /* 0x0000001c203a7225 */ /* 0x000fe200078e00ff */
[----:B------:R-:W-:Y:S01]  /*10320*/  LOP3.LUT R25, RZ, R25, RZ, 0x33, !PT ;  /* 0x00000019ff197212 */ /* 0x000fe200078e33ff */
[----:B------:R-:W-:Y:S02]  /*10330*/  BSSY.RECONVERGENT B1, `(.L_x_103) ;  /* 0x0000029000017945 */ /* 0x000fe40003800200 */
[----:B------:R-:W-:Y:S01]  /*10340*/  IMAD.X R35, R69, 0x1, R35, P1 ;  /* 0x0000000145237824 */ /* 0x000fe200008e0623 */
[----:B------:R-:W-:Y:S01]  /*10350*/  ISETP.GT.U32.AND P0, PT, R58, R83, PT ;  /* 0x000000533a00720c */ /* 0x000fe20003f04070 */
[----:B------:R-:W-:-:S04]  /*10360*/  IMAD.WIDE.U32 R68, R97, R54, RZ ;  /* 0x0000003661447225 */ /* 0x000fc800078e00ff */
[----:B------:R-:W-:-:S04]  /*10370*/  IMAD.WIDE.U32 R36, P2, R32, R29, R36 ;  /* 0x0000001d20247225 */ /* 0x000fc80007840024 */
[----:B------:R-:W-:Y:S01]  /*10380*/  IMAD.WIDE.U32 R70, R38, R54, R34 ;  /* 0x0000003626467225 */ /* 0x000fe200078e0022 */
[----:B------:R-:W-:-:S03]  /*10390*/  IADD3 R58, P4, PT, R59, R36, RZ ;  /* 0x000000243b3a7210 */ /* 0x000fc60007f9e0ff */
[----:B------:R-:W-:Y:S01]  /*103a0*/  IMAD.WIDE.U32 R68, P3, R38, R55, R68 ;  /* 0x0000003726447225 */ /* 0x000fe20007860044 */
[-C--:B------:R-:W-:Y:S02]  /*103b0*/  IADD3 R81, P1, PT, R24, R70.reuse, RZ ;  /* 0x0000004618517210 */ /* 0x080fe40007f3e0ff */
[----:B------:R-:W-:Y:S01]  /*103c0*/  ISETP.GT.U32.AND.EX P0, PT, R58, R25, PT, P0 ;  /* 0x000000193a00720c */ /* 0x000fe20003f04100 */
[----:B------:R-:W-:Y:S02]  /*103d0*/  IMAD.IADD R71, R71, 0x1, R68 ;  /* 0x0000000147477824 */ /* 0x000fe400078e0244 */
[----:B------:R-:W-:Y:S01]  /*103e0*/  IMAD.MOV.U32 R58, RZ, RZ, R37 ;  /* 0x000000ffff3a7224 */ /* 0x000fe200078e0025 */
[----:B------:R-:W-:Y:S01]  /*103f0*/  SEL R37, RZ, 0x1, !P0 ;  /* 0x00000001ff257807 */ /* 0x000fe20004000000 */
[----:B------:R-:W-:Y:S01]  /*10400*/  IMAD.X R20, R20, 0x1, R71, P1 ;  /* 0x0000000114147824 */ /* 0x000fe200008e0647 */
[----:B------:R-:W-:Y:S01]  /*10410*/  ISETP.GE.U32.AND P0, PT, R81, R70, PT ;  /* 0x000000465100720c */ /* 0x000fe20003f06070 */
[----:B------:R-:W-:-:S02]  /*10420*/  IMAD.X R59, RZ, RZ, RZ, P2 ;  /* 0x000000ffff3b7224 */ /* 0x000fc400010e06ff */
[----:B------:R-:W-:Y:S01]  /*10430*/  IMAD.WIDE.U32 R24, R38, R54, RZ ;  /* 0x0000003626187225 */ /* 0x000fe200078e00ff */
[----:B------:R-:W-:-:S03]  /*10440*/  ISETP.GE.U32.AND.EX P0, PT, R20, R71, PT, P0 ;  /* 0x000000471400720c */ /* 0x000fc60003f06100 */
[----:B------:R-:W-:Y:S01]  /*10450*/  IMAD.WIDE.U32.X R58, R77, R29, R58, P4 ;  /* 0x0000001d4d3a7225 */ /* 0x000fe200020e043a */
[----:B------:R-:W-:-:S03]  /*10460*/  IADD3 RZ, P1, PT, R68, R25, RZ ;  /* 0x0000001944ff7210 */ /* 0x000fc60007f3e0ff */
[----:B------:R-:W-:Y:S01]  /*10470*/  IMAD.MOV.U32 R83, RZ, RZ, 0x1 ;  /* 0x00000001ff537424 */ /* 0x000fe200078e00ff */
[----:B------:R-:W-:Y:S01]  /*10480*/  IADD3 R24, P2, PT, R37, R58, RZ ;  /* 0x0000003a25187210 */ /* 0x000fe20007f5e0ff */
[----:B------:R-:W-:-:S04]  /*10490*/  IMAD.WIDE.U32 R36, R77, R30, RZ ;  /* 0x0000001e4d247225 */ /* 0x000fc800078e00ff */
[----:B------:R-:W-:Y:S02]  /*104a0*/  IMAD.X R25, RZ, RZ, R59, P2 ;  /* 0x000000ffff197224 */ /* 0x000fe400010e063b */
[----:B------:R-:W-:Y:S02]  /*104b0*/  IMAD.X R59, RZ, RZ, RZ, P3 ;  /* 0x000000ffff3b7224 */ /* 0x000fe400018e06ff */
[----:B------:R-:W-:Y:S02]  /*104c0*/  IMAD.MOV.U32 R58, RZ, RZ, R69 ;  /* 0x000000ffff3a7224 */ /* 0x000fe400078e0045 */
[----:B------:R-:W-:-:S04]  /*104d0*/  IMAD.WIDE.U32 R36, P2, R32, R31, R36 ;  /* 0x0000001f20247225 */ /* 0x000fc80007840024 */
[----:B------:R-:W-:-:S04]  /*104e0*/  IMAD.WIDE.U32.X R58, R97, R55, R58, P1 ;  /* 0x00000037613a7225 */ /* 0x000fc800008e043a */
[----:B------:R-:W-:Y:S01]  /*104f0*/  IMAD.WIDE.U32 R70, R32, R30, R24 ;  /* 0x0000001e20467225 */ /* 0x000fe200078e0018 */
        /* <DEDUP_REMOVED lines=12> */
.L_x_104:
[----:B------:R-:W-:Y:S05]  /*105c0*/  BSYNC.RECONVERGENT B1 ;  /* 0x0000000000017941 */ /* 0x000fea0003800200 */
.L_x_103:
[----:B------:R-:W-:Y:S01]  /*105d0*/  IADD3 R87, P1, PT, R79, R70, RZ ;  /* 0x000000464f577210 */ /* 0x000fe20007f3e0ff */
[----:B------:R-:W-:Y:S01]  /*105e0*/  IMAD.MOV.U32 R39, RZ, RZ, RZ ;  /* 0x000000ffff277224 */ /* 0x000fe200078e00ff */
[----:B------:R-:W-:Y:S01]  /*105f0*/  IADD3 R38, P0, PT, R83, R58, RZ ;  /* 0x0000003a53267210 */ /* 0x000fe20007f1e0ff */
[----:B------:R-:W-:Y:S01]  /*10600*/  IMAD.IADD R68, R71, 0x1, R36 ;  /* 0x0000000147447824 */ /* 0x000fe200078e0224 */
[----:B------:R-:W-:Y:S01]  /*10610*/  BSSY.RECONVERGENT B1, `(.L_x_105) ;  /* 0x0000018000017945 */ /* 0x000fe20003800200 */
[----:B------:R-:W-:-:S04]  /*10620*/  IMAD.WIDE.U32 R34, R32, R30, RZ ;  /* 0x0000001e20227225 */ /* 0x000fc800078e00ff */
[----:B------:R-:W-:Y:S01]  /*10630*/  IMAD.X R69, R68, 0x1, R56, P1 ;  /* 0x0000000144457824 */ /* 0x000fe200008e0638 */
[----:B------:R-:W-:Y:S01]  /*10640*/  ISETP.NE.U32.AND P1, PT, R38, RZ, PT ;  /* 0x000000ff2600720c */ /* 0x000fe20003f25070 */
[----:B------:R-:W-:Y:S01]  /*10650*/  IMAD.X R59, R39, 0x1, R59, P0 ;  /* 0x00000001273b7824 */ /* 0x000fe200000e063b */
[----:B------:R-:W-:Y:S01]  /*10660*/  ISETP.GE.U32.AND P0, PT, R87, R70, PT ;  /* 0x000000465700720c */ /* 0x000fe20003f06070 */
[----:B------:R-:W-:Y:S01]  /*10670*/  IMAD.X R39, RZ, RZ, RZ, P2 ;  /* 0x000000ffff277224 */ /* 0x000fe200010e06ff */
[----:B------:R-:W-:Y:S02]  /*10680*/  IADD3 RZ, P3, PT, R36, R35, RZ ;  /* 0x0000002324ff7210 */ /* 0x000fe40007f7e0ff */
[----:B------:R-:W-:Y:S02]  /*10690*/  ISETP.NE.AND.EX P1, PT, R59, RZ, PT, P1 ;  /* 0x000000ff3b00720c */ /* 0x000fe40003f25310 */
[----:B------:R-:W-:-:S11]  /*106a0*/  ISETP.GE.U32.AND.EX P0, PT, R69, R68, PT, P0 ;  /* 0x000000444500720c */ /* 0x000fd60003f06100 */
        /* <DEDUP_REMOVED lines=14> */
.L_x_106:
[----:B------:R-:W-:Y:S05]  /*10790*/  BSYNC.RECONVERGENT B1 ;  /* 0x0000000000017941 */ /* 0x000fea0003800200 */
.L_x_105:
[----:B------:R-:W-:Y:S01]  /*107a0*/  BSSY.RECONVERGENT B1, `(.L_x_107) ;  /* 0x000000e000017945 */ /* 0x000fe20003800200 */
[----:B------:R-:W-:Y:S02]  /*107b0*/  IMAD.MOV.U32 R79, RZ, RZ, 0x1 ;  /* 0x00000001ff4f7424 */ /* 0x000fe400078e00ff */
[----:B------:R-:W-:Y:S02]  /*107c0*/  IMAD.MOV.U32 R34, RZ, RZ, R37 ;  /* 0x000000ffff227224 */ /* 0x000fe400078e0025 */
[----:B------:R-:W-:Y:S01]  /*107d0*/  IMAD.MOV.U32 R35, RZ, RZ, R39 ;  /* 0x000000ffff237224 */ /* 0x000fe200078e0027 */
        /* <DEDUP_REMOVED lines=10> */
.L_x_108:
[----:B------:R-:W-:Y:S05]  /*10880*/  BSYNC.RECONVERGENT B1 ;  /* 0x0000000000017941 */ /* 0x000fea0003800200 */
.L_x_107:
[----:B------:R-:W-:Y:S01]  /*10890*/  IMAD.WIDE.U32.X R34, R77, R31, R34, P3 ;  /* 0x0000001f4d227225 */ /* 0x000fe200018e0422 */
[----:B------:R-:W-:Y:S01]  /*108a0*/  UMOV UR4, URZ ;  /* 0x000000ff00047c82 */ /* 0x000fe20008000000 */
[----:B------:R-:W-:Y:S02]  /*108b0*/  BSSY.RECONVERGENT B1, `(.L_x_109) ;  /* 0x0000058000017945 */ /* 0x000fe40003800200 */
[----:B------:R-:W-:Y:S01]  /*108c0*/  IMAD R36, R69, R26, RZ ;  /* 0x0000001a45247224 */ /* 0x000fe200078e02ff */
[----:B------:R-:W-:Y:S01]  /*108d0*/  IADD3 R83, P0, PT, R79, R34, RZ ;  /* 0x000000224f537210 */ /* 0x000fe20007f1e0ff */
[----:B------:R-:W-:-:S04]  /*108e0*/  IMAD.WIDE.U32 R38, R77, R52, RZ ;  /* 0x000000344d267225 */ /* 0x000fc800078e00ff */
[----:B------:R-:W-:-:S04]  /*108f0*/  IMAD.WIDE.U32 R24, R87, R26, RZ ;  /* 0x0000001a57187225 */ /* 0x000fc800078e00ff */
[----:B------:R-:W-:Y:S02]  /*10900*/  IMAD R71, R87, R27, R36 ;  /* 0x0000001b57477224 */ /* 0x000fe400078e0224 */
[----:B------:R-:W-:Y:S02]  /*10910*/  IMAD.MOV.U32 R37, RZ, RZ, RZ ;  /* 0x000000ffff257224 */ /* 0x000fe400078e00ff */
[----:B------:R-:W-:-:S04]  /*10920*/  IMAD.WIDE.U32 R58, R32, R52, RZ ;  /* 0x00000034203a7225 */ /* 0x000fc800078e00ff */
[----:B------:R-:W-:-:S04]  /*10930*/  IMAD.WIDE.U32 R38, P4, R32, R53, R38 ;  /* 0x0000003520267225 */ /* 0x000fc80007880026 */
[----:B------:R-:W-:Y:S01]  /*10940*/  IMAD.IADD R79, R25, 0x1, R71 ;  /* 0x00000001194f7824 */ /* 0x000fe200078e0247 */
[----:B------:R-:W-:Y:S01]  /*10950*/  LOP3.LUT R71, RZ, R87, RZ, 0x33, !PT ;  /* 0x00000057ff477212 */ /* 0x000fe200078e33ff */
[----:B------:R-:W-:Y:S01]  /*10960*/  IMAD.X R56, R37, 0x1, R35, P0 ;  /* 0x0000000125387824 */ /* 0x000fe200000e0623 */
[----:B------:R-:W-:Y:S01]  /*10970*/  IADD3 R70, P0, PT, R83, R58, RZ ;  /* 0x0000003a53467210 */ /* 0x000fe20007f1e0ff */
[----:B------:R-:W-:Y:S02]  /*10980*/  IMAD.IADD R97, R59, 0x1, R38 ;  /* 0x000000013b617824 */ /* 0x000fe400078e0226 */
[----:B------:R-:W-:Y:S01]  /*10990*/  IMAD.WIDE.U32 R34, R79, R28, RZ ;  /* 0x0000001c4f227225 */ /* 0x000fe200078e00ff */
[----:B------:R-:W-:-:S03]  /*109a0*/  IADD3 R99, P1, PT, R70, R81, RZ ;  /* 0x0000005146637210 */ /* 0x000fc60007f3e0ff */
[----:B------:R-:W-:Y:S01]  /*109b0*/  IMAD.X R81, R97, 0x1, R56, P0 ;  /* 0x0000000161517824 */ /* 0x000fe200000e0638 */
[----:B------:R-:W-:Y:S01]  /*109c0*/  ISETP.GE.U32.AND P0, PT, R99, R70, PT ;  /* 0x000000466300720c */ /* 0x000fe20003f06070 */
[----:B------:R-:W-:-:S04]  /*109d0*/  IMAD.WIDE.U32 R36, R24, R28, RZ ;  /* 0x0000001c18247225 */ /* 0x000fc800078e00ff */
[----:B------:R-:W-:-:S04]  /*109e0*/  IMAD.WIDE.U32 R34, P2, R24, R29, R34 ;  /* 0x0000001d18227225 */ /* 0x000fc80007840022 */
[----:B------:R-:W-:Y:S01]  /*109f0*/  IMAD.X R72, R81, 0x1, R20, P1 ;  /* 0x0000000151487824 */ /* 0x000fe200008e0614 */
[----:B------:R-:W-:Y:S01]  /*10a00*/  ISETP.GT.U32.AND P1, PT, R36, R71, PT ;  /* 0x000000472400720c */ /* 0x000fe20003f24070 */
[----:B------:R-:W-:Y:S01]  /*10a10*/  IMAD.MOV.U32 R68, RZ, RZ, R35 ;  /* 0x000000ffff447224 */ /* 0x000fe200078e0023 */
[----:B------:R-:W-:Y:S01]  /*10a20*/  IADD3 R37, P3, PT, R37, R34, RZ ;  /* 0x0000002225257210 */ /* 0x000fe20007f7e0ff */
[----:B------:R-:W-:Y:S01]  /*10a30*/  IMAD.WIDE.U32 R34, R24, R30, RZ ;  /* 0x0000001e18227225 */ /* 0x000fe200078e00ff */
[----:B------:R-:W-:Y:S02]  /*10a40*/  ISETP.GE.U32.AND.EX P0, PT, R72, R81, PT, P0 ;  /* 0x000000514800720c */ /* 0x000fe40003f06100 */
[----:B------:R-:W-:Y:S01]  /*10a50*/  LOP3.LUT R20, RZ, R69, RZ, 0x33, !PT ;  /* 0x00000045ff147212 */ /* 0x000fe200078e33ff */
[----:B------:R-:W-:-:S03]  /*10a60*/  IMAD.X R69, RZ, RZ, RZ, P2 ;  /* 0x000000ffff457224 */ /* 0x000fc600010e06ff */
[----:B------:R-:W-:Y:S01]  /*10a70*/  ISETP.GT.U32.AND.EX P1, PT, R37, R20, PT, P1 ;  /* 0x000000142500720c */ /* 0x000fe20003f24110 */
[----:B------:R-:W-:-:S03]  /*10a80*/  IMAD.WIDE.U32.X R68, R79, R29, R68, P3 ;  /* 0x0000001d4f447225 */ /* 0x000fc600018e0444 */
[----:B------:R-:W-:Y:S01]  /*10a90*/  SEL R71, RZ, 0x1, !P1 ;  /* 0x00000001ff477807 */ /* 0x000fe20004800000 */
[----:B------:R-:W-:Y:S02]  /*10aa0*/  IMAD.WIDE.U32 R36, R79, R30, RZ ;  /* 0x0000001e4f247225 */ /* 0x000fe400078e00ff */
[----:B------:R-:W-:Y:S02]  /*10ab0*/  @P0 ISETP.NE.U32.AND P1, PT, R70, RZ, PT ;  /* 0x000000ff4600020c */ /* 0x000fe40003f25070 */
[----:B------:R-:W-:Y:S01]  /*10ac0*/  IADD3 R101, P2, PT, R71, R68, RZ ;  /* 0x0000004447657210 */ /* 0x000fe20007f5e0ff */
[----:B------:R-:W-:Y:S01]  /*10ad0*/  IMAD.MOV.U32 R68, RZ, RZ, R39 ;  /* 0x000000ffff447224 */ /* 0x000fe200078e0027 */
[----:B------:R-:W-:Y:S01]  /*10ae0*/  @P0 IADD3 R71, P5, PT, RZ, -R83, RZ ;  /* 0x80000053ff470210 */ /* 0x000fe20007fbe0ff */
[----:B------:R-:W-:Y:S01]  /*10af0*/  IMAD.WIDE.U32 R36, P3, R24, R31, R36 ;  /* 0x0000001f18247225 */ /* 0x000fe20007860024 */
[----:B------:R-:W-:-:S03]  /*10b00*/  @P0 ISETP.NE.AND.EX P1, PT, R81, RZ, PT, P1 ;  /* 0x000000ff5100020c */ /* 0x000fc60003f25310 */
[----:B------:R-:W-:Y:S01]  /*10b10*/  IMAD.X R70, RZ, RZ, R69, P2 ;  /* 0x000000ffff467224 */ /* 0x000fe200010e0645 */
[----:B------:R-:W-:Y:S01]  /*10b20*/  @P0 ISETP.NE.U32.AND P2, PT, R58, R71, PT ;  /* 0x000000473a00020c */ /* 0x000fe20003f45070 */
[----:B------:R-:W-:Y:S01]  /*10b30*/  @P0 IMAD.X R20, RZ, RZ, ~R56, P5 ;  /* 0x000000ffff140224 */ /* 0x000fe200028e0e38 */
[----:B------:R-:W-:Y:S01]  /*10b40*/  IADD3 R56, P5, PT, R101, R34, RZ ;  /* 0x0000002265387210 */ /* 0x000fe20007fbe0ff */
[----:B------:R-:W-:Y:S01]  /*10b50*/  IMAD.X R69, RZ, RZ, RZ, P4 ;  /* 0x000000ffff457224 */ /* 0x000fe200020e06ff */
[----:B------:R-:W-:Y:S01]  /*10b60*/  IADD3 RZ, P4, PT, R38, R59, RZ ;  /* 0x0000003b26ff7210 */ /* 0x000fe20007f9e0ff */
[----:B------:R-:W-:Y:S01]  /*10b70*/  IMAD.IADD R81, R35, 0x1, R36 ;  /* 0x0000000123517824 */ /* 0x000fe200078e0224 */
[----:B------:R-:W-:Y:S01]  /*10b80*/  @P0 ISETP.NE.AND.EX P1, PT, R97, R20, !P1, P2 ;  /* 0x000000146100020c */ /* 0x000fe20004f25320 */
[----:B------:R-:W-:Y:S01]  /*10b90*/  IMAD.MOV.U32 R59, RZ, RZ, 0x1 ;  /* 0x00000001ff3b7424 */ /* 0x000fe200078e00ff */
[----:B------:R-:W-:Y:S01]  /*10ba0*/  IADD3 R97, P2, PT, R56, R99, RZ ;  /* 0x0000006338617210 */ /* 0x000fe20007f5e0ff */
[----:B------:R-:W-:Y:S01]  /*10bb0*/  IMAD.WIDE.U32.X R68, R77, R53, R68, P4 ;  /* 0x000000354d447225 */ /* 0x000fe200020e0444 */
[----:B------:R-:W-:-:S02]  /*10bc0*/  @P0 SEL R59, RZ, 0x1, !P1 ;  /* 0x00000001ff3b0807 */ /* 0x000fc40004800000 */
[----:B------:R-:W-:Y:S01]  /*10bd0*/  ISETP.GE.U32.AND P0, PT, R97, R56, PT ;  /* 0x000000386100720c */ /* 0x000fe20003f06070 */
[----:B------:R-:W-:Y:S01]  /*10be0*/  IMAD.X R20, R81, 0x1, R70, P5 ;  /* 0x0000000151147824 */ /* 0x000fe200028e0646 */
[----:B------:R-:W-:Y:S01]  /*10bf0*/  IADD3 R68, P1, PT, R59, R68, RZ ;  /* 0x000000443b447210 */ /* 0x000fe20007f3e0ff */
[----:B------:R-:W-:-:S03]  /*10c00*/  IMAD.WIDE.U32 R38, R77, R54, RZ ;  /* 0x000000364d267225 */ /* 0x000fc600078e00ff */
[----:B------:R-:W-:Y:S01]  /*10c10*/  IADD3.X R69, PT, PT, R69, UR4, RZ, P1, !PT ;  /* 0x0000000445457c10 */ /* 0x000fe20008ffe4ff */
[----:B------:R-:W-:Y:S02]  /*10c20*/  IMAD.X R99, R20, 0x1, R72, P2 ;  /* 0x0000000114637824 */ /* 0x000fe400010e0648 */
[----:B------:R-:W-:-:S03]  /*10c30*/  IMAD.WIDE.U32 R38, P4, R32, R55, R38 ;  /* 0x0000003720267225 */ /* 0x000fc60007880026 */
[----:B------:R-:W-:Y:S01]  /*10c40*/  ISETP.GE.U32.AND.EX P0, PT, R99, R20, PT, P0 ;  /* 0x000000146300720c */ /* 0x000fe20003f06100 */
[----:B------:R-:W-:-:S04]  /*10c50*/  IMAD.WIDE.U32 R58, R32, R54, R68 ;  /* 0x00000036203a7225 */ /* 0x000fc800078e0044 */
[----:B------:R-:W-:Y:S01]  /*10c60*/  IMAD.IADD R83, R59, 0x1, R38 ;  /* 0x000000013b537824 */ /* 0x000fe200078e0226 */
[----:B------:R-:W-:-:S04]  /*10c70*/  IADD3 R87, P2, PT, R95, R58, RZ ;  /* 0x0000003a5f577210 */ /* 0x000fc80007f5e0ff */
[----:B------:R-:W-:Y:S01]  /*10c80*/  ISETP.GE.U32.AND P5, PT, R87, R58, PT ;  /* 0x0000003a5700720c */ /* 0x000fe20003fa6070 */
[----:B------:R-:W-:Y:S02]  /*10c90*/  IMAD.X R82, R82, 0x1, R83, P2 ;  /* 0x0000000152527824 */ /* 0x000fe400010e0653 */
[----:B------:R-:W-:Y:S02]  /*10ca0*/  @P0 IADD3 R71, P6, PT, RZ, -R101, RZ ;  /* 0x80000065ff470210 */ /* 0x000fe40007fde0ff */
[----:B------:R-:W-:Y:S02]  /*10cb0*/  @P0 ISETP.NE.U32.AND P1, PT, R56, RZ, PT ;  /* 0x000000ff3800020c */ /* 0x000fe40003f25070 */
[----:B------:R-:W-:Y:S01]  /*10cc0*/  @P0 ISETP.NE.U32.AND P2, PT, R34, R71, PT ;  /* 0x000000472200020c */ /* 0x000fe20003f45070 */
[----:B------:R-:W-:Y:S01]  /*10cd0*/  IMAD.X R71, RZ, RZ, RZ, P3 ;  /* 0x000000ffff477224 */ /* 0x000fe200018e06ff */
[----:B------:R-:W-:Y:S02]  /*10ce0*/  ISETP.GE.U32.AND.EX P3, PT, R82, R83, PT, P5 ;  /* 0x000000535200720c */ /* 0x000fe40003f66150 */
[----:B------:R-:W-:Y:S01]  /*10cf0*/  @P0 ISETP.NE.AND.EX P1, PT, R20, RZ, PT, P1 ;  /* 0x000000ff1400020c */ /* 0x000fe20003f25310 */
[----:B------:R-:W-:Y:S01]  /*10d00*/  @P0 IMAD.X R20, RZ, RZ, ~R70, P6 ;  /* 0x000000ffff140224 */ /* 0x000fe200030e0e46 */
[----:B------:R-:W-:Y:S01]  /*10d10*/  IADD3 RZ, P5, PT, R36, R35, RZ ;  /* 0x0000002324ff7210 */ /* 0x000fe20007fbe0ff */
[----:B------:R-:W-:-:S02]  /*10d20*/  IMAD.MOV.U32 R70, RZ, RZ, R37 ;  /* 0x000000ffff467224 */ /* 0x000fc400078e0025 */
[----:B------:R-:W-:Y:S01]  /*10d30*/  IMAD.WIDE.U32 R34, R79, R52, RZ ;  /* 0x000000344f227225 */ /* 0x000fe200078e00ff */
[----:B------:R-:W-:-:S03]  /*10d40*/  @P0 ISETP.NE.AND.EX P1, PT, R81, R20, !P1, P2 ;  /* 0x000000145100020c */ /* 0x000fc60004f25320 */
[----:B------:R-:W-:Y:S01]  /*10d50*/  IMAD.MOV.U32 R81, RZ, RZ, 0x1 ;  /* 0x00000001ff517424 */ /* 0x000fe200078e00ff */
[----:B------:R-:W-:Y:S01]  /*10d60*/  @P0 SEL R81, RZ, 0x1, !P1 ;  /* 0x00000001ff510807 */ /* 0x000fe20004800000 */
[----:B------:R-:W-:-:S04]  /*10d70*/  IMAD.WIDE.U32.X R36, R79, R31, R70, P5 ;  /* 0x0000001f4f247225 */ /* 0x000fc800028e0446 */
[----:B------:R-:W-:Y:S01]  /*10d80*/  IMAD.MOV.U32 R71, RZ, RZ, 0x1 ;  /* 0x00000001ff477424 */ /* 0x000fe200078e00ff */
[----:B------:R-:W-:Y:S06]  /*10d90*/  @!P3 BRA `(.L_x_110) ;  /* 0x000000000024b947 */ /* 0x000fec0003800000 */
[----:B------:R-:W-:Y:S01]  /*10da0*/  ISETP.NE.U32.AND P0, PT, R58, RZ, PT ;  /* 0x000000ff3a00720c */ /* 0x000fe20003f05070 */
[----:B------:R-:W-:Y:S01]  /*10db0*/  IMAD.WIDE.U32 R58, R32, R54, RZ ;  /* 0x00000036203a7225 */ /* 0x000fe200078e00ff */
[----:B------:R-:W-:Y:S02]  /*10dc0*/  IADD3 R71, P2, PT, RZ, -R68, RZ ;  /* 0x80000044ff477210 */ /* 0x000fe40007f5e0ff */
[----:B------:R-:W-:Y:S02]  /*10dd0*/  ISETP.NE.AND.EX P0, PT, R83, RZ, PT, P0 ;  /* 0x000000ff5300720c */ /* 0x000fe40003f05300 */
[----:B------:R-:W-:Y:S01]  /*10de0*/  ISETP.NE.U32.AND P1, PT, R58, R71, PT ;  /* 0x000000473a00720c */ /* 0x000fe20003f25070 */
[----:B------:R-:W-:Y:S02]  /*10df0*/  IMAD.IADD R58, R38, 0x1, R59 ;  /* 0x00000001263a7824 */ /* 0x000fe400078e023b */
[----:B------:R-:W-:-:S05]  /*10e00*/  IMAD.X R69, RZ, RZ, ~R69, P2 ;  /* 0x000000ffff457224 */ /* 0x000fca00010e0e45 */
[----:B------:R-:W-:-:S04]  /*10e10*/  ISETP.NE.AND.EX P0, PT, R58, R69, !P0, P1 ;  /* 0x000000453a00720c */ /* 0x000fc80004705310 */
[----:B------:R-:W-:-:S09]  /*10e20*/  SEL R71, RZ, 0x1, !P0 ;  /* 0x00000001ff477807 */ /* 0x000fd20004000000 */
.L_x_110:
[----:B------:R-:W-:Y:S05]  /*10e30*/  BSYNC.RECONVERGENT B1 ;  /* 0x0000000000017941 */ /* 0x000fea0003800200 */
.L_x_109:
[C---:B------:R-:W-:Y:S01]  /*10e40*/  IMAD.WIDE.U32 R58, R24.reuse, R52, RZ ;  /* 0x00000034183a7225 */ /* 0x040fe200078e00ff */
[----:B------:R-:W-:Y:S01]  /*10e50*/  IADD3 R81, P0, PT, R81, R36, RZ ;  /* 0x0000002451517210 */ /* 0x000fe20007f1e0ff */
[----:B------:R-:W-:Y:S01]  /*10e60*/  UMOV UR4, URZ ;  /* 0x000000ff00047c82 */ /* 0x000fe20008000000 */
[----:B------:R-:W-:Y:S01]  /*10e70*/  BSSY.RECONVERGENT B1, `(.L_x_111) ;  /* 0x0000075000017945 */ /* 0x000fe20003800200 */
[----:B------:R-:W-:Y:S01]  /*10e80*/  IMAD.WIDE.U32 R34, P3, R24, R53, R34 ;  /* 0x0000003518227225 */ /* 0x000fe20007860022 */
[----:B------:R-:W-:Y:S02]  /*10e90*/  IADD3.X R20, PT, PT, R37, UR4, RZ, P0, !PT ;  /* 0x0000000425147c10 */ /* 0x000fe400087fe4ff */
[----:B------:R-:W-:Y:S01]  /*10ea0*/  BSSY.RELIABLE B2, `(.L_x_112) ;  /* 0x000005b000027945 */ /* 0x000fe20003800100 */
[----:B------:R-:W-:Y:S01]  /*10eb0*/  IADD3 R36, P0, PT, R81, R58, RZ ;  /* 0x0000003a51247210 */ /* 0x000fe20007f1e0ff */
[----:B------:R-:W-:Y:S02]  /*10ec0*/  IMAD.IADD R83, R59, 0x1, R34 ;  /* 0x000000013b537824 */ /* 0x000fe400078e0222 */
[----:B------:R-:W-:Y:S01]  /*10ed0*/  IMAD.WIDE.U32 R32, R32, R54, RZ ;  /* 0x0000003620207225 */ /* 0x000fe200078e00ff */
[----:B------:R-:W-:-:S03]  /*10ee0*/  IADD3 R87, P2, PT, R36, R87, RZ ;  /* 0x0000005724577210 */ /* 0x000fc60007f5e0ff */
[----:B------:R-:W-:Y:S01]  /*10ef0*/  IMAD.X R37, R83, 0x1, R20, P0 ;  /* 0x0000000153257824 */ /* 0x000fe200000e0614 */
[----:B------:R-:W-:Y:S01]  /*10f00*/  IADD3 RZ, P0, PT, R38, R33, RZ ;  /* 0x0000002126ff7210 */ /* 0x000fe20007f1e0ff */
[----:B------:R-:W-:Y:S01]  /*10f10*/  IMAD.X R33, RZ, RZ, RZ, P4 ;  /* 0x000000ffff217224 */ /* 0x000fe200020e06ff */
[----:B------:R-:W-:Y:S01]  /*10f20*/  ISETP.GE.U32.AND P1, PT, R87, R36, PT ;  /* 0x000000245700720c */ /* 0x000fe20003f26070 */
[----:B------:R-:W-:Y:S02]  /*10f30*/  IMAD.X R95, R37, 0x1, R82, P2 ;  /* 0x00000001255f7824 */ /* 0x000fe400010e0652 */
[----:B------:R-:W-:Y:S02]  /*10f40*/  IMAD.MOV.U32 R32, RZ, RZ, R39 ;  /* 0x000000ffff207224 */ /* 0x000fe400078e0027 */
[----:B------:R-:W-:Y:S01]  /*10f50*/  IMAD.MOV.U32 R25, RZ, RZ, RZ ;  /* 0x000000ffff197224 */ /* 0x000fe200078e00ff */
[----:B------:R-:W-:Y:S01]  /*10f60*/  ISETP.GE.U32.AND.EX P1, PT, R95, R37, PT, P1 ;  /* 0x000000255f00720c */ /* 0x000fe20003f26110 */
[----:B------:R-:W-:-:S04]  /*10f70*/  IMAD.WIDE.U32.X R32, R77, R55, R32, P0 ;  /* 0x000000374d207225 */ /* 0x000fc800000e0420 */
[----:B------:R-:W-:Y:S01]  /*10f80*/  IMAD.MOV.U32 R39, RZ, RZ, 0x1 ;  /* 0x00000001ff277424 */ /* 0x000fe200078e00ff */
[----:B------:R-:W-:-:S05]  /*10f90*/  IADD3 R38, P0, PT, R71, R32, RZ ;  /* 0x0000002047267210 */ /* 0x000fca0007f1e0ff */
[----:B------:R-:W-:Y:S01]  /*10fa0*/  IMAD.X R69, R25, 0x1, R33, P0 ;  /* 0x0000000119457824 */ /* 0x000fe200000e0621 */
[----:B------:R-:W-:Y:S01]  /*10fb0*/  ISETP.NE.U32.AND P0, PT, R38, RZ, PT ;  /* 0x000000ff2600720c */ /* 0x000fe20003f05070 */
[----:B------:R-:W-:Y:S01]  /*10fc0*/  IMAD.WIDE.U32 R32, R79, R54, RZ ;  /* 0x000000364f207225 */ /* 0x000fe200078e00ff */
[----:B------:R-:W-:Y:S02]  /*10fd0*/  @P1 IADD3 R25, P4, PT, RZ, -R81, RZ ;  /* 0x80000051ff191210 */ /* 0x000fe40007f9e0ff */
[----:B------:R-:W-:Y:S01]  /*10fe0*/  @P1 ISETP.NE.U32.AND P2, PT, R36, RZ, PT ;  /* 0x000000ff2400120c */ /* 0x000fe20003f45070 */
[----:B------:R-:W-:Y:S01]  /*10ff0*/  IMAD.MOV.U32 R36, RZ, RZ, R35 ;  /* 0x000000ffff247224 */ /* 0x000fe200078e0023 */
[----:B------:R-:W-:Y:S01]  /*11000*/  ISETP.NE.AND.EX P0, PT, R69, RZ, PT, P0 ;  /* 0x000000ff4500720c */ /* 0x000fe20003f05300 */
[----:B------:R-:W-:Y:S01]  /*11010*/  @P1 IMAD.X R20, RZ, RZ, ~R20, P4 ;  /* 0x000000ffff141224 */ /* 0x000fe200020e0e14 */
[----:B------:R-:W-:Y:S01]  /*11020*/  @P1 ISETP.NE.AND.EX P2, PT, R37, RZ, PT, P2 ;  /* 0x000000ff2500120c */ /* 0x000fe20003f45320 */
[----:B------:R-:W-:Y:S01]  /*11030*/  IMAD.X R37, RZ, RZ, RZ, P3 ;  /* 0x000000ffff257224 */ /* 0x000fe200018e06ff */
[----:B------:R-:W-:-:S02]  /*11040*/  @P1 ISETP.NE.U32.AND P5, PT, R58, R25, PT ;  /* 0x000000193a00120c */ /* 0x000fc40003fa5070 */
[----:B------:R-:W-:Y:S02]  /*11050*/  IADD3 RZ, P3, PT, R34, R59, RZ ;  /* 0x0000003b22ff7210 */ /* 0x000fe40007f7e0ff */
[----:B------:R-:W-:Y:S01]  /*11060*/  @P1 ISETP.NE.AND.EX P2, PT, R83, R20, !P2, P5 ;  /* 0x000000145300120c */ /* 0x000fe20005745350 */
[----:B------:R-:W-:-:S03]  /*11070*/  IMAD.WIDE.U32 R32, P5, R24, R55, R32 ;  /* 0x0000003718207225 */ /* 0x000fc600078a0020 */
[----:B------:R-:W-:Y:S01]  /*11080*/  @P1 SEL R39, RZ, 0x1, !P2 ;  /* 0x00000001ff271807 */ /* 0x000fe20005000000 */
[----:B------:R-:W-:Y:S01]  /*11090*/  IMAD.WIDE.U32.X R36, R79, R53, R36, P3 ;  /* 0x000000354f247225 */ /* 0x000fe200018e0424 */
[----:B------:R-:W-:-:S03]  /*110a0*/  @P0 IADD3 R20, P3, PT, R38, R85, RZ ;  /* 0x0000005526140210 */ /* 0x000fc60007f7e0ff */
[----:B------:R-:W-:Y:S01]  /*110b0*/  IMAD.WIDE.U32 R24, R24, R54, RZ ;  /* 0x0000003618187225 */ /* 0x000fe200078e00ff */
[----:B------:R-:W-:Y:S02]  /*110c0*/  IADD3 R39, P2, PT, R39, R36, RZ ;  /* 0x0000002427277210 */ /* 0x000fe40007f5e0ff */
[----:B------:R-:W-:Y:S01]  /*110d0*/  @P0 ISETP.GE.U32.AND P1, PT, R20, R85, PT ;  /* 0x000000551400020c */ /* 0x000fe20003f26070 */
[----:B------:R-:W-:Y:S01]  /*110e0*/  @P0 IMAD.MOV.U32 R85, RZ, RZ, R20 ;  /* 0x000000ffff550224 */ /* 0x000fe200078e0014 */
[----:B------:R-:W-:Y:S01]  /*110f0*/  IADD3.X R20, PT, PT, R37, UR4, RZ, P2, !PT ;  /* 0x0000000425147c10 */ /* 0x000fe200097fe4ff */
[----:B------:R-:W-:Y:S01]  /*11100*/  @P0 IMAD.X R35, R69, 0x1, R78, P3 ;  /* 0x0000000145230824 */ /* 0x000fe200018e064e */
[----:B------:R-:W-:Y:S01]  /*11110*/  IADD3 R34, P2, PT, R39, R24, RZ ;  /* 0x0000001827227210 */ /* 0x000fe20007f5e0ff */
[----:B------:R-:W-:-:S03]  /*11120*/  IMAD.IADD R37, R25, 0x1, R32 ;  /* 0x0000000119257824 */ /* 0x000fc600078e0220 */
[----:B------:R-:W-:Y:S01]  /*11130*/  @P0 ISETP.GE.U32.AND.EX P1, PT, R35, R78, PT, P1 ;  /* 0x0000004e2300020c */ /* 0x000fe20003f26110 */
[----:B------:R-:W-:Y:S01]  /*11140*/  @P0 IMAD.MOV.U32 R78, RZ, RZ, R35 ;  /* 0x000000ffff4e0224 */ /* 0x000fe200078e0023 */
[----:B------:R-:W-:Y:S01]  /*11150*/  IADD3 R85, P3, PT, R85, R34, RZ ;  /* 0x0000002255557210 */ /* 0x000fe20007f7e0ff */
[----:B------:R-:W-:-:S03]  /*11160*/  IMAD.X R59, R37, 0x1, R20, P2 ;  /* 0x00000001253b7824 */ /* 0x000fc600010e0614 */
[----:B------:R-:W-:Y:S01]  /*11170*/  ISETP.GE.U32.AND P2, PT, R85, R34, PT ;  /* 0x000000225500720c */ /* 0x000fe20003f46070 */
[----:B------:R-:W-:-:S05]  /*11180*/  IMAD.X R71, R78, 0x1, R59, P3 ;  /* 0x000000014e477824 */ /* 0x000fca00018e063b */
[----:B------:R-:W-:-:S13]  /*11190*/  ISETP.GE.U32.AND.EX P2, PT, R71, R59, PT, P2 ;  /* 0x0000003b4700720c */ /* 0x000fda0003f46120 */
[----:B------:R-:W-:Y:S02]  /*111a0*/  @P2 IADD3 R35, P6, PT, RZ, -R39, RZ ;  /* 0x80000027ff232210 */ /* 0x000fe40007fde0ff */
[----:B------:R-:W-:Y:S01]  /*111b0*/  @P2 ISETP.NE.U32.AND P3, PT, R34, RZ, PT ;  /* 0x000000ff2200220c */ /* 0x000fe20003f65070 */
[----:B------:R-:W-:Y:S01]  /*111c0*/  IMAD.MOV.U32 R34, RZ, RZ, R33 ;  /* 0x000000ffff227224 */ /* 0x000fe200078e0021 */
[----:B------:R-:W-:Y:S01]  /*111d0*/  @P2 ISETP.NE.U32.AND P4, PT, R24, R35, PT ;  /* 0x000000231800220c */ /* 0x000fe20003f85070 */
[----:B------:R-:W-:Y:S01]  /*111e0*/  @P2 IMAD.X R20, RZ, RZ, ~R20, P6 ;  /* 0x000000ffff142224 */ /* 0x000fe200030e0e14 */
[----:B------:R-:W-:Y:S01]  /*111f0*/  @P2 ISETP.NE.AND.EX P3, PT, R59, RZ, PT, P3 ;  /* 0x000000ff3b00220c */ /* 0x000fe20003f65330 */
[----:B------:R-:W-:Y:S01]  /*11200*/  IMAD.X R35, RZ, RZ, RZ, P5 ;  /* 0x000000ffff237224 */ /* 0x000fe200028e06ff */
[----:B------:R-:W-:Y:S01]  /*11210*/  IADD3 RZ, P5, PT, R32, R25, RZ ;  /* 0x0000001920ff7210 */ /* 0x000fe20007fbe0ff */
[----:B------:R-:W-:Y:S01]  /*11220*/  IMAD.MOV.U32 R25, RZ, RZ, 0x1 ;  /* 0x00000001ff197424 */ /* 0x000fe200078e00ff */
[----:B------:R-:W-:-:S02]  /*11230*/  @P2 ISETP.NE.AND.EX P3, PT, R37, R20, !P3, P4 ;  /* 0x000000142500220c */ /* 0x000fc40005f65340 */
[----:B------:R-:W-:Y:S01]  /*11240*/  @P0 SEL R37, RZ, 0x1, P1 ;  /* 0x00000001ff250807 */ /* 0x000fe20000800000 */
[----:B------:R-:W-:Y:S01]  /*11250*/  IMAD.WIDE.U32.X R34, R79, R55, R34, P5 ;  /* 0x000000374f227225 */ /* 0x000fe200028e0422 */
[----:B------:R-:W-:Y:S02]  /*11260*/  @P2 SEL R25, RZ, 0x1, !P3 ;  /* 0x00000001ff192807 */ /* 0x000fe40005800000 */
[----:B------:R-:W-:-:S05]  /*11270*/  @P0 IADD3 R74, P1, PT, R37, R74, RZ ;  /* 0x0000004a254a0210 */ /* 0x000fca0007f3e0ff */
[----:B------:R-:W-:Y:S01]  /*11280*/  @P0 IMAD.X R75, RZ, RZ, R75, P1 ;  /* 0x000000ffff4b0224 */ /* 0x000fe200008e064b */
[----:B------:R-:W-:-:S04]  /*11290*/  IADD3 R25, P0, P1, R74, R25, R34 ;  /* 0x000000194a197210 */ /* 0x000fc8000791e022 */
[----:B------:R-:W-:Y:S02]  /*112a0*/  IADD3.X R59, PT, PT, R75, UR4, R35, P0, P1 ;  /* 0x000000044b3b7c10 */ /* 0x000fe400087e2423 */
[----:B------:R-:W-:-:S04]  /*112b0*/  ISETP.GT.U32.AND P0, PT, R25, R54, PT ;  /* 0x000000361900720c */ /* 0x000fc80003f04070 */
[----:B------:R-:W-:-:S13]  /*112c0*/  ISETP.GT.U32.AND.EX P0, PT, R59, R55, PT, P0 ;  /* 0x000000373b00720c */ /* 0x000fda0003f04100 */
[----:B------:R-:W-:Y:S05]  /*112d0*/  @P0 BRA `(.L_x_113) ;  /* 0x00000000005c0947 */ /* 0x000fea0003800000 */
[----:B------:R-:W-:Y:S01]  /*112e0*/  ISETP.GE.U32.AND P0, PT, R25, R54, PT ;  /* 0x000000361900720c */ /* 0x000fe20003f06070 */
[----:B------:R-:W-:-:S03]  /*112f0*/  IMAD.MOV.U32 R69, RZ, RZ, R85 ;  /* 0x000000ffff457224 */ /* 0x000fc600078e0055 */
[----:B------:R-:W-:-:S13]  /*11300*/  ISETP.GE.U32.AND.EX P0, PT, R59, R55, PT, P0 ;  /* 0x000000373b00720c */ /* 0x000fda0003f06100 */
[----:B------:R-:W-:Y:S05]  /*11310*/  @!P0 BREAK.RELIABLE B2 ;  /* 0x0000000000028942 */ /* 0x000fea0003800100 */
[----:B------:R-:W-:Y:S05]  /*11320*/  @!P0 BRA `(.L_x_114) ;  /* 0x0000000000a48947 */ /* 0x000fea0003800000 */
        /* <DEDUP_REMOVED lines=13> */
[----:B------:R-:W-:Y:S02]  /*11400*/  ISETP.LT.U32.AND P1, PT, R87, R30, PT ;  /* 0x0000001e5700720c */ /* 0x000fe40003f21070 */
[----:B------:R-:W-:-:S04]  /*11410*/  ISETP.GE.U32.AND.EX P0, PT, R99, R29, PT, P0 ;  /* 0x0000001d6300720c */ /* 0x000fc80003f06100 */
[----:B------:R-:W-:-:S13]  /*11420*/  ISETP.LT.U32.OR.EX P0, PT, R95, R31, !P0, P1 ;  /* 0x0000001f5f00720c */ /* 0x000fda0004701510 */
[----:B------:R-:W-:Y:S05]  /*11430*/  @P0 BREAK.RELIABLE B2 ;  /* 0x0000000000020942 */ /* 0x000fea0003800100 */
[----:B------:R-:W-:Y:S05]  /*11440*/  @P0 BRA `(.L_x_114) ;  /* 0x00000000005c0947 */ /* 0x000fea0003800000 */
.L_x_113:
[----:B------:R-:W-:Y:S05]  /*11450*/  BSYNC.RELIABLE B2 ;  /* 0x0000000000027941 */ /* 0x000fea0003800100 */
.L_x_112:
        /* <DEDUP_REMOVED lines=22> */
.L_x_114:
[----:B------:R-:W-:Y:S05]  /*115c0*/  BSYNC.RECONVERGENT B1 ;  /* 0x0000000000017941 */ /* 0x000fea0003800200 */
.L_x_111:
[----:B------:R-:W0:Y:S01]  /*115d0*/  LDS.128 R36, [R21+0x20] ;  /* 0x0000200015247984 */ /* 0x000e220000000c00 */
        /* <DEDUP_REMOVED lines=11> */
[-C--:B------:R-:W-:Y:S01]  /*11690*/  IMAD R81, R37, R87.reuse, R20 ;  /* 0x0000005725517224 */ /* 0x080fe200078e0214 */
[----:B------:R-:W-:Y:S01]  /*116a0*/  IADD3 R83, P6, PT, RZ, -R74, RZ ;  /* 0x8000004aff537210 */ /* 0x000fe20007fde0ff */
[----:B------:R-:W-:-:S03]  /*116b0*/  IMAD.WIDE.U32 R32, R36, R87, RZ ;  /* 0x0000005724207225 */ /* 0x000fc600078e00ff */
[----:B------:R-:W-:Y:S01]  /*116c0*/  ISETP.NE.U32.AND P0, PT, R78, R83, PT ;  /* 0x000000534e00720c */ /* 0x000fe20003f05070 */
[----:B------:R-:W-:Y:S01]  /*116d0*/  IMAD.IADD R81, R79, 0x1, R81 ;  /* 0x000000014f517824 */ /* 0x000fe200078e0251 */
[----:B------:R-:W-:Y:S01]  /*116e0*/  IADD3 R79, P4, PT, R74, R78, RZ ;  /* 0x0000004e4a4f7210 */ /* 0x000fe20007f9e0ff */
[----:B------:R-:W-:-:S03]  /*116f0*/  IMAD.WIDE.U32 R76, P5, R36, R95, R76 ;  /* 0x0000005f244c7225 */ /* 0x000fc600078a004c */
[----:B------:R-:W-:Y:S01]  /*11700*/  ISETP.NE.U32.AND P3, PT, R79, RZ, PT ;  /* 0x000000ff4f00720c */ /* 0x000fe20003f65070 */
[----:B------:R-:W-:Y:S01]  /*11710*/  IMAD.X R24, R81, 0x1, R75, P4 ;  /* 0x0000000151187824 */ /* 0x000fe200020e064b */
[----:B------:R-:W-:Y:S01]  /*11720*/  IADD3 RZ, P1, PT, R33, R76, RZ ;  /* 0x0000004c21ff7210 */ /* 0x000fe20007f3e0ff */
[----:B------:R-:W-:-:S03]  /*11730*/  IMAD.WIDE.U32 R32, R38, R97, RZ ;  /* 0x0000006126207225 */ /* 0x000fc600078e00ff */
[----:B------:R-:W-:Y:S01]  /*11740*/  ISETP.NE.AND.EX P3, PT, R24, RZ, PT, P3 ;  /* 0x000000ff1800720c */ /* 0x000fe20003f65330 */
[-C--:B------:R-:W-:Y:S02]  /*11750*/  IMAD R32, R99, R38.reuse, RZ ;  /* 0x0000002663207224 */ /* 0x080fe400078e02ff */
[----:B------:R-:W-:Y:S02]  /*11760*/  IMAD.X R20, RZ, RZ, ~R75, P6 ;  /* 0x000000ffff147224 */ /* 0x000fe400030e0e4b */
[----:B------:R-:W-:-:S03]  /*11770*/  IMAD.WIDE.U32 R74, R97, R38, RZ ;  /* 0x00000026614a7225 */ /* 0x000fc600078e00ff */
[----:B------:R-:W-:Y:S01]  /*11780*/  ISETP.NE.AND.EX P0, PT, R81, R20, !P3, P0 ;  /* 0x000000145100720c */ /* 0x000fe20005f05300 */
[-C--:B------:R-:W-:Y:S01]  /*11790*/  IMAD.WIDE.U32 R34, R39, R97.reuse, RZ ;  /* 0x0000006127227225 */ /* 0x080fe200078e00ff */
[----:B------:R-:W-:Y:S02]  /*117a0*/  IADD3 R20, P6, PT, R79, R74, RZ ;  /* 0x0000004a4f147210 */ /* 0x000fe40007fde0ff */
[----:B------:R-:W-:Y:S01]  /*117b0*/  SEL R101, RZ, 0x1, !P0 ;  /* 0x00000001ff657807 */ /* 0x000fe20004000000 */
[----:B------:R-:W-:Y:S02]  /*117c0*/  IMAD R85, R39, R97, R32 ;  /* 0x0000006127557224 */ /* 0x000fe400078e0220 */
[----:B------:R-:W-:-:S04]  /*117d0*/  IMAD.WIDE.U32 R34, P2, R38, R99, R34 ;  /* 0x0000006326227225 */ /* 0x000fc80007840022 */
[----:B------:R-:W-:Y:S01]  /*117e0*/  IMAD.IADD R81, R75, 0x1, R85 ;  /* 0x000000014b517824 */ /* 0x000fe200078e0255 */
[----:B------:R-:W-:Y:S01]  /*117f0*/  IADD3 RZ, P4, PT, R33, R34, RZ ;  /* 0x0000002221ff7210 */ /* 0x000fe20007f9e0ff */
[----:B------:R-:W-:Y:S01]  /*11800*/  IMAD.X R79, RZ, RZ, RZ, P5 ;  /* 0x000000ffff4f7224 */ /* 0x000fe200028e06ff */
[----:B------:R-:W-:Y:S01]  /*11810*/  ISETP.GE.U32.AND P5, PT, R20, R74, PT ;  /* 0x0000004a1400720c */ /* 0x000fe20003fa6070 */
[----:B------:R-:W-:Y:S02]  /*11820*/  IMAD.X R24, R81, 0x1, R24, P6 ;  /* 0x0000000151187824 */ /* 0x000fe400030e0618 */
[----:B------:R-:W-:-:S03]  /*11830*/  IMAD.WIDE.U32 R82, R39, R87, RZ ;  /* 0x0000005727527225 */ /* 0x000fc600078e00ff */
[----:B------:R-:W-:Y:S01]  /*11840*/  ISETP.GE.U32.AND.EX P5, PT, R24, R81, PT, P5 ;  /* 0x000000511800720c */ /* 0x000fe20003fa6150 */
[----:B------:R-:W-:Y:S02]  /*11850*/  IMAD.X R75, RZ, RZ, RZ, P2 ;  /* 0x000000ffff4b7224 */ /* 0x000fe400010e06ff */
[----:B------:R-:W-:Y:S01]  /*11860*/  IMAD.MOV.U32 R78, RZ, RZ, R77 ;  /* 0x000000ffff4e7224 */ /* 0x000fe200078e004d */
[----:B------:R-:W-:Y:S01]  /*11870*/  SEL R85, RZ, 0x1, P5 ;  /* 0x00000001ff557807 */ /* 0x000fe20002800000 */
[----:B------:R-:W-:Y:S02]  /*11880*/  IMAD.MOV.U32 R74, RZ, RZ, R35 ;  /* 0x000000ffff4a7224 */ /* 0x000fe400078e0023 */
[----:B------:R-:W-:-:S04]  /*11890*/  IMAD.WIDE.U32.X R78, R37, R95, R78, P1 ;  /* 0x0000005f254e7225 */ /* 0x000fc800008e044e */
[----:B------:R-:W-:Y:S01]  /*118a0*/  IMAD.WIDE.U32.X R74, R39, R99, R74, P4 ;  /* 0x00000063274a7225 */ /* 0x000fe200020e044a */
[----:B------:R-:W-:-:S03]  /*118b0*/  IADD3 R100, P0, PT, R101, R78, RZ ;  /* 0x0000004e65647210 */ /* 0x000fc60007f1e0ff */
[----:B------:R-:W-:Y:S01]  /*118c0*/  IMAD.WIDE.U32 R32, R38, R87, RZ ;  /* 0x0000005726207225 */ /* 0x000fe200078e00ff */
[----:B------:R-:W-:-:S03]  /*118d0*/  IADD3 R84, P1, PT, R85, R74, RZ ;  /* 0x0000004a55547210 */ /* 0x000fc60007f3e0ff */
[----:B------:R-:W-:-:S04]  /*118e0*/  IMAD.WIDE.U32 R82, P3, R38, R95, R82 ;  /* 0x0000005f26527225 */ /* 0x000fc80007860052 */
[----:B------:R-:W-:Y:S01]  /*118f0*/  IMAD R58, R71, R36, RZ ;  /* 0x00000024473a7224 */ /* 0x000fe200078e02ff */
[----:B------:R-:W-:Y:S01]  /*11900*/  IADD3 RZ, P2, PT, R33, R82, RZ ;  /* 0x0000005221ff7210 */ /* 0x000fe20007f5e0ff */
[----:B------:R-:W-:Y:S01]  /*11910*/  IMAD.WIDE.U32 R76, R69, R36, RZ ;  /* 0x00000024454c7225 */ /* 0x000fe200078e00ff */
[----:B------:R0:W1:Y:S03]  /*11920*/  LDS.128 R32, [R21+0x30] ;  /* 0x0000300015207984 */ /* 0x0000660000000c00 */
[----:B------:R-:W-:Y:S01]  /*11930*/  IMAD R68, R95, R38, RZ ;  /* 0x000000265f447224 */ /* 0x000fe200078e02ff */
[----:B------:R-:W-:Y:S01]  /*11940*/  IADD3 R56, P4, PT, R100, R76, RZ ;  /* 0x0000004c64387210 */ /* 0x000fe20007f9e0ff */
[----:B------:R-:W-:Y:S02]  /*11950*/  IMAD R109, R37, R69, R58 ;  /* 0x00000045256d7224 */ /* 0x000fe400078e023a */
[----:B------:R-:W-:Y:S01]  /*11960*/  IMAD.X R101, RZ, RZ, R79, P0 ;  /* 0x000000ffff657224 */ /* 0x000fe200000e064f */
[----:B------:R-:W-:Y:S01]  /*11970*/  ISETP.NE.U32.AND P0, PT, R56, RZ, PT ;  /* 0x000000ff3800720c */ /* 0x000fe20003f05070 */
[----:B------:R-:W-:-:S02]  /*11980*/  IMAD.X R85, RZ, RZ, R75, P1 ;  /* 0x000000ffff557224 */ /* 0x000fc400008e064b */
[-C--:B------:R-:W-:Y:S02]  /*11990*/  IMAD R111, R39, R87.reuse, R68 ;  /* 0x00000057276f7224 */ /* 0x080fe400078e0244 */
[----:B------:R-:W-:Y:S01]  /*119a0*/  IMAD.IADD R103, R109, 0x1, R77 ;  /* 0x000000016d677824 */ /* 0x000fe200078e024d */
[----:B------:R-:W-:Y:S01]  /*119b0*/  IADD3 R77, P5, PT, RZ, -R100, RZ ;  /* 0x80000064ff4d7210 */ /* 0x000fe20007fbe0ff */
[----:B------:R-:W-:-:S03]  /*119c0*/  IMAD.WIDE.U32 R74, R38, R87, R84 ;  /* 0x00000057264a7225 */ /* 0x000fc600078e0054 */
[----:B------:R-:W-:Y:S01]  /*119d0*/  ISETP.NE.U32.AND P1, PT, R76, R77, PT ;  /* 0x0000004d4c00720c */ /* 0x000fe20003f25070 */
[----:B------:R-:W-:-:S04]  /*119e0*/  IMAD.WIDE.U32 R78, R36, R69, R100 ;  /* 0x00000045244e7225 */ /* 0x000fc800078e0064 */
[----:B------:R-:W-:Y:S01]  /*119f0*/  IMAD.X R56, R103, 0x1, R101, P4 ;  /* 0x0000000167387824 */ /* 0x000fe200020e0665 */
[-C--:B------:R-:W-:Y:S01]  /*11a00*/  IADD3 R107, P4, PT, R78, R74.reuse, RZ ;  /* 0x0000004a4e6b7210 */ /* 0x080fe20007f9e0ff */
[----:B------:R-:W-:Y:S02]  /*11a10*/  IMAD.IADD R105, R75, 0x1, R111 ;  /* 0x000000014b697824 */ /* 0x000fe400078e026f */
[----:B------:R-:W-:Y:S01]  /*11a20*/  IMAD.WIDE.U32 R80, R37, R69, RZ ;  /* 0x0000004525507225 */ /* 0x000fe200078e00ff */
[----:B------:R-:W-:Y:S02]  /*11a30*/  ISETP.NE.AND.EX P0, PT, R56, RZ, PT, P0 ;  /* 0x000000ff3800720c */ /* 0x000fe40003f05300 */
[----:B------:R-:W-:Y:S01]  /*11a40*/  IADD3.X R58, PT, PT, R105, R79, R109, P4, !PT ;  /* 0x0000004f693a7210 */ /* 0x000fe200027fe46d */
[----:B------:R-:W-:Y:S01]  /*11a50*/  IMAD.WIDE.U32 R78, R36, R69, RZ ;  /* 0x00000045244e7225 */ /* 0x000fe200078e00ff */
[----:B------:R-:W-:-:S03]  /*11a60*/  ISETP.GE.U32.AND P4, PT, R107, R74, PT ;  /* 0x0000004a6b00720c */ /* 0x000fc60003f86070 */
[----:B------:R-:W-:-:S04]  /*11a70*/  IMAD.WIDE.U32 R76, P6, R36, R71, R80 ;  /* 0x00000047244c7225 */ /* 0x000fc800078c0050 */
[----:B------:R-:W-:Y:S01]  /*11a80*/  IMAD.X R81, RZ, RZ, RZ, P3 ;  /* 0x000000ffff517224 */ /* 0x000fe200018e06ff */
[----:B------:R-:W-:Y:S01]  /*11a90*/  ISETP.GE.U32.AND.EX P3, PT, R58, R105, PT, P4 ;  /* 0x000000693a00720c */ /* 0x000fe20003f66140 */
[----:B------:R-:W-:Y:S01]  /*11aa0*/  IMAD.X R100, RZ, RZ, ~R101, P5 ;  /* 0x000000ffff647224 */ /* 0x000fe200028e0e65 */
[----:B------:R-:W-:Y:S01]  /*11ab0*/  IADD3 RZ, P4, PT, R79, R76, RZ ;  /* 0x0000004c4fff7210 */ /* 0x000fe20007f9e0ff */
[----:B------:R-:W-:Y:S02]  /*11ac0*/  IMAD.X R75, RZ, RZ, RZ, P6 ;  /* 0x000000ffff4b7224 */ /* 0x000fe400030e06ff */
[----:B------:R-:W-:Y:S01]  /*11ad0*/  IMAD.MOV.U32 R80, RZ, RZ, R83 ;  /* 0x000000ffff507224 */ /* 0x000fe200078e0053 */
[----:B------:R-:W-:Y:S01]  /*11ae0*/  ISETP.NE.AND.EX P0, PT, R103, R100, !P0, P1 ;  /* 0x000000646700720c */ /* 0x000fe20004705310 */
[----:B------:R-:W-:Y:S02]  /*11af0*/  IMAD.MOV.U32 R74, RZ, RZ, R77 ;  /* 0x000000ffff4a7224 */ /* 0x000fe400078e004d */
[----:B------:R-:W-:Y:S01]  /*11b00*/  IMAD.WIDE.U32.X R80, R39, R95, R80, P2 ;  /* 0x0000005f27507225 */ /* 0x000fe200010e0450 */
[----:B------:R-:W-:-:S03]  /*11b10*/  SEL R79, RZ, 0x1, !P0 ;  /* 0x00000001ff4f7807 */ /* 0x000fc60004000000 */
[----:B------:R-:W-:-:S04]  /*11b20*/  IMAD.WIDE.U32.X R74, R37, R71, R74, P4 ;  /* 0x00000047254a7225 */ /* 0x000fc800020e044a */
[----:B------:R-:W-:Y:S01]  /*11b30*/  IMAD.MOV.U32 R101, RZ, RZ, 0x1 ;  /* 0x00000001ff657424 */ /* 0x000fe200078e00ff */
[----:B01----:R-:W-:Y:S06]  /*11b40*/  @!P3 BRA `(.L_x_116) ;  /* 0x00000000002cb947 */ /* 0x003fec0003800000 */
        /* <DEDUP_REMOVED lines=11> */
.L_x_116:
[----:B------:R-:W-:Y:S05]  /*11c00*/  BSYNC.RECONVERGENT B1 ;  /* 0x0000000000017941 */ /* 0x000fea0003800200 */
.L_x_115:
[----:B------:R-:W-:Y:S01]  /*11c10*/  IADD3 R84, P1, PT, R79, R74, RZ ;  /* 0x0000004a4f547210 */ /* 0x000fe20007f3e0ff */
[----:B------:R-:W-:Y:S01]  /*11c20*/  IMAD.MOV.U32 R77, RZ, RZ, RZ ;  /* 0x000000ffff4d7224 */ /* 0x000fe200078e00ff */
[----:B------:R-:W-:Y:S01]  /*11c30*/  IADD3 R100, P0, PT, R101, R80, RZ ;  /* 0x0000005065647210 */ /* 0x000fe20007f1e0ff */
[----:B------:R-:W-:Y:S01]  /*11c40*/  IMAD R56, R71, R38, RZ ;  /* 0x0000002647387224 */ /* 0x000fe200078e02ff */
[----:B------:R-:W-:Y:S01]  /*11c50*/  BSSY.RECONVERGENT B1, `(.L_x_117) ;  /* 0x000002b000017945 */ /* 0x000fe20003800200 */
[----:B------:R-:W-:Y:S02]  /*11c60*/  IMAD.X R85, RZ, RZ, R75, P1 ;  /* 0x000000ffff557224 */ /* 0x000fe400008e064b */
[----:B------:R-:W-:Y:S02]  /*11c70*/  IMAD.X R101, R77, 0x1, R81, P0 ;  /* 0x000000014d657824 */ /* 0x000fe400000e0651 */
[----:B------:R-:W-:-:S04]  /*11c80*/  IMAD.WIDE.U32 R78, R36, R25, R84 ;  /* 0x00000019244e7225 */ /* 0x000fc800078e0054 */
[----:B------:R-:W-:-:S04]  /*11c90*/  IMAD.WIDE.U32 R76, R38, R69, R100 ;  /* 0x00000045264c7225 */ /* 0x000fc800078e0064 */
[----:B------:R-:W-:Y:S01]  /*11ca0*/  IMAD R109, R59, R36, RZ ;  /* 0x000000243b6d7224 */ /* 0x000fe200078e02ff */
[----:B------:R-:W-:Y:S01]  /*11cb0*/  IADD3 R105, P1, PT, R76, R78, RZ ;  /* 0x0000004e4c697210 */ /* 0x000fe20007f3e0ff */
[----:B------:R-:W-:Y:S02]  /*11cc0*/  IMAD R113, R39, R69, R56 ;  /* 0x0000004527717224 */ /* 0x000fe400078e0238 */
[----:B------:R-:W-:Y:S01]  /*11cd0*/  IMAD R109, R37, R25, R109 ;  /* 0x00000019256d7224 */ /* 0x000fe200078e026d */
[----:B------:R-:W-:Y:S01]  /*11ce0*/  ISETP.GE.U32.AND P0, PT, R105, R76, PT ;  /* 0x0000004c6900720c */ /* 0x000fe20003f06070 */
[----:B------:R-:W-:Y:S02]  /*11cf0*/  IMAD.IADD R78, R77, 0x1, R113 ;  /* 0x000000014d4e7824 */ /* 0x000fe400078e0271 */
[----:B------:R-:W-:-:S03]  /*11d00*/  IMAD.WIDE.U32 R80, R39, R69, RZ ;  /* 0x0000004527507225 */ /* 0x000fc600078e00ff */
[----:B------:R-:W-:Y:S01]  /*11d10*/  IADD3.X R68, PT, PT, R78, R79, R109, P1, !PT ;  /* 0x0000004f4e447210 */ /* 0x000fe20000ffe46d */
[----:B------:R-:W-:-:S03]  /*11d20*/  IMAD.WIDE.U32 R74, R37, R25, RZ ;  /* 0x00000019254a7225 */ /* 0x000fc600078e00ff */
[----:B------:R-:W-:Y:S01]  /*11d30*/  ISETP.GE.U32.AND.EX P0, PT, R68, R78, PT, P0 ;  /* 0x0000004e4400720c */ /* 0x000fe20003f06100 */
[----:B------:R-:W-:-:S04]  /*11d40*/  IMAD.WIDE.U32 R80, P2, R38, R71, R80 ;  /* 0x0000004726507225 */ /* 0x000fc80007840050 */
[----:B------:R-:W-:-:S04]  /*11d50*/  IMAD.WIDE.U32 R74, P3, R36, R59, R74 ;  /* 0x0000003b244a7225 */ /* 0x000fc8000786004a */
[----:B------:R-:W-:-:S04]  /*11d60*/  IMAD.WIDE.U32 R102, R38, R69, RZ ;  /* 0x0000004526667225 */ /* 0x000fc800078e00ff */
[----:B------:R-:W-:Y:S01]  /*11d70*/  IMAD.WIDE.U32 R76, R36, R25, RZ ;  /* 0x00000019244c7225 */ /* 0x000fe200078e00ff */
[----:B------:R-:W-:-:S03]  /*11d80*/  IADD3 RZ, P6, PT, R103, R80, RZ ;  /* 0x0000005067ff7210 */ /* 0x000fc60007fde0ff */
[----:B------:R-:W-:Y:S02]  /*11d90*/  IMAD R56, R99, R32, RZ ;  /* 0x0000002063387224 */ /* 0x000fe400078e02ff */
[----:B------:R-:W-:Y:S01]  /*11da0*/  IMAD.X R79, RZ, RZ, RZ, P3 ;  /* 0x000000ffff4f7224 */ /* 0x000fe200018e06ff */
[----:B------:R-:W-:Y:S01]  /*11db0*/  IADD3 RZ, P3, PT, R77, R74, RZ ;  /* 0x0000004a4dff7210 */ /* 0x000fe20007f7e0ff */
[----:B------:R-:W-:Y:S02]  /*11dc0*/  IMAD.MOV.U32 R82, RZ, RZ, R81 ;  /* 0x000000ffff527224 */ /* 0x000fe400078e0051 */
[----:B------:R-:W-:Y:S02]  /*11dd0*/  IMAD.MOV.U32 R78, RZ, RZ, R75 ;  /* 0x000000ffff4e7224 */ /* 0x000fe400078e004b */
[----:B------:R-:W-:Y:S02]  /*11de0*/  IMAD.X R83, RZ, RZ, RZ, P2 ;  /* 0x000000ffff537224 */ /* 0x000fe400010e06ff */
[----:B------:R-:W-:-:S04]  /*11df0*/  IMAD.WIDE.U32 R80, R25, R36, RZ ;  /* 0x0000002419507225 */ /* 0x000fc800078e00ff */
[----:B------:R-:W-:-:S04]  /*11e00*/  IMAD.WIDE.U32 R76, R97, R32, RZ ;  /* 0x00000020614c7225 */ /* 0x000fc800078e00ff */
[----:B------:R-:W-:-:S04]  /*11e10*/  IMAD.WIDE.U32 R74, R33, R97, RZ ;  /* 0x00000061214a7225 */ /* 0x000fc800078e00ff */
[----:B------:R-:W-:Y:S02]  /*11e20*/  IMAD R115, R33, R97, R56 ;  /* 0x0000006121737224 */ /* 0x000fe400078e0238 */
        /* <DEDUP_REMOVED lines=13> */
.L_x_118:
[----:B------:R-:W-:Y:S05]  /*11f00*/  BSYNC.RECONVERGENT B1 ;  /* 0x0000000000017941 */ /* 0x000fea0003800200 */
.L_x_117:
[----:B------:R-:W-:Y:S01]  /*11f10*/  IADD3 R70, P2, PT, R84, R80, RZ ;  /* 0x0000005054467210 */ /* 0x000fe20007f5e0ff */
[----:B------:R-:W-:Y:S01]  /*11f20*/  IMAD.IADD R103, R77, 0x1, R115 ;  /* 0x000000014d677824 */ /* 0x000fe200078e0273 */
[----:B------:R-:W-:Y:S01]  /*11f30*/  IADD3 R56, P5, PT, R107, R76, RZ ;  /* 0x0000004c6b387210 */ /* 0x000fe20007fbe0ff */
[----:B------:R-:W-:Y:S01]  /*11f40*/  IMAD.IADD R109, R109, 0x1, R81 ;  /* 0x000000016d6d7824 */ /* 0x000fe200078e0251 */
[----:B------:R-:W-:Y:S01]  /*11f50*/  ISETP.NE.U32.AND P1, PT, R70, RZ, PT ;  /* 0x000000ff4600720c */ /* 0x000fe20003f25070 */
[C---:B------:R-:W-:Y:S01]  /*11f60*/  IMAD.WIDE.U32 R100, R32.reuse, R97, RZ ;  /* 0x0000006120647225 */ /* 0x040fe200078e00ff */
[----:B------:R-:W-:Y:S03]  /*11f70*/  BSSY.RECONVERGENT B1, `(.L_x_119) ;  /* 0x000003a000017945 */ /* 0x000fe60003800200 */
[----:B------:R-:W-:-:S04]  /*11f80*/  IMAD.WIDE.U32 R74, P0, R32, R99, R74 ;  /* 0x00000063204a7225 */ /* 0x000fc8000780004a */
[----:B------:R-:W-:Y:S01]  /*11f90*/  IMAD.X R58, R103, 0x1, R58, P5 ;  /* 0x00000001673a7824 */ /* 0x000fe200028e063a */
[----:B------:R-:W-:Y:S01]  /*11fa0*/  IADD3 RZ, P4, PT, R101, R74, RZ ;  /* 0x0000004a65ff7210 */ /* 0x000fe20007f9e0ff */
[----:B------:R-:W-:Y:S01]  /*11fb0*/  IMAD.X R70, R109, 0x1, R85, P2 ;  /* 0x000000016d467824 */ /* 0x000fe200010e0655 */
[----:B------:R-:W-:Y:S01]  /*11fc0*/  ISETP.GE.U32.AND P2, PT, R56, R76, PT ;  /* 0x0000004c3800720c */ /* 0x000fe20003f46070 */
[----:B------:R-:W-:Y:S01]  /*11fd0*/  IMAD.X R77, RZ, RZ, RZ, P0 ;  /* 0x000000ffff4d7224 */ /* 0x000fe200000e06ff */
[----:B------:R-:W-:Y:S01]  /*11fe0*/  IADD3 R81, P5, PT, RZ, -R84, RZ ;  /* 0x80000054ff517210 */ /* 0x000fe20007fbe0ff */
[----:B------:R-:W-:Y:S01]  /*11ff0*/  IMAD.MOV.U32 R76, RZ, RZ, R75 ;  /* 0x000000ffff4c7224 */ /* 0x000fe200078e004b */
[----:B------:R-:W-:Y:S01]  /*12000*/  ISETP.GE.U32.AND.EX P2, PT, R58, R103, PT, P2 ;  /* 0x000000673a00720c */ /* 0x000fe20003f46120 */
[----:B------:R-:W-:Y:S01]  /*12010*/  IMAD.WIDE.U32.X R82, R39, R71, R82, P6 ;  /* 0x0000004727527225 */ /* 0x000fe200030e0452 */
[----:B------:R-:W-:Y:S02]  /*12020*/  ISETP.NE.U32.AND P0, PT, R80, R81, PT ;  /* 0x000000515000720c */ /* 0x000fe40003f05070 */
[----:B------:R-:W-:Y:S01]  /*12030*/  ISETP.NE.AND.EX P1, PT, R70, RZ, PT, P1 ;  /* 0x000000ff4600720c */ /* 0x000fe20003f25310 */
[----:B------:R-:W-:Y:S01]  /*12040*/  IMAD.WIDE.U32.X R74, R33, R99, R76, P4 ;  /* 0x00000063214a7225 */ /* 0x000fe200020e044c */
[----:B------:R-:W-:-:S02]  /*12050*/  SEL R77, RZ, 0x1, P2 ;  /* 0x00000001ff4d7807 */ /* 0x000fc40001000000 */
[----:B------:R-:W-:Y:S01]  /*12060*/  IADD3 R76, P2, PT, R111, R82, RZ ;  /* 0x000000526f4c7210 */ /* 0x000fe20007f5e0ff */
[----:B------:R-:W-:Y:S01]  /*12070*/  IMAD.MOV.U32 R81, RZ, RZ, RZ ;  /* 0x000000ffff517224 */ /* 0x000fe200078e00ff */
[----:B------:R-:W-:Y:S01]  /*12080*/  IADD3 R74, P4, PT, R77, R74, RZ ;  /* 0x0000004a4d4a7210 */ /* 0x000fe20007f9e0ff */
[----:B------:R-:W-:Y:S02]  /*12090*/  IMAD.X R84, RZ, RZ, ~R85, P5 ;  /* 0x000000ffff547224 */ /* 0x000fe400028e0e55 */
[----:B------:R-:W-:Y:S02]  /*120a0*/  IMAD R70, R59, R38, RZ ;  /* 0x000000263b467224 */ /* 0x000fe400078e02ff */
[----:B------:R-:W-:Y:S01]  /*120b0*/  IMAD.X R77, R81, 0x1, R83, P2 ;  /* 0x00000001514d7824 */ /* 0x000fe200010e0653 */
[----:B------:R-:W-:Y:S01]  /*120c0*/  ISETP.NE.AND.EX P0, PT, R109, R84, !P1, P0 ;  /* 0x000000546d00720c */ /* 0x000fe20004f05300 */
[----:B------:R-:W-:Y:S02]  /*120d0*/  IMAD R107, R39, R25, R70 ;  /* 0x00000019276b7224 */ /* 0x000fe400078e0246 */
[----:B------:R-:W-:Y:S01]  /*120e0*/  IMAD.WIDE.U32.X R80, R37, R59, R78, P3 ;  /* 0x0000003b25507225 */ /* 0x000fe200018e044e */
[----:B------:R-:W-:-:S03]  /*120f0*/  SEL R103, RZ, 0x1, !P0 ;  /* 0x00000001ff677807 */ /* 0x000fc60004000000 */
[----:B------:R-:W-:-:S04]  /*12100*/  IMAD.WIDE.U32 R84, R38, R25, R76 ;  /* 0x0000001926547225 */ /* 0x000fc800078e004c */
[----:B------:R-:W-:Y:S01]  /*12110*/  IMAD.IADD R85, R85, 0x1, R107 ;  /* 0x0000000155557824 */ /* 0x000fe200078e026b */
[----:B------:R-:W-:Y:S01]  /*12120*/  IADD3 R103, P0, P2, R84, R80, R103 ;  /* 0x0000005054677210 */ /* 0x000fe20007a1e067 */
[----:B------:R-:W-:Y:S02]  /*12130*/  IMAD.X R75, RZ, RZ, R75, P4 ;  /* 0x000000ffff4b7224 */ /* 0x000fe400020e064b */
[----:B------:R-:W-:Y:S01]  /*12140*/  IMAD R70, R95, R32, RZ ;  /* 0x000000205f467224 */ /* 0x000fe200078e02ff */
[----:B------:R-:W-:Y:S01]  /*12150*/  ISETP.GE.U32.AND P1, PT, R103, R84, PT ;  /* 0x000000546700720c */ /* 0x000fe20003f26070 */
[----:B------:R-:W-:Y:S01]  /*12160*/  IMAD.WIDE.U32 R82, R32, R87, R74 ;  /* 0x0000005720527225 */ /* 0x000fe200078e004a */
[----:B------:R-:W-:-:S03]  /*12170*/  IADD3.X R72, PT, PT, R85, R81, RZ, P0, P2 ;  /* 0x0000005155487210 */ /* 0x000fc600007e44ff */
[C---:B------:R-:W-:Y:S01]  /*12180*/  IMAD R109, R33.reuse, R87, R70 ;  /* 0x00000057216d7224 */ /* 0x040fe200078e0246 */
        /* <DEDUP_REMOVED lines=24> */
.L_x_120:
[----:B------:R-:W-:Y:S05]  /*12310*/  BSYNC.RECONVERGENT B1 ;  /* 0x0000000000017941 */ /* 0x000fea0003800200 */
.L_x_119:
[----:B------:R-:W-:Y:S01]  /*12320*/  IMAD.MOV.U32 R78, RZ, RZ, R79 ;  /* 0x000000ffff4e7224 */ /* 0x000fe200078e004f */
[----:B------:R-:W-:Y:S01]  /*12330*/  BSSY.RECONVERGENT B1, `(.L_x_121) ;  /* 0x0000011000017945 */ /* 0x000fe20003800200 */
[----:B------:R-:W-:Y:S02]  /*12340*/  IMAD.MOV.U32 R79, RZ, RZ, R85 ;  /* 0x000000ffff4f7224 */ /* 0x000fe400078e0055 */
        /* <DEDUP_REMOVED lines=15> */
.L_x_122:
[----:B------:R-:W-:Y:S05]  /*12440*/  BSYNC.RECONVERGENT B1 ;  /* 0x0000000000017941 */ /* 0x000fea0003800200 */
.L_x_121:
[----:B------:R-:W-:Y:S01]  /*12450*/  IMAD.WIDE.U32 R76, R97, R34, RZ ;  /* 0x00000022614c7225 */ /* 0x000fe200078e00ff */
[----:B------:R-:W-:Y:S01]  /*12460*/  IADD3 R74, P0, PT, R81, R78, RZ ;  /* 0x0000004e514a7210 */ /* 0x000fe20007f1e0ff */
[----:B------:R-:W-:Y:S02]  /*12470*/  BSSY.RECONVERGENT B1, `(.L_x_123) ;  /* 0x000002b000017945 */ /* 0x000fe40003800200 */
[----:B------:R-:W-:Y:S02]  /*12480*/  IMAD.MOV.U32 R75, RZ, RZ, RZ ;  /* 0x000000ffff4b7224 */ /* 0x000fe400078e00ff */
[----:B------:R-:W-:Y:S01]  /*12490*/  IMAD R83, R97, R35, R68 ;  /* 0x0000002361537224 */ /* 0x000fe200078e0244 */
[----:B------:R-:W-:Y:S01]  /*124a0*/  IADD3 R68, P3, PT, R105, R76, RZ ;  /* 0x0000004c69447210 */ /* 0x000fe20007f7e0ff */
[----:B------:R-:W-:Y:S02]  /*124b0*/  IMAD.X R75, R75, 0x1, R79, P0 ;  /* 0x000000014b4b7824 */ /* 0x000fe400000e064f */
[----:B------:R-:W-:Y:S01]  /*124c0*/  IMAD R80, R71, R32, RZ ;  /* 0x0000002047507224 */ /* 0x000fe200078e02ff */
[----:B------:R-:W-:Y:S01]  /*124d0*/  ISETP.GE.U32.AND P0, PT, R68, R76, PT ;  /* 0x0000004c4400720c */ /* 0x000fe20003f06070 */
[----:B------:R-:W-:-:S02]  /*124e0*/  IMAD.IADD R105, R77, 0x1, R83 ;  /* 0x000000014d697824 */ /* 0x000fc400078e0253 */
[----:B------:R-:W-:-:S04]  /*124f0*/  IMAD.WIDE.U32 R76, R32, R69, R74 ;  /* 0x00000045204c7225 */ /* 0x000fc800078e004a */
[-C--:B------:R-:W-:Y:S01]  /*12500*/  IMAD R107, R33, R69.reuse, R80 ;  /* 0x00000045216b7224 */ /* 0x080fe200078e0250 */
        /* <DEDUP_REMOVED lines=33> */
.L_x_124:
[----:B------:R-:W-:Y:S05]  /*12720*/  BSYNC.RECONVERGENT B1 ;  /* 0x0000000000017941 */ /* 0x000fea0003800200 */
.L_x_123:
[----:B------:R-:W-:Y:S01]  /*12730*/  IMAD.WIDE.U32.X R80, R33, R71, R80, P3 ;  /* 0x0000004721507225 */ /* 0x000fe200018e0450 */
[----:B------:R-:W-:Y:S01]  /*12740*/  SEL R85, RZ, 0x1, P0 ;  /* 0x00000001ff557807 */ /* 0x000fe20000000000 */
[----:B------:R-:W-:Y:S02]  /*12750*/  BSSY.RECONVERGENT B1, `(.L_x_125) ;  /* 0x0000037000017945 */ /* 0x000fe40003800200 */
[----:B------:R-:W-:Y:S01]  /*12760*/  IMAD.WIDE.U32 R74, P1, R38, R59, R78 ;  /* 0x0000003b264a7225 */ /* 0x000fe2000782004e */
[----:B------:R-:W-:-:S03]  /*12770*/  IADD3 R80, P0, PT, R105, R80, RZ ;  /* 0x0000005069507210 */ /* 0x000fc60007f1e0ff */
[----:B------:R-:W-:-:S04]  /*12780*/  IMAD.WIDE.U32 R82, R38, R25, RZ ;  /* 0x0000001926527225 */ /* 0x000fc800078e00ff */
[----:B------:R-:W-:Y:S02]  /*12790*/  IMAD.MOV.U32 R107, RZ, RZ, RZ ;  /* 0x000000ffff6b7224 */ /* 0x000fe400078e00ff */
[----:B------:R-:W-:-:S04]  /*127a0*/  IMAD.WIDE.U32.X R78, R99, R35, R76, P2 ;  /* 0x00000023634e7225 */ /* 0x000fc800010e044c */
[----:B------:R-:W-:Y:S01]  /*127b0*/  IMAD.X R77, RZ, RZ, RZ, P1 ;  /* 0x000000ffff4d7224 */ /* 0x000fe200008e06ff */
[----:B------:R-:W-:Y:S01]  /*127c0*/  IADD3 RZ, P1, PT, R83, R74, RZ ;  /* 0x0000004a53ff7210 */ /* 0x000fe20007f3e0ff */
[----:B------:R-:W-:Y:S01]  /*127d0*/  IMAD.MOV.U32 R76, RZ, RZ, R75 ;  /* 0x000000ffff4c7224 */ /* 0x000fe200078e004b */
[----:B------:R-:W-:Y:S01]  /*127e0*/  IADD3 R78, P2, PT, R85, R78, RZ ;  /* 0x0000004e554e7210 */ /* 0x000fe20007f5e0ff */
[----:B------:R-:W-:Y:S02]  /*127f0*/  IMAD.X R81, R107, 0x1, R81, P0 ;  /* 0x000000016b517824 */ /* 0x000fe400000e0651 */
[----:B------:R-:W-:Y:S02]  /*12800*/  IMAD R84, R59, R32, RZ ;  /* 0x000000203b547224 */ /* 0x000fe400078e02ff */
[----:B------:R-:W-:-:S04]  /*12810*/  IMAD.WIDE.U32.X R76, R39, R59, R76, P1 ;  /* 0x0000003b274c7225 */ /* 0x000fc800008e044c */
[----:B------:R-:W-:-:S04]  /*12820*/  IMAD.WIDE.U32 R82, R32, R25, R80 ;  /* 0x0000001920527225 */ /* 0x000fc800078e0050 */
[----:B------:R-:W-:Y:S02]  /*12830*/  IMAD R109, R33, R25, R84 ;  /* 0x00000019216d7224 */ /* 0x000fe400078e0254 */
[----:B------:R-:W-:Y:S01]  /*12840*/  IMAD.X R79, RZ, RZ, R79, P2 ;  /* 0x000000ffff4f7224 */ /* 0x000fe200010e064f */
[----:B------:R-:W-:Y:S01]  /*12850*/  IADD3 R101, P1, P2, R82, R101, R76 ;  /* 0x0000006552657210 */ /* 0x000fe20007a3e04c */
[----:B------:R-:W-:Y:S02]  /*12860*/  IMAD.MOV.U32 R92, RZ, RZ, RZ ;  /* 0x000000ffff5c7224 */ /* 0x000fe400078e00ff */
[----:B------:R-:W-:Y:S02]  /*12870*/  IMAD.IADD R107, R83, 0x1, R109 ;  /* 0x00000001536b7824 */ /* 0x000fe400078e026d */
[----:B------:R-:W-:-:S03]  /*12880*/  IMAD.WIDE.U32 R74, R87, R34, R78 ;  /* 0x00000022574a7225 */ /* 0x000fc600078e004e */
[----:B------:R-:W-:Y:S01]  /*12890*/  IADD3.X R92, PT, PT, R107, R92, R77, P1, P2 ;  /* 0x0000005c6b5c7210 */ /* 0x000fe20000fe444d */
[----:B------:R-:W-:Y:S01]  /*128a0*/  IMAD R105, R95, R34, RZ ;  /* 0x000000225f697224 */ /* 0x000fe200078e02ff */
[----:B------:R-:W-:Y:S01]  /*128b0*/  ISETP.GE.U32.AND P1, PT, R101, R82, PT ;  /* 0x000000526500720c */ /* 0x000fe20003f26070 */
[----:B------:R-:W-:Y:S01]  /*128c0*/  IMAD.WIDE.U32 R84, R35, R87, RZ ;  /* 0x0000005723547225 */ /* 0x000fe200078e00ff */
[-C--:B------:R-:W-:Y:S02]  /*128d0*/  IADD3 R103, P3, PT, R103, R74.reuse, RZ ;  /* 0x0000004a67677210 */ /* 0x080fe40007f7e0ff */
[----:B------:R-:W-:Y:S01]  /*128e0*/  ISETP.GE.U32.AND.EX P1, PT, R92, R107, PT, P1 ;  /* 0x0000006b5c00720c */ /* 0x000fe20003f26110 */
[----:B------:R-:W-:Y:S01]  /*128f0*/  IMAD R105, R87, R35, R105 ;  /* 0x0000002357697224 */ /* 0x000fe200078e0269 */
[----:B------:R-:W-:Y:S01]  /*12900*/  ISETP.GE.U32.AND P0, PT, R103, R74, PT ;  /* 0x0000004a6700720c */ /* 0x000fe20003f06070 */
[----:B------:R-:W-:Y:S02]  /*12910*/  IMAD R99, R99, R36, RZ ;  /* 0x0000002463637224 */ /* 0x000fe400078e02ff */
[----:B------:R-:W-:-:S02]  /*12920*/  IMAD.IADD R83, R75, 0x1, R105 ;  /* 0x000000014b537824 */ /* 0x000fc400078e0269 */
[----:B------:R-:W-:-:S04]  /*12930*/  IMAD.WIDE.U32 R74, R34, R87, RZ ;  /* 0x00000057224a7225 */ /* 0x000fc800078e00ff */
[----:B------:R-:W-:-:S04]  /*12940*/  IMAD.WIDE.U32 R84, P2, R95, R34, R84 ;  /* 0x000000225f547225 */ /* 0x000fc80007840054 */
[----:B------:R-:W-:Y:S02]  /*12950*/  IMAD R99, R37, R97, R99 ;  /* 0x0000006125637224 */ /* 0x000fe400078e0263 */
[----:B------:R-:W-:-:S04]  /*12960*/  IMAD.WIDE.U32 R76, R97, R36, RZ ;  /* 0x00000024614c7225 */ /* 0x000fc800078e00ff */
[----:B------:R-:W-:Y:S01]  /*12970*/  IMAD.X R72, R83, 0x1, R72, P3 ;  /* 0x0000000153487824 */ /* 0x000fe200018e0648 */
[----:B------:R-:W-:Y:S01]  /*12980*/  IADD3 RZ, P3, PT, R75, R84, RZ ;  /* 0x000000544bff7210 */ /* 0x000fe20007f7e0ff */
[----:B------:R-:W-:Y:S02]  /*12990*/  IMAD.X R75, RZ, RZ, RZ, P2 ;  /* 0x000000ffff4b7224 */ /* 0x000fe400010e06ff */
[----:B------:R-:W-:Y:S01]  /*129a0*/  IMAD.IADD R97, R77, 0x1, R99 ;  /* 0x000000014d617824 */ /* 0x000fe200078e0263 */
[----:B------:R-:W-:Y:S01]  /*129b0*/  ISETP.GE.U32.AND.EX P0, PT, R72, R83, PT, P0 ;  /* 0x000000534800720c */ /* 0x000fe20003f06100 */
        /* <DEDUP_REMOVED lines=16> */
.L_x_126:
[----:B------:R-:W-:Y:S05]  /*12ac0*/  BSYNC.RECONVERGENT B1 ;  /* 0x0000000000017941 */ /* 0x000fea0003800200 */
.L_x_125:
[----:B------:R-:W-:Y:S01]  /*12ad0*/  BSSY.RECONVERGENT B1, `(.L_x_127) ;  /* 0x0000010000017945 */ /* 0x000fe20003800200 */
[----:B------:R-:W-:-:S04]  /*12ae0*/  IMAD.WIDE.U32 R74, R76, R26, RZ ;  /* 0x0000001a4c4a7225 */ /* 0x000fc800078e00ff */
        /* <DEDUP_REMOVED lines=14> */
.L_x_128:
[----:B------:R-:W-:Y:S05]  /*12bd0*/  BSYNC.RECONVERGENT B1 ;  /* 0x0000000000017941 */ /* 0x000fea0003800200 */
.L_x_127:
[----:B------:R-:W-:Y:S01]  /*12be0*/  IADD3 R78, P0, PT, R81, R82, RZ ;  /* 0x00000052514e7210 */ /* 0x000fe20007f1e0ff */
[----:B------:R-:W-:Y:S01]  /*12bf0*/  IMAD.MOV.U32 R77, RZ, RZ, RZ ;  /* 0x000000ffff4d7224 */ /* 0x000fe200078e00ff */
[----:B------:R-:W-:Y:S01]  /*12c00*/  LOP3.LUT R99, RZ, R76, RZ, 0x33, !PT ;  /* 0x0000004cff637212 */ /* 0x000fe200078e33ff */
[----:B------:R-:W-:Y:S01]  /*12c10*/  IMAD R96, R71, R34, RZ ;  /* 0x0000002247607224 */ /* 0x000fe200078e02ff */
[----:B------:R-:W-:Y:S01]  /*12c20*/  LOP3.LUT R97, RZ, R97, RZ, 0x33, !PT ;  /* 0x00000061ff617212 */ /* 0x000fe200078e33ff */
[----:B------:R-:W-:Y:S01]  /*12c30*/  IMAD.X R79, R77, 0x1, R83, P0 ;  /* 0x000000014d4f7824 */ /* 0x000fe200000e0653 */
[----:B------:R-:W-:Y:S01]  /*12c40*/  BSSY.RECONVERGENT B1, `(.L_x_129) ;  /* 0x0000029000017945 */ /* 0x000fe20003800200 */
[----:B------:R-:W-:-:S04]  /*12c50*/  IMAD.WIDE.U32 R80, R74, R28, RZ ;  /* 0x0000001c4a507225 */ /* 0x000fc800078e00ff */
[----:B------:R-:W-:Y:S01]  /*12c60*/  IMAD.WIDE.U32 R86, R69, R34, R78 ;  /* 0x0000002245567225 */ /* 0x000fe200078e004e */
[----:B------:R-:W-:-:S03]  /*12c70*/  ISETP.GT.U32.AND P0, PT, R80, R99, PT ;  /* 0x000000635000720c */ /* 0x000fc60003f04070 */
[----:B------:R-:W-:Y:S01]  /*12c80*/  IMAD R105, R69, R35, R96 ;  /* 0x0000002345697224 */ /* 0x000fe200078e0260 */
[-C--:B------:R-:W-:Y:S01]  /*12c90*/  IADD3 R101, P2, PT, R101, R86.reuse, RZ ;  /* 0x0000005665657210 */ /* 0x080fe20007f5e0ff */
[----:B------:R-:W-:Y:S02]  /*12ca0*/  IMAD.IADD R95, R75, 0x1, R95 ;  /* 0x000000014b5f7824 */ /* 0x000fe400078e025f */
[----:B------:R-:W-:Y:S01]  /*12cb0*/  IMAD.IADD R99, R87, 0x1, R105 ;  /* 0x0000000157637824 */ /* 0x000fe200078e0269 */
[----:B------:R-:W-:Y:S01]  /*12cc0*/  ISETP.GE.U32.AND P1, PT, R101, R86, PT ;  /* 0x000000566500720c */ /* 0x000fe20003f26070 */
[----:B------:R-:W-:-:S04]  /*12cd0*/  IMAD.WIDE.U32 R76, R95, R28, RZ ;  /* 0x0000001c5f4c7225 */ /* 0x000fc800078e00ff */
[----:B------:R-:W-:Y:S02]  /*12ce0*/  IMAD.X R92, R99, 0x1, R92, P2 ;  /* 0x00000001635c7824 */ /* 0x000fe400010e065c */
[----:B------:R-:W-:-:S03]  /*12cf0*/  IMAD.WIDE.U32 R82, R35, R69, RZ ;  /* 0x0000004523527225 */ /* 0x000fc600078e00ff */
[----:B------:R-:W-:Y:S01]  /*12d00*/  ISETP.GE.U32.AND.EX P1, PT, R92, R99, PT, P1 ;  /* 0x000000635c00720c */ /* 0x000fe20003f26110 */
[----:B------:R-:W-:-:S04]  /*12d10*/  IMAD.WIDE.U32 R76, P6, R74, R29, R76 ;  /* 0x0000001d4a4c7225 */ /* 0x000fc800078c004c */
[----:B------:R-:W-:Y:S01]  /*12d20*/  IMAD.WIDE.U32 R84, R34, R69, RZ ;  /* 0x0000004522547225 */ /* 0x000fe200078e00ff */
[----:B------:R-:W-:-:S03]  /*12d30*/  IADD3 R80, P3, PT, R81, R76, RZ ;  /* 0x0000004c51507210 */ /* 0x000fc60007f7e0ff */
[----:B------:R-:W-:Y:S01]  /*12d40*/  IMAD.WIDE.U32 R82, P5, R71, R34, R82 ;  /* 0x0000002247527225 */ /* 0x000fe200078a0052 */
[----:B------:R-:W-:-:S03]  /*12d50*/  ISETP.GT.U32.AND.EX P0, PT, R80, R97, PT, P0 ;  /* 0x000000615000720c */ /* 0x000fc60003f04100 */
[----:B------:R-:W-:Y:S01]  /*12d60*/  IMAD.X R87, RZ, RZ, RZ, P5 ;  /* 0x000000ffff577224 */ /* 0x000fe200028e06ff */
[----:B------:R-:W-:Y:S01]  /*12d70*/  IADD3 RZ, P4, PT, R85, R82, RZ ;  /* 0x0000005255ff7210 */ /* 0x000fe20007f9e0ff */
[----:B------:R-:W-:-:S04]  /*12d80*/  IMAD.WIDE.U32 R84, R33, R25, RZ ;  /* 0x0000001921547225 */ /* 0x000fc800078e00ff */
[----:B------:R-:W-:Y:S02]  /*12d90*/  IMAD.MOV.U32 R86, RZ, RZ, R83 ;  /* 0x000000ffff567224 */ /* 0x000fe400078e0053 */
[----:B------:R-:W-:Y:S02]  /*12da0*/  IMAD.X R81, RZ, RZ, RZ, P6 ;  /* 0x000000ffff517224 */ /* 0x000fe400030e06ff */
[----:B------:R-:W-:Y:S02]  /*12db0*/  IMAD.MOV.U32 R80, RZ, RZ, R77 ;  /* 0x000000ffff507224 */ /* 0x000fe400078e004d */
[----:B------:R-:W-:Y:S01]  /*12dc0*/  IMAD.WIDE.U32.X R86, R71, R35, R86, P4 ;  /* 0x0000002347567225 */ /* 0x000fe200020e0456 */
[----:B------:R-:W-:-:S03]  /*12dd0*/  SEL R71, RZ, 0x1, !P0 ;  /* 0x00000001ff477807 */ /* 0x000fc60004000000 */
[----:B------:R-:W-:-:S04]  /*12de0*/  IMAD.WIDE.U32 R84, P2, R32, R59, R84 ;  /* 0x0000003b20547225 */ /* 0x000fc80007840054 */
        /* <DEDUP_REMOVED lines=14> */
.L_x_130:
[----:B------:R-:W-:Y:S05]  /*12ed0*/  BSYNC.RECONVERGENT B1 ;  /* 0x0000000000017941 */ /* 0x000fea0003800200 */
.L_x_129:
[----:B------:R-:W-:Y:S01]  /*12ee0*/  IMAD.WIDE.U32 R76, R32, R25, RZ ;  /* 0x00000019204c7225 */ /* 0x000fe200078e00ff */
[----:B------:R-:W-:Y:S01]  /*12ef0*/  IADD3 R78, P0, PT, R97, R86, RZ ;  /* 0x00000056614e7210 */ /* 0x000fe20007f1e0ff */
[----:B------:R-:W-:Y:S02]  /*12f00*/  BSSY.RECONVERGENT B1, `(.L_x_131) ;  /* 0x000002f000017945 */ /* 0x000fe40003800200 */
[----:B------:R-:W-:Y:S01]  /*12f10*/  IMAD.MOV.U32 R69, RZ, RZ, RZ ;  /* 0x000000ffff457224 */ /* 0x000fe200078e00ff */
[----:B------:R-:W-:Y:S01]  /*12f20*/  IADD3 RZ, P1, PT, R77, R84, RZ ;  /* 0x000000544dff7210 */ /* 0x000fe20007f3e0ff */
[----:B------:R-:W-:Y:S01]  /*12f30*/  IMAD.X R83, RZ, RZ, RZ, P2 ;  /* 0x000000ffff537224 */ /* 0x000fe200010e06ff */
[----:B------:R-:W-:Y:S01]  /*12f40*/  IADD3 R76, P2, PT, R71, R80, RZ ;  /* 0x00000050474c7210 */ /* 0x000fe20007f5e0ff */
[----:B------:R-:W-:Y:S02]  /*12f50*/  IMAD.X R79, R69, 0x1, R87, P0 ;  /* 0x00000001454f7824 */ /* 0x000fe400000e0657 */
[----:B------:R-:W-:-:S02]  /*12f60*/  IMAD.MOV.U32 R82, RZ, RZ, R85 ;  /* 0x000000ffff527224 */ /* 0x000fc400078e0055 */
[----:B------:R-:W-:Y:S02]  /*12f70*/  IMAD R69, R59, R34, RZ ;  /* 0x000000223b457224 */ /* 0x000fe400078e02ff */
[----:B------:R-:W-:Y:S02]  /*12f80*/  IMAD.X R77, RZ, RZ, R81, P2 ;  /* 0x000000ffff4d7224 */ /* 0x000fe400010e0651 */
[----:B------:R-:W-:-:S04]  /*12f90*/  IMAD.WIDE.U32.X R84, R33, R59, R82, P1 ;  /* 0x0000003b21547225 */ /* 0x000fc800008e0452 */
[----:B------:R-:W-:-:S04]  /*12fa0*/  IMAD.WIDE.U32 R86, R25, R34, R78 ;  /* 0x0000002219567225 */ /* 0x000fc800078e004e */
[----:B------:R-:W-:Y:S01]  /*12fb0*/  IMAD R105, R25, R35, R69 ;  /* 0x0000002319697224 */ /* 0x000fe200078e0245 */
[----:B------:R-:W-:Y:S01]  /*12fc0*/  IADD3 R71, P1, P3, R86, R94, R84 ;  /* 0x0000005e56477210 */ /* 0x000fe20007b3e054 */
[----:B------:R-:W-:-:S04]  /*12fd0*/  IMAD.WIDE.U32 R80, R95, R30, RZ ;  /* 0x0000001e5f507225 */ /* 0x000fc800078e00ff */
[----:B------:R-:W-:-:S04]  /*12fe0*/  IMAD.WIDE.U32 R82, R74, R30, R76 ;  /* 0x0000001e4a527225 */ /* 0x000fc800078e004c */
[----:B------:R-:W-:Y:S01]  /*12ff0*/  IMAD.MOV.U32 R98, RZ, RZ, RZ ;  /* 0x000000ffff627224 */ /* 0x000fe200078e00ff */
[-C--:B------:R-:W-:Y:S01]  /*13000*/  IADD3 R69, P4, PT, R20, R82.reuse, RZ ;  /* 0x0000005214457210 */ /* 0x080fe20007f9e0ff */
[----:B------:R-:W-:Y:S02]  /*13010*/  IMAD.IADD R99, R87, 0x1, R105 ;  /* 0x0000000157637824 */ /* 0x000fe400078e0269 */
[----:B------:R-:W-:Y:S01]  /*13020*/  IMAD.WIDE.U32 R80, P2, R74, R31, R80 ;  /* 0x0000001f4a507225 */ /* 0x000fe20007840050 */
[----:B------:R-:W-:Y:S02]  /*13030*/  ISETP.GE.U32.AND P0, PT, R69, R82, PT ;  /* 0x000000524500720c */ /* 0x000fe40003f06070 */
[----:B------:R-:W-:Y:S01]  /*13040*/  IADD3.X R20, PT, PT, R99, R98, R85, P1, P3 ;  /* 0x0000006263147210 */ /* 0x000fe20000fe6455 */
[----:B------:R-:W-:Y:S01]  /*13050*/  IMAD.WIDE.U32 R96, R35, R25, RZ ;  /* 0x0000001923607225 */ /* 0x000fe200078e00ff */
[----:B------:R-:W-:-:S03]  /*13060*/  ISETP.GE.U32.AND P1, PT, R71, R86, PT ;  /* 0x000000564700720c */ /* 0x000fc60003f26070 */
[----:B------:R-:W-:Y:S01]  /*13070*/  IMAD.IADD R83, R83, 0x1, R80 ;  /* 0x0000000153537824 */ /* 0x000fe200078e0250 */
[----:B------:R-:W-:Y:S01]  /*13080*/  ISETP.GE.U32.AND.EX P1, PT, R20, R99, PT, P1 ;  /* 0x000000631400720c */ /* 0x000fe20003f26110 */
[----:B------:R-:W-:-:S04]  /*13090*/  IMAD.WIDE.U32 R96, P3, R59, R34, R96 ;  /* 0x000000223b607225 */ /* 0x000fc80007860060 */
[----:B------:R-:W-:Y:S02]  /*130a0*/  IMAD.X R87, R83, 0x1, R24, P4 ;  /* 0x0000000153577824 */ /* 0x000fe400020e0618 */
[----:B------:R-:W-:-:S03]  /*130b0*/  IMAD.WIDE.U32 R84, R34, R25, RZ ;  /* 0x0000001922547225 */ /* 0x000fc600078e00ff */
[----:B------:R-:W-:Y:S01]  /*130c0*/  ISETP.GE.U32.AND.EX P0, PT, R87, R83, PT, P0 ;  /* 0x000000535700720c */ /* 0x000fe20003f06100 */
[----:B------:R-:W-:Y:S01]  /*130d0*/  IMAD.X R83, RZ, RZ, RZ, P3 ;  /* 0x000000ffff537224 */ /* 0x000fe200018e06ff */
[----:B------:R-:W-:Y:S01]  /*130e0*/  IADD3 RZ, P3, PT, R85, R96, RZ ;  /* 0x0000006055ff7210 */ /* 0x000fe20007f7e0ff */
[----:B------:R-:W-:-:S04]  /*130f0*/  IMAD.MOV.U32 R82, RZ, RZ, R97 ;  /* 0x000000ffff527224 */ /* 0x000fc800078e0061 */
        /* <DEDUP_REMOVED lines=15> */
.L_x_132:
[----:B------:R-:W-:Y:S05]  /*131f0*/  BSYNC.RECONVERGENT B1 ;  /* 0x0000000000017941 */ /* 0x000fea0003800200 */
.L_x_131:
        /* <DEDUP_REMOVED lines=22> */
.L_x_134:
[----:B------:R-:W-:Y:S05]  /*13360*/  BSYNC.RECONVERGENT B1 ;  /* 0x0000000000017941 */ /* 0x000fea0003800200 */
.L_x_133:
        /* <DEDUP_REMOVED lines=9> */
[----:B------:R-:W-:Y:S01]  /*13400*/  IMAD.MOV.U32 R83, RZ, RZ, 0x1 ;  /* 0x00000001ff537424 */ /* 0x000fe200078e00ff */
[----:B------:R-:W-:Y:S01]  /*13410*/  ISETP.GE.U32.AND P0, PT, R97, R78, PT ;  /* 0x0000004e6100720c */ /* 0x000fe20003f06070 */
[----:B------:R-:W-:Y:S02]  /*13420*/  IMAD.X R56, R81, 0x1, R58, P1 ;  /* 0x0000000151387824 */ /* 0x000fe400008e063a */
[----:B------:R-:W-:-:S03]  /*13430*/  IMAD.WIDE.U32 R78, R74, R52, RZ ;  /* 0x000000344a4e7225 */ /* 0x000fc600078e00ff */
[----:B------:R-:W-:Y:S01]  /*13440*/  ISETP.GE.U32.AND.EX P0, PT, R56, R81, PT, P0 ;  /* 0x000000513800720c */ /* 0x000fe20003f06100 */
[----:B------:R-:W-:Y:S01]  /*13450*/  IMAD.WIDE.U32 R58, R69, R26, RZ ;  /* 0x0000001a453a7225 */ /* 0x000fe200078e00ff */
[----:B------:R-:W-:-:S03]  /*13460*/  IADD3 RZ, P1, PT, R76, R79, RZ ;  /* 0x0000004f4cff7210 */ /* 0x000fc60007f3e0ff */
[----:B------:R-:W-:Y:S02]  /*13470*/  IMAD R99, R69, R27, R80 ;  /* 0x0000001b45637224 */ /* 0x000fe400078e0250 */
[----:B------:R-:W-:Y:S02]  /*13480*/  IMAD.X R81, RZ, RZ, RZ, P2 ;  /* 0x000000ffff517224 */ /* 0x000fe400010e06ff */
[----:B------:R-:W-:Y:S02]  /*13490*/  IMAD.IADD R99, R59, 0x1, R99 ;  /* 0x000000013b637824 */ /* 0x000fe400078e0263 */
[----:B------:R-:W-:Y:S02]  /*134a0*/  IMAD.MOV.U32 R80, RZ, RZ, R77 ;  /* 0x000000ffff507224 */ /* 0x000fe400078e004d */
[----:B------:R-:W-:-:S04]  /*134b0*/  IMAD.WIDE.U32 R78, R99, R28, RZ ;  /* 0x0000001c634e7225 */ /* 0x000fc800078e00ff */
[----:B------:R-:W-:Y:S01]  /*134c0*/  IMAD.WIDE.U32.X R80, R95, R53, R80, P1 ;  /* 0x000000355f507225 */ /* 0x000fe200008e0450 */
        /* <DEDUP_REMOVED lines=12> */
.L_x_136:
[----:B------:R-:W-:Y:S05]  /*13590*/  BSYNC.RECONVERGENT B1 ;  /* 0x0000000000017941 */ /* 0x000fea0003800200 */
.L_x_135:
        /* <DEDUP_REMOVED lines=12> */
[----:B------:R-:W-:-:S04]  /*13660*/  IMAD.WIDE.U32 R24, P3, R74, R55, R24 ;  /* 0x000000374a187225 */ /* 0x000fc80007860018 */
[----:B------:R-:W-:-:S04]  /*13670*/  IMAD.WIDE.U32 R82, R74, R54, R76 ;  /* 0x000000364a527225 */ /* 0x000fc800078e004c */
[----:B------:R-:W-:Y:S01]  /*13680*/  IMAD.IADD R83, R83, 0x1, R24 ;  /* 0x0000000153537824 */ /* 0x000fe200078e0218 */
[-C--:B------:R-:W-:Y:S01]  /*13690*/  IADD3 R87, P1, PT, R68, R82.reuse, RZ ;  /* 0x0000005244577210 */ /* 0x080fe20007f3e0ff */
[----:B------:R-:W-:Y:S01]  /*136a0*/  IMAD.MOV.U32 R80, RZ, RZ, R79 ;  /* 0x000000ffff507224 */ /* 0x000fe200078e004f */
[----:B------:R-:W-:Y:S01]  /*136b0*/  SEL R79, RZ, 0x1, !P0 ;  /* 0x00000001ff4f7807 */ /* 0x000fe20004000000 */
[----:B------:R-:W-:Y:S01]  /*136c0*/  IMAD.X R81, RZ, RZ, RZ, P2 ;  /* 0x000000ffff517224 */ /* 0x000fe200010e06ff */
[----:B------:R-:W-:Y:S01]  /*136d0*/  ISETP.GE.U32.AND P0, PT, R87, R82, PT ;  /* 0x000000525700720c */ /* 0x000fe20003f06070 */
        /* <DEDUP_REMOVED lines=26> */
.L_x_138:
[----:B------:R-:W-:Y:S05]  /*13880*/  BSYNC.RECONVERGENT B1 ;  /* 0x0000000000017941 */ /* 0x000fea0003800200 */
.L_x_137:
        /* <DEDUP_REMOVED lines=39> */
.L_x_140:
[----:B------:R-:W-:Y:S05]  /*13b00*/  BSYNC.RECONVERGENT B1 ;  /* 0x0000000000017941 */ /* 0x000fea0003800200 */
.L_x_139:
        /* <DEDUP_REMOVED lines=18> */
.L_x_142:
[----:B------:R-:W-:Y:S05]  /*13c30*/  BSYNC.RECONVERGENT B1 ;  /* 0x0000000000017941 */ /* 0x000fea0003800200 */
.L_x_141:
        /* <DEDUP_REMOVED lines=17> */
[----:B------:R-:W-:Y:S02]  /*13d50*/  IMAD.IADD R95, R25, 0x1, R95 ;  /* 0x00000001195f7824 */ /* 0x000fe400078e025f */
[----:B------:R-:W-:Y:S02]  /*13d60*/  IMAD.MOV.U32 R76, RZ, RZ, R81 ;  /* 0x000000ffff4c7224 */ /* 0x000fe400078e0051 */
[----:B------:R-:W-:-:S04]  /*13d70*/  IMAD.WIDE.U32 R74, R95, R28, RZ ;  /* 0x0000001c5f4a7225 */ /* 0x000fc800078e00ff */
        /* <DEDUP_REMOVED lines=14> */
.L_x_144:
[----:B------:R-:W-:Y:S05]  /*13e60*/  BSYNC.RECONVERGENT B1 ;  /* 0x0000000000017941 */ /* 0x000fea0003800200 */
.L_x_143:
        /* <DEDUP_REMOVED lines=8> */
[----:B------:R-:W-:-:S04]  /*13ef0*/  IMAD.WIDE.U32 R74, P2, R24, R29, R74 ;  /* 0x0000001d184a7225 */ /* 0x000fc8000784004a */
[----:B------:R-:W-:Y:S01]  /*13f00*/  IMAD.WIDE.U32 R78, R99, R54, RZ ;  /* 0x00000036634e7225 */ /* 0x000fe200078e00ff */
[----:B------:R-:W-:-:S03]  /*13f10*/  IADD3 R68, P4, PT, R69, R74, RZ ;  /* 0x0000004a45447210 */ /* 0x000fc60007f9e0ff */
[----:B------:R-:W-:Y:S01]  /*13f20*/  IMAD.WIDE.U32 R80, R58, R54, R76 ;  /* 0x000000363a507225 */ /* 0x000fe200078e004c */
[----:B------:R-:W-:-:S03]  /*13f30*/  ISETP.GT.U32.AND.EX P0, PT, R68, R97, PT, P0 ;  /* 0x000000614400720c */ /* 0x000fc60003f04100 */
[----:B------:R-:W-:Y:S01]  /*13f40*/  IMAD.WIDE.U32 R78, P3, R58, R55, R78 ;  /* 0x000000373a4e7225 */ /* 0x000fe2000786004e */
[-C--:B------:R-:W-:Y:S02]  /*13f50*/  IADD3 R103, P1, PT, R103, R80.reuse, RZ ;  /* 0x0000005067677210 */ /* 0x080fe40007f3e0ff */
[----:B------:R-:W-:Y:S01]  /*13f60*/  SEL R87, RZ, 0x1, !P0 ;  /* 0x00000001ff577807 */ /* 0x000fe20004000000 */
[----:B------:R-:W-:Y:S01]  /*13f70*/  IMAD.IADD R97, R81, 0x1, R78 ;  /* 0x0000000151617824 */ /* 0x000fe200078e024e */
[----:B------:R-:W-:Y:S01]  /*13f80*/  ISETP.GE.U32.AND P0, PT, R103, R80, PT ;  /* 0x000000506700720c */ /* 0x000fe20003f06070 */
[----:B------:R-:W-:Y:S02]  /*13f90*/  IMAD.X R69, RZ, RZ, RZ, P2 ;  /* 0x000000ffff457224 */ /* 0x000fe400010e06ff */
[----:B------:R-:W-:Y:S02]  /*13fa0*/  IMAD.X R72, R72, 0x1, R97, P1 ;  /* 0x0000000148487824 */ /* 0x000fe400008e0661 */
[----:B------:R-:W-:-:S02]  /*13fb0*/  IMAD.MOV.U32 R68, RZ, RZ, R75 ;  /* 0x000000ffff447224 */ /* 0x000fc400078e004b */
[----:B------:R-:W-:Y:S01]  /*13fc0*/  IMAD.WIDE.U32 R74, R58, R54, RZ ;  /* 0x000000363a4a7225 */ /* 0x000fe200078e00ff */
[----:B------:R-:W-:-:S03]  /*13fd0*/  ISETP.GE.U32.AND.EX P0, PT, R72, R97, PT, P0 ;  /* 0x000000614800720c */ /* 0x000fc60003f06100 */
[----:B------:R-:W-:Y:S01]  /*13fe0*/  IMAD.WIDE.U32.X R68, R95, R29, R68, P4 ;  /* 0x0000001d5f447225 */ /* 0x000fe200020e0444 */
[----:B------:R-:W-:-:S03]  /*13ff0*/  IADD3 RZ, P1, PT, R78, R75, RZ ;  /* 0x0000004b4eff7210 */ /* 0x000fc60007f3e0ff */
        /* <DEDUP_REMOVED lines=21> */
.L_x_146:
[----:B------:R-:W-:Y:S05]  /*14150*/  BSYNC.RECONVERGENT B1 ;  /* 0x0000000000017941 */ /* 0x000fea0003800200 */
.L_x_145:
        /* <DEDUP_REMOVED lines=28> */
.L_x_148:
[----:B------:R-:W-:Y:S05]  /*14320*/  BSYNC.RECONVERGENT B1 ;  /* 0x0000000000017941 */ /* 0x000fea0003800200 */
.L_x_147:
[-C--:B------:R-:W-:Y:S01]  /*14330*/  IMAD R56, R99, R26.reuse, RZ ;  /* 0x0000001a63387224 */ /* 0x080fe200078e02ff */
[----:B------:R-:W-:Y:S01]  /*14340*/  BSSY.RECONVERGENT B1, `(.L_x_149) ;  /* 0x0000012000017945 */ /* 0x000fe20003800200 */
[----:B------:R-:W-:Y:S02]  /*14350*/  IMAD.MOV.U32 R74, RZ, RZ, R81 ;  /* 0x000000ffff4a7224 */ /* 0x000fe400078e0051 */
        /* <DEDUP_REMOVED lines=16> */
.L_x_150:
[----:B------:R-:W-:Y:S05]  /*14460*/  BSYNC.RECONVERGENT B1 ;  /* 0x0000000000017941 */ /* 0x000fea0003800200 */
.L_x_149:
[----:B------:R-:W-:Y:S01]  /*14470*/  IADD3 R78, P0, PT, R79, R74, RZ ;  /* 0x0000004a4f4e7210 */ /* 0x000fe20007f1e0ff */
[----:B------:R-:W-:Y:S01]  /*14480*/  IMAD.MOV.U32 R69, RZ, RZ, RZ ;  /* 0x000000ffff457224 */ /* 0x000fe200078e00ff */
[----:B------:R-:W-:Y:S01]  /*14490*/  LOP3.LUT R105, RZ, R97, RZ, 0x33, !PT ;  /* 0x00000061ff697212 */ /* 0x000fe200078e33ff */
[----:B------:R-:W-:Y:S01]  /*144a0*/  IMAD.WIDE.U32 R80, R95, R52, RZ ;  /* 0x000000345f507225 */ /* 0x000fe200078e00ff */
[----:B------:R-:W-:Y:S01]  /*144b0*/  LOP3.LUT R99, RZ, R99, RZ, 0x33, !PT ;  /* 0x00000063ff637212 */ /* 0x000fe200078e33ff */
[----:B------:R-:W-:Y:S02]  /*144c0*/  BSSY.RECONVERGENT B1, `(.L_x_151) ;  /* 0x0000026000017945 */ /* 0x000fe40003800200 */
[----:B------:R-:W-:Y:S02]  /*144d0*/  IMAD.X R79, R69, 0x1, R75, P0 ;  /* 0x00000001454f7824 */ /* 0x000fe400000e064b */
[----:B------:R-:W-:-:S04]  /*144e0*/  IMAD.WIDE.U32 R80, P5, R24, R53, R80 ;  /* 0x0000003518507225 */ /* 0x000fc800078a0050 */
[----:B------:R-:W-:-:S04]  /*144f0*/  IMAD.WIDE.U32 R82, R24, R52, R78 ;  /* 0x0000003418527225 */ /* 0x000fc800078e004e */
[----:B------:R-:W-:Y:S01]  /*14500*/  IMAD.IADD R87, R59, 0x1, R87 ;  /* 0x000000013b577824 */ /* 0x000fe200078e0257 */
[----:B------:R-:W-:Y:S01]  /*14510*/  IADD3 R97, P4, PT, R103, R82, RZ ;  /* 0x0000005267617210 */ /* 0x000fe20007f9e0ff */
[----:B------:R-:W-:Y:S02]  /*14520*/  IMAD.IADD R83, R83, 0x1, R80 ;  /* 0x0000000153537824 */ /* 0x000fe400078e0250 */
[----:B------:R-:W-:Y:S01]  /*14530*/  IMAD.WIDE.U32 R74, R87, R28, RZ ;  /* 0x0000001c574a7225 */ /* 0x000fe200078e00ff */
[----:B------:R-:W-:-:S03]  /*14540*/  ISETP.GE.U32.AND P1, PT, R97, R82, PT ;  /* 0x000000526100720c */ /* 0x000fc60003f26070 */
[----:B------:R-:W-:Y:S02]  /*14550*/  IMAD.X R72, R83, 0x1, R72, P4 ;  /* 0x0000000153487824 */ /* 0x000fe400020e0648 */
[----:B------:R-:W-:-:S03]  /*14560*/  IMAD.WIDE.U32 R76, R58, R28, RZ ;  /* 0x0000001c3a4c7225 */ /* 0x000fc600078e00ff */
[----:B------:R-:W-:Y:S01]  /*14570*/  ISETP.GE.U32.AND.EX P1, PT, R72, R83, PT, P1 ;  /* 0x000000534800720c */ /* 0x000fe20003f26110 */
[----:B------:R-:W-:Y:S01]  /*14580*/  IMAD.WIDE.U32 R74, P6, R58, R29, R74 ;  /* 0x0000001d3a4a7225 */ /* 0x000fe200078c004a */
[----:B------:R-:W-:-:S03]  /*14590*/  ISETP.GT.U32.AND P0, PT, R76, R105, PT ;  /* 0x000000694c00720c */ /* 0x000fc60003f04070 */
[----:B------:R-:W-:Y:S01]  /*145a0*/  IMAD.WIDE.U32 R68, R24, R52, RZ ;  /* 0x0000003418447225 */ /* 0x000fe200078e00ff */
[----:B------:R-:W-:-:S03]  /*145b0*/  IADD3 R76, P3, PT, R77, R74, RZ ;  /* 0x0000004a4d4c7210 */ /* 0x000fc60007f7e0ff */
[----:B------:R-:W-:Y:S01]  /*145c0*/  IMAD.X R77, RZ, RZ, RZ, P5 ;  /* 0x000000ffff4d7224 */ /* 0x000fe200028e06ff */
[----:B------:R-:W-:Y:S01]  /*145d0*/  IADD3 RZ, P2, PT, R80, R69, RZ ;  /* 0x0000004550ff7210 */ /* 0x000fe20007f5e0ff */
[----:B------:R-:W-:Y:S01]  /*145e0*/  IMAD.X R69, RZ, RZ, RZ, P6 ;  /* 0x000000ffff457224 */ /* 0x000fe200030e06ff */
[----:B------:R-:W-:Y:S01]  /*145f0*/  ISETP.GT.U32.AND.EX P0, PT, R76, R99, PT, P0 ;  /* 0x000000634c00720c */ /* 0x000fe20003f04100 */
[----:B------:R-:W-:Y:S02]  /*14600*/  IMAD.MOV.U32 R68, RZ, RZ, R75 ;  /* 0x000000ffff447224 */ /* 0x000fe400078e004b */
[----:B------:R-:W-:Y:S01]  /*14610*/  IMAD.MOV.U32 R76, RZ, RZ, R81 ;  /* 0x000000ffff4c7224 */ /* 0x000fe200078e0051 */
[----:B------:R-:W-:Y:S01]  /*14620*/  SEL R83, RZ, 0x1, !P0 ;  /* 0x00000001ff537807 */ /* 0x000fe20004000000 */
[----:B------:R-:W-:-:S04]  /*14630*/  IMAD.WIDE.U32.X R68, R87, R29, R68, P3 ;  /* 0x0000001d57447225 */ /* 0x000fc800018e0444 */
        /* <DEDUP_REMOVED lines=14> */
.L_x_152:
[----:B------:R-:W-:Y:S05]  /*14720*/  BSYNC.RECONVERGENT B1 ;  /* 0x0000000000017941 */ /* 0x000fea0003800200 */
.L_x_151:
[----:B------:R-:W-:Y:S01]  /*14730*/  IADD3 R78, P0, PT, R99, R76, RZ ;  /* 0x0000004c634e7210 */ /* 0x000fe20007f1e0ff */
[----:B------:R-:W-:Y:S01]  /*14740*/  IMAD.MOV.U32 R79, RZ, RZ, RZ ;  /* 0x000000ffff4f7224 */ /* 0x000fe200078e00ff */
        /* <DEDUP_REMOVED lines=8> */
[----:B------:R-:W-:-:S04]  /*147d0*/  IMAD.WIDE.U32 R74, R87, R30, RZ ;  /* 0x0000001e574a7225 */ /* 0x000fc800078e00ff */
[----:B------:R-:W-:Y:S01]  /*147e0*/  IMAD.X R69, RZ, RZ, R69, P1 ;  /* 0x000000ffff457224 */ /* 0x000fe200008e0645 */
[----:B------:R-:W-:Y:S01]  /*147f0*/  ISETP.GE.U32.AND P1, PT, R101, R82, PT ;  /* 0x000000526500720c */ /* 0x000fe20003f26070 */
[----:B------:R-:W-:Y:S02]  /*14800*/  IMAD.X R92, R92, 0x1, R83, P3 ;  /* 0x000000015c5c7824 */ /* 0x000fe400018e0653 */
[----:B------:R-:W-:-:S03]  /*14810*/  IMAD.WIDE.U32 R76, R58, R30, R68 ;  /* 0x0000001e3a4c7225 */ /* 0x000fc600078e0044 */
[----:B------:R-:W-:Y:S01]  /*14820*/  ISETP.GE.U32.AND.EX P1, PT, R92, R83, PT, P1 ;  /* 0x000000535c00720c */ /* 0x000fe20003f26110 */
[----:B------:R-:W-:Y:S01]  /*14830*/  IMAD.WIDE.U32 R74, P4, R58, R31, R74 ;  /* 0x0000001f3a4a7225 */ /* 0x000fe2000788004a */
[----:B------:R-:W-:-:S03]  /*14840*/  IADD3 R97, P5, PT, R97, R76, RZ ;  /* 0x0000004c61617210 */ /* 0x000fc60007fbe0ff */
[----:B------:R-:W-:Y:S01]  /*14850*/  IMAD.IADD R99, R77, 0x1, R74 ;  /* 0x000000014d637824 */ /* 0x000fe200078e024a */
[----:B------:R-:W-:Y:S01]  /*14860*/  ISETP.GE.U32.AND P0, PT, R97, R76, PT ;  /* 0x0000004c6100720c */ /* 0x000fe20003f06070 */
[----:B------:R-:W-:-:S04]  /*14870*/  IMAD.WIDE.U32 R76, R58, R30, RZ ;  /* 0x0000001e3a4c7225 */ /* 0x000fc800078e00ff */
[----:B------:R-:W-:Y:S01]  /*14880*/  IMAD.X R72, R99, 0x1, R72, P5 ;  /* 0x0000000163487824 */ /* 0x000fe200028e0648 */
[----:B------:R-:W-:Y:S01]  /*14890*/  IADD3 RZ, P3, PT, R74, R77, RZ ;  /* 0x0000004d4aff7210 */ /* 0x000fe20007f7e0ff */
[----:B------:R-:W-:-:S03]  /*148a0*/  IMAD.MOV.U32 R83, RZ, RZ, 0x1 ;  /* 0x00000001ff537424 */ /* 0x000fc600078e00ff */
[----:B------:R-:W-:Y:S01]  /*148b0*/  ISETP.GE.U32.AND.EX P0, PT, R72, R99, PT, P0 ;  /* 0x000000634800720c */ /* 0x000fe20003f06100 */
[----:B------:R-:W-:Y:S01]  /*148c0*/  IMAD.X R99, RZ, RZ, RZ, P4 ;  /* 0x000000ffff637224 */ /* 0x000fe200020e06ff */
        /* <DEDUP_REMOVED lines=12> */
.L_x_154:
[----:B------:R-:W-:Y:S05]  /*14990*/  BSYNC.RECONVERGENT B1 ;  /* 0x0000000000017941 */ /* 0x000fea0003800200 */
.L_x_153:
[----:B------:R-:W-:Y:S01]  /*149a0*/  IMAD.MOV.U32 R76, RZ, RZ, R75 ;  /* 0x000000ffff4c7224 */ /* 0x000fe200078e004b */
[----:B------:R-:W-:Y:S01]  /*149b0*/  BSSY.RECONVERGENT B1, `(.L_x_155) ;  /* 0x0000011000017945 */ /* 0x000fe20003800200 */
        /* <DEDUP_REMOVED lines=16> */
.L_x_156:
[----:B------:R-:W-:Y:S05]  /*14ac0*/  BSYNC.RECONVERGENT B1 ;  /* 0x0000000000017941 */ /* 0x000fea0003800200 */
.L_x_155:
[----:B------:R-:W-:Y:S01]  /*14ad0*/  IADD3 R24, P0, PT, R79, R76, RZ ;  /* 0x0000004c4f187210 */ /* 0x000fe20007f1e0ff */
[----:B------:R-:W-:Y:S01]  /*14ae0*/  IMAD.MOV.U32 R75, RZ, RZ, RZ ;  /* 0x000000ffff4b7224 */ /* 0x000fe200078e00ff */
[----:B------:R-:W-:Y:S01]  /*14af0*/  IADD3 RZ, P1, PT, R80, R25, RZ ;  /* 0x0000001950ff7210 */ /* 0x000fe20007f3e0ff */
[----:B------:R-:W-:Y:S01]  /*14b00*/  IMAD.X R69, RZ, RZ, RZ, P2 ;  /* 0x000000ffff457224 */ /* 0x000fe200010e06ff */
[----:B------:R-:W-:Y:S01]  /*14b10*/  BSSY.RECONVERGENT B1, `(.L_x_157) ;  /* 0x0000023000017945 */ /* 0x000fe20003800200 */
[----:B------:R-:W-:Y:S02]  /*14b20*/  IMAD.X R25, R75, 0x1, R77, P0 ;  /* 0x000000014b197824 */ /* 0x000fe400000e064d */
[----:B------:R-:W-:-:S04]  /*14b30*/  IMAD.WIDE.U32 R74, R87, R52, RZ ;  /* 0x00000034574a7225 */ /* 0x000fc800078e00ff */
[----:B------:R-:W-:-:S04]  /*14b40*/  IMAD.WIDE.U32 R76, R58, R52, R24 ;  /* 0x000000343a4c7225 */ /* 0x000fc800078e0018 */
[----:B------:R-:W-:Y:S01]  /*14b50*/  IMAD.WIDE.U32 R74, P3, R58, R53, R74 ;  /* 0x000000353a4a7225 */ /* 0x000fe2000786004a */
[----:B------:R-:W-:-:S03]  /*14b60*/  IADD3 R79, P2, PT, R101, R76, RZ ;  /* 0x0000004c654f7210 */ /* 0x000fc60007f5e0ff */
[----:B------:R-:W-:Y:S02]  /*14b70*/  IMAD.MOV.U32 R68, RZ, RZ, R81 ;  /* 0x000000ffff447224 */ /* 0x000fe400078e0051 */
[----:B------:R-:W-:Y:S02]  /*14b80*/  IMAD.IADD R77, R77, 0x1, R74 ;  /* 0x000000014d4d7824 */ /* 0x000fe400078e024a */
[----:B------:R-:W-:Y:S01]  /*14b90*/  IMAD.WIDE.U32.X R68, R95, R55, R68, P1 ;  /* 0x000000375f447225 */ /* 0x000fe200008e0444 */
[----:B------:R-:W-:-:S03]  /*14ba0*/  ISETP.GE.U32.AND P1, PT, R79, R76, PT ;  /* 0x0000004c4f00720c */ /* 0x000fc60003f26070 */
[----:B------:R-:W-:Y:S01]  /*14bb0*/  IMAD.X R78, R77, 0x1, R92, P2 ;  /* 0x000000014d4e7824 */ /* 0x000fe200010e065c */
[----:B------:R-:W-:Y:S01]  /*14bc0*/  IADD3 R56, P0, PT, R83, R68, RZ ;  /* 0x0000004453387210 */ /* 0x000fe20007f1e0ff */
[----:B------:R-:W-:Y:S02]  /*14bd0*/  IMAD.MOV.U32 R81, RZ, RZ, RZ ;  /* 0x000000ffff517224 */ /* 0x000fe400078e00ff */
[----:B------:R-:W-:Y:S01]  /*14be0*/  IMAD.MOV.U32 R76, RZ, RZ, R75 ;  /* 0x000000ffff4c7224 */ /* 0x000fe200078e004b */
[----:B------:R-:W-:Y:S01]  /*14bf0*/  ISETP.GE.U32.AND.EX P1, PT, R78, R77, PT, P1 ;  /* 0x0000004d4e00720c */ /* 0x000fe20003f26110 */
[----:B------:R-:W-:Y:S01]  /*14c00*/  IMAD.X R81, R81, 0x1, R69, P0 ;  /* 0x0000000151517824 */ /* 0x000fe200000e0645 */
[----:B------:R-:W-:Y:S01]  /*14c10*/  ISETP.NE.U32.AND P0, PT, R56, RZ, PT ;  /* 0x000000ff3800720c */ /* 0x000fe20003f05070 */
[----:B------:R-:W-:-:S03]  /*14c20*/  IMAD.WIDE.U32 R68, R58, R52, RZ ;  /* 0x000000343a447225 */ /* 0x000fc600078e00ff */
[----:B------:R-:W-:Y:S01]  /*14c30*/  ISETP.NE.AND.EX P0, PT, R81, RZ, PT, P0 ;  /* 0x000000ff5100720c */ /* 0x000fe20003f05300 */
[----:B------:R-:W-:Y:S01]  /*14c40*/  IMAD.X R77, RZ, RZ, RZ, P3 ;  /* 0x000000ffff4d7224 */ /* 0x000fe200018e06ff */
[----:B------:R-:W-:Y:S01]  /*14c50*/  IADD3 RZ, P2, PT, R74, R69, RZ ;  /* 0x000000454aff7210 */ /* 0x000fe20007f5e0ff */
[----:B------:R-:W-:-:S04]  /*14c60*/  IMAD.MOV.U32 R69, RZ, RZ, 0x1 ;  /* 0x00000001ff457424 */ /* 0x000fc800078e00ff */
[----:B------:R-:W-:Y:S01]  /*14c70*/  IMAD.WIDE.U32.X R76, R87, R53, R76, P2 ;  /* 0x00000035574c7225 */ /* 0x000fe200010e044c */
[----:B------:R-:W-:Y:S07]  /*14c80*/  @!P1 BRA `(.L_x_158) ;  /* 0x00000000002c9947 */ /* 0x000fee0003800000 */
        /* <DEDUP_REMOVED lines=11> */
.L_x_158:
[----:B------:R-:W-:Y:S05]  /*14d40*/  BSYNC.RECONVERGENT B1 ;  /* 0x0000000000017941 */ /* 0x000fea0003800200 */
.L_x_157:
[----:B------:R-:W-:Y:S01]  /*14d50*/  IADD3 R68, P2, PT, R69, R76, RZ ;  /* 0x0000004c45447210 */ /* 0x000fe20007f5e0ff */
[----:B------:R-:W-:Y:S01]  /*14d60*/  IMAD.MOV.U32 R25, RZ, RZ, RZ ;  /* 0x000000ffff197224 */ /* 0x000fe200078e00ff */
[----:B------:R-:W-:Y:S01]  /*14d70*/  @P0 IADD3 R56, P1, PT, R56, R71, RZ ;  /* 0x0000004738380210 */ /* 0x000fe20007f3e0ff */
[----:B------:R-:W-:Y:S02]  /*14d80*/  BSSY.RECONVERGENT B1, `(.L_x_159) ;  /* 0x0000023000017945 */ /* 0x000fe40003800200 */
[----:B------:R-:W-:Y:S02]  /*14d90*/  IMAD.X R69, R25, 0x1, R77, P2 ;  /* 0x0000000119457824 */ /* 0x000fe400010e064d */
[----:B------:R-:W-:-:S04]  /*14da0*/  IMAD.WIDE.U32 R24, R87, R54, RZ ;  /* 0x0000003657187225 */ /* 0x000fc800078e00ff */
[----:B------:R-:W-:Y:S01]  /*14db0*/  @P0 IMAD.X R77, R81, 0x1, R20, P1 ;  /* 0x00000001514d0824 */ /* 0x000fe200008e0614 */
[----:B------:R-:W-:Y:S01]  /*14dc0*/  @P0 ISETP.GE.U32.AND P1, PT, R56, R71, PT ;  /* 0x000000473800020c */ /* 0x000fe20003f26070 */
[----:B------:R-:W-:-:S03]  /*14dd0*/  IMAD.WIDE.U32 R74, R58, R54, R68 ;  /* 0x000000363a4a7225 */ /* 0x000fc600078e0044 */
[----:B------:R-:W-:Y:S01]  /*14de0*/  @P0 ISETP.GE.U32.AND.EX P1, PT, R77, R20, PT, P1 ;  /* 0x000000144d00020c */ /* 0x000fe20003f26110 */
[----:B------:R-:W-:Y:S02]  /*14df0*/  @P0 IMAD.MOV.U32 R71, RZ, RZ, R56 ;  /* 0x000000ffff470224 */ /* 0x000fe400078e0038 */
[----:B------:R-:W-:-:S03]  /*14e00*/  IMAD.WIDE.U32 R24, P4, R58, R55, R24 ;  /* 0x000000373a187225 */ /* 0x000fc60007880018 */
[-C--:B------:R-:W-:Y:S01]  /*14e10*/  IADD3 R81, P3, PT, R71, R74.reuse, RZ ;  /* 0x0000004a47517210 */ /* 0x080fe20007f7e0ff */
[----:B------:R-:W-:Y:S01]  /*14e20*/  @P0 IMAD.MOV.U32 R20, RZ, RZ, R77 ;  /* 0x000000ffff140224 */ /* 0x000fe200078e004d */
[----:B------:R-:W-:Y:S01]  /*14e30*/  @P0 SEL R77, RZ, 0x1, P1 ;  /* 0x00000001ff4d0807 */ /* 0x000fe20000800000 */
[----:B------:R-:W-:Y:S01]  /*14e40*/  IMAD.IADD R75, R75, 0x1, R24 ;  /* 0x000000014b4b7824 */ /* 0x000fe200078e0218 */
[----:B------:R-:W-:Y:S01]  /*14e50*/  ISETP.GE.U32.AND P2, PT, R81, R74, PT ;  /* 0x0000004a5100720c */ /* 0x000fe20003f46070 */
[----:B------:R-:W-:-:S04]  /*14e60*/  IMAD.WIDE.U32 R70, R58, R54, RZ ;  /* 0x000000363a467225 */ /* 0x000fc800078e00ff */
[----:B------:R-:W-:Y:S01]  /*14e70*/  IMAD.X R76, R20, 0x1, R75, P3 ;  /* 0x00000001144c7824 */ /* 0x000fe200018e064b */
[----:B------:R-:W-:Y:S01]  /*14e80*/  @P0 IADD3 R84, P3, PT, R77, R84, RZ ;  /* 0x000000544d540210 */ /* 0x000fe20007f7e0ff */
[----:B------:R-:W-:-:S03]  /*14e90*/  IMAD.MOV.U32 R74, RZ, RZ, R25 ;  /* 0x000000ffff4a7224 */ /* 0x000fc600078e0019 */
[----:B------:R-:W-:Y:S01]  /*14ea0*/  ISETP.GE.U32.AND.EX P1, PT, R76, R75, PT, P2 ;  /* 0x0000004b4c00720c */ /* 0x000fe20003f26120 */
[----:B------:R-:W-:Y:S01]  /*14eb0*/  IMAD.X R75, RZ, RZ, RZ, P4 ;  /* 0x000000ffff4b7224 */ /* 0x000fe200020e06ff */
[----:B------:R-:W-:-:S05]  /*14ec0*/  IADD3 RZ, P2, PT, R24, R71, RZ ;  /* 0x0000004718ff7210 */ /* 0x000fca0007f5e0ff */
[----:B------:R-:W-:-:S04]  /*14ed0*/  IMAD.WIDE.U32.X R70, R87, R55, R74, P2 ;  /* 0x0000003757467225 */ /* 0x000fc800010e044a */
[----:B------:R-:W-:Y:S02]  /*14ee0*/  IMAD.MOV.U32 R75, RZ, RZ, 0x1 ;  /* 0x00000001ff4b7424 */ /* 0x000fe400078e00ff */
[----:B------:R-:W-:Y:S05]  /*14ef0*/  @!P1 BRA `(.L_x_160) ;  /* 0x00000000002c9947 */ /* 0x000fea0003800000 */
        /* <DEDUP_REMOVED lines=11> */
.L_x_160:
[----:B------:R-:W-:Y:S05]  /*14fb0*/  BSYNC.RECONVERGENT B1 ;  /* 0x0000000000017941 */ /* 0x000fea0003800200 */
.L_x_159:
[----:B------:R-:W-:Y:S01]  /*14fc0*/  IMAD.MOV.U32 R56, RZ, RZ, RZ ;  /* 0x000000ffff387224 */ /* 0x000fe200078e00ff */
[----:B------:R-:W-:Y:S01]  /*14fd0*/  BSSY.RECONVERGENT B1, `(.L_x_161) ;  /* 0x0000042000017945 */ /* 0x000fe20003800200 */
[----:B------:R-:W-:Y:S01]  /*14fe0*/  @P0 IMAD.X R85, RZ, RZ, R85, P3 ;  /* 0x000000ffff550224 */ /* 0x000fe200018e0655 */
[----:B------:R-:W-:Y:S02]  /*14ff0*/  IADD3 R59, P0, P1, R84, R75, R70 ;  /* 0x0000004b543b7210 */ /* 0x000fe4000791e046 */
[----:B------:R-:W-:Y:S02]  /*15000*/  BSSY.RELIABLE B2, `(.L_x_162) ;  /* 0x0000028000027945 */ /* 0x000fe40003800100 */
[----:B------:R-:W-:Y:S02]  /*15010*/  IADD3.X R56, PT, PT, R85, R56, R71, P0, P1 ;  /* 0x0000003855387210 */ /* 0x000fe400007e2447 */
        /* <DEDUP_REMOVED lines=9> */
[----:B------:R-:W-:-:S08]  /*150b0*/  IMAD.MOV.U32 R71, RZ, RZ, R97 ;  /* 0x000000ffff477224 */ /* 0x000fd000078e0061 */
        /* <DEDUP_REMOVED lines=25> */
[----:B------:R-:W-:-:S12]  /*15250*/  IMAD.MOV.U32 R71, RZ, RZ, R97 ;  /* 0x000000ffff477224 */ /* 0x000fd800078e0061 */
[----:B------:R-:W-:Y:S05]  /*15260*/  @P0 BREAK.RELIABLE B2 ;  /* 0x0000000000020942 */ /* 0x000fea0003800100 */
[----:B------:R-:W-:Y:S05]  /*15270*/  @P0 BRA `(.L_x_164) ;  /* 0x00000000005c0947 */ /* 0x000fea0003800000 */
.L_x_163:
[----:B------:R-:W-:Y:S05]  /*15280*/  BSYNC.RELIABLE B2 ;  /* 0x0000000000027941 */ /* 0x000fea0003800100 */
.L_x_162:
        /* <DEDUP_REMOVED lines=22> */
.L_x_164:
[----:B------:R-:W-:Y:S05]  /*153f0*/  BSYNC.RECONVERGENT B1 ;  /* 0x0000000000017941 */ /* 0x000fea0003800200 */
.L_x_161:
[-C--:B------:R-:W-:Y:S01]  /*15400*/  IMAD.WIDE.U32 R24, R9, R44.reuse, RZ ;  /* 0x0000002c09187225 */ /* 0x080fe200078e00ff */
[----:B------:R-:W-:Y:S03]  /*15410*/  BSSY.RECONVERGENT B1, `(.L_x_165) ;  /* 0x000004f000017945 */ /* 0x000fe60003800200 */
[----:B------:R-:W-:-:S04]  /*15420*/  IMAD.WIDE.U32 R74, R10, R44, RZ ;  /* 0x0000002c0a4a7225 */ /* 0x000fc800078e00ff */
[----:B------:R-:W-:-:S04]  /*15430*/  IMAD.WIDE.U32 R24, P0, R45, R10, R24 ;  /* 0x0000000a2d187225 */ /* 0x000fc80007800018 */
[----:B------:R-:W-:Y:S01]  /*15440*/  IMAD.X R83, RZ, RZ, RZ, P0 ;  /* 0x000000ffff537224 */ /* 0x000fe200000e06ff */
[----:B------:R-:W-:Y:S01]  /*15450*/  IADD3 RZ, P1, PT, R75, R24, RZ ;  /* 0x000000184bff7210 */ /* 0x000fe20007f3e0ff */
[----:B------:R-:W-:-:S04]  /*15460*/  IMAD.WIDE.U32 R74, R11, R44, RZ ;  /* 0x0000002c0b4a7225 */ /* 0x000fc800078e00ff */
[----:B------:R-:W-:Y:S02]  /*15470*/  IMAD.MOV.U32 R82, RZ, RZ, R25 ;  /* 0x000000ffff527224 */ /* 0x000fe400078e0019 */
[----:B------:R-:W-:-:S04]  /*15480*/  IMAD.WIDE.U32 R24, R12, R44, RZ ;  /* 0x0000002c0c187225 */ /* 0x000fc800078e00ff */
[----:B------:R-:W-:-:S04]  /*15490*/  IMAD.WIDE.U32 R74, P6, R45, R12, R74 ;  /* 0x0000000c2d4a7225 */ /* 0x000fc800078c004a */
[----:B------:R-:W-:Y:S01]  /*154a0*/  IMAD.WIDE.U32 R78, R9, R46, RZ ;  /* 0x0000002e094e7225 */ /* 0x000fe200078e00ff */
[----:B------:R-:W-:-:S03]  /*154b0*/  IADD3 RZ, P3, PT, R25, R74, RZ ;  /* 0x0000004a19ff7210 */ /* 0x000fc60007f7e0ff */
[----:B------:R-:W-:-:S04]  /*154c0*/  IMAD.WIDE.U32.X R82, R45, R9, R82, P1 ;  /* 0x000000092d527225 */ /* 0x000fc800008e0452 */
[----:B------:R-:W-:Y:S01]  /*154d0*/  IMAD R20, R47, R10, RZ ;  /* 0x0000000a2f147224 */ /* 0x000fe200078e02ff */
[----:B------:R-:W-:Y:S01]  /*154e0*/  IADD3 R25, P5, PT, RZ, -R82, RZ ;  /* 0x80000052ff197210 */ /* 0x000fe20007fbe0ff */
[----:B------:R-:W-:-:S04]  /*154f0*/  IMAD.WIDE.U32 R80, R46, R10, RZ ;  /* 0x0000000a2e507225 */ /* 0x000fc800078e00ff */
[----:B------:R-:W-:Y:S01]  /*15500*/  IMAD R85, R46, R9, R20 ;  /* 0x000000092e557224 */ /* 0x000fe200078e0214 */
[----:B------:R-:W-:Y:S01]  /*15510*/  IADD3 R95, P2, PT, R82, R80, RZ ;  /* 0x00000050525f7210 */ /* 0x000fe20007f5e0ff */
[----:B------:R-:W-:Y:S01]  /*15520*/  IMAD.WIDE.U32 R76, R10, R46, RZ ;  /* 0x0000002e0a4c7225 */ /* 0x000fe200078e00ff */
[----:B------:R-:W-:-:S03]  /*15530*/  ISETP.NE.U32.AND P1, PT, R80, R25, PT ;  /* 0x000000195000720c */ /* 0x000fc60003f25070 */
[----:B------:R-:W-:-:S04]  /*15540*/  IMAD.WIDE.U32 R78, P0, R47, R10, R78 ;  /* 0x0000000a2f4e7225 */ /* 0x000fc8000780004e */
[----:B------:R-:W-:Y:S01]  /*15550*/  IMAD R20, R45, R12, RZ ;  /* 0x0000000c2d147224 */ /* 0x000fe200078e02ff */
[----:B------:R-:W-:Y:S01]  /*15560*/  IADD3 RZ, P4, PT, R77, R78, RZ ;  /* 0x0000004e4dff7210 */ /* 0x000fe20007f9e0ff */
        /* <DEDUP_REMOVED lines=24> */
[----:B------:R-:W-:Y:S02]  /*156f0*/  IMAD.X R87, RZ, RZ, R77, P0 ;  /* 0x000000ffff577224 */ /* 0x000fe400000e064d */
[-C--:B------:R-:W-:Y:S02]  /*15700*/  IMAD R20, R49, R10.reuse, RZ ;  /* 0x0000000a31147224 */ /* 0x080fe400078e02ff */
[----:B------:R-:W-:Y:S02]  /*15710*/  IMAD.X R81, RZ, RZ, R25, P1 ;  /* 0x000000ffff517224 */ /* 0x000fe400008e0619 */
[----:B------:R-:W-:-:S04]  /*15720*/  IMAD.WIDE.U32 R74, R48, R10, R86 ;  /* 0x0000000a304a7225 */ /* 0x000fc800078e0056 */
[----:B------:R-:W-:-:S04]  /*15730*/  IMAD.WIDE.U32 R24, R46, R12, R80 ;  /* 0x0000000c2e187225 */ /* 0x000fc800078e0050 */
[----:B------:R-:W-:Y:S01]  /*15740*/  IMAD R83, R46, R11, R76 ;  /* 0x0000000b2e537224 */ /* 0x000fe200078e024c */
[-C--:B------:R-:W-:Y:S01]  /*15750*/  IADD3 R97, P1, PT, R74, R24.reuse, RZ ;  /* 0x000000184a617210 */ /* 0x080fe20007f3e0ff */
[----:B------:R-:W-:Y:S02]  /*15760*/  IMAD R101, R48, R9, R20 ;  /* 0x0000000930657224 */ /* 0x000fe400078e0214 */
[----:B------:R-:W-:Y:S01]  /*15770*/  IMAD.IADD R77, R25, 0x1, R83 ;  /* 0x00000001194d7824 */ /* 0x000fe200078e0253 */
[----:B------:R-:W-:Y:S01]  /*15780*/  ISETP.GE.U32.AND P0, PT, R97, R24, PT ;  /* 0x000000186100720c */ /* 0x000fe20003f06070 */
[----:B------:R-:W-:-:S03]  /*15790*/  IMAD.WIDE.U32 R84, R11, R46, RZ ;  /* 0x0000002e0b547225 */ /* 0x000fc600078e00ff */
[----:B------:R-:W-:Y:S01]  /*157a0*/  IADD3.X R92, PT, PT, R77, R75, R101, P1, !PT ;  /* 0x0000004b4d5c7210 */ /* 0x000fe20000ffe465 */
[----:B------:R-:W-:-:S03]  /*157b0*/  IMAD.WIDE.U32 R78, R9, R48, RZ ;  /* 0x00000030094e7225 */ /* 0x000fc600078e00ff */
[----:B------:R-:W-:Y:S01]  /*157c0*/  ISETP.GE.U32.AND.EX P0, PT, R92, R77, PT, P0 ;  /* 0x0000004d5c00720c */ /* 0x000fe20003f06100 */
[----:B------:R-:W-:-:S04]  /*157d0*/  IMAD.WIDE.U32 R24, R12, R46, RZ ;  /* 0x0000002e0c187225 */ /* 0x000fc800078e00ff */
[----:B------:R-:W-:-:S04]  /*157e0*/  IMAD.WIDE.U32 R84, P4, R47, R12, R84 ;  /* 0x0000000c2f547225 */ /* 0x000fc80007880054 */
[----:B------:R-:W-:Y:S01]  /*157f0*/  IMAD.WIDE.U32 R78, P6, R49, R10, R78 ;  /* 0x0000000a314e7225 */ /* 0x000fe200078c004e */
[----:B------:R-:W-:-:S03]  /*15800*/  IADD3 RZ, P2, PT, R25, R84, RZ ;  /* 0x0000005419ff7210 */ /* 0x000fc60007f5e0ff */
[----:B------:R-:W-:-:S04]  /*15810*/  IMAD.WIDE.U32 R24, R48, R10, RZ ;  /* 0x0000000a30187225 */ /* 0x000fc800078e00ff */
        /* <DEDUP_REMOVED lines=14> */
.L_x_166:
[----:B------:R-:W-:Y:S05]  /*15900*/  BSYNC.RECONVERGENT B1 ;  /* 0x0000000000017941 */ /* 0x000fea0003800200 */
.L_x_165:
[----:B------:R-:W-:Y:S01]  /*15910*/  IADD3 R20, P0, PT, R86, R24, RZ ;  /* 0x0000001856147210 */ /* 0x000fe20007f1e0ff */
[----:B------:R-:W-:Y:S01]  /*15920*/  IMAD.IADD R101, R101, 0x1, R25 ;  /* 0x0000000165657824 */ /* 0x000fe200078e0219 */
[----:B------:R-:W-:Y:S01]  /*15930*/  IADD3 R25, P3, PT, RZ, -R86, RZ ;  /* 0x80000056ff197210 */ /* 0x000fe20007f7e0ff */
[----:B------:R-:W-:Y:S01]  /*15940*/  IMAD.WIDE.U32 R80, R11, R48, RZ ;  /* 0x000000300b507225 */ /* 0x000fe200078e00ff */
[----:B------:R-:W-:Y:S01]  /*15950*/  ISETP.NE.U32.AND P1, PT, R20, RZ, PT ;  /* 0x000000ff1400720c */ /* 0x000fe20003f25070 */
[----:B------:R-:W-:Y:S01]  /*15960*/  BSSY.RECONVERGENT B1, `(.L_x_167) ;  /* 0x0000053000017945 */ /* 0x000fe20003800200 */
[----:B------:R-:W-:Y:S01]  /*15970*/  IADD3 RZ, P5, PT, R75, R78, RZ ;  /* 0x0000004e4bff7210 */ /* 0x000fe20007fbe0ff */
[--C-:B------:R-:W-:Y:S01]  /*15980*/  IMAD.X R20, R101, 0x1, R87.reuse, P0 ;  /* 0x0000000165147824 */ /* 0x100fe200000e0657 */
[----:B------:R-:W-:Y:S01]  /*15990*/  ISETP.NE.U32.AND P0, PT, R24, R25, PT ;  /* 0x000000191800720c */ /* 0x000fe20003f05070 */
[----:B------:R-:W-:Y:S02]  /*159a0*/  IMAD.X R86, RZ, RZ, ~R87, P3 ;  /* 0x000000ffff567224 */ /* 0x000fe400018e0e57 */
[----:B------:R-:W-:Y:S01]  /*159b0*/  IMAD.X R83, RZ, RZ, RZ, P4 ;  /* 0x000000ffff537224 */ /* 0x000fe200020e06ff */
[----:B------:R-:W-:Y:S01]  /*159c0*/  ISETP.NE.AND.EX P1, PT, R20, RZ, PT, P1 ;  /* 0x000000ff1400720c */ /* 0x000fe20003f25310 */
[----:B------:R-:W-:-:S03]  /*159d0*/  IMAD.WIDE.U32 R74, R12, R48, RZ ;  /* 0x000000300c4a7225 */ /* 0x000fc600078e00ff */
[----:B------:R-:W-:Y:S01]  /*159e0*/  ISETP.NE.AND.EX P0, PT, R101, R86, !P1, P0 ;  /* 0x000000566500720c */ /* 0x000fe20004f05300 */
[----:B------:R-:W-:-:S04]  /*159f0*/  IMAD.WIDE.U32 R80, P4, R49, R12, R80 ;  /* 0x0000000c31507225 */ /* 0x000fc80007880050 */
[----:B------:R-:W-:Y:S01]  /*15a00*/  IMAD.WIDE.U32 R24, R13, R44, RZ ;  /* 0x0000002c0d187225 */ /* 0x000fe200078e00ff */
[----:B------:R-:W-:-:S03]  /*15a10*/  IADD3 RZ, P3, PT, R75, R80, RZ ;  /* 0x000000504bff7210 */ /* 0x000fc60007f7e0ff */
[----:B------:R-:W-:Y:S01]  /*15a20*/  IMAD.MOV.U32 R82, RZ, RZ, R85 ;  /* 0x000000ffff527224 */ /* 0x000fe200078e0055 */
[----:B------:R-:W-:Y:S01]  /*15a30*/  SEL R85, RZ, 0x1, !P0 ;  /* 0x00000001ff557807 */ /* 0x000fe20004000000 */
[----:B------:R-:W-:Y:S02]  /*15a40*/  IMAD.X R77, RZ, RZ, RZ, P6 ;  /* 0x000000ffff4d7224 */ /* 0x000fe400030e06ff */
[----:B------:R-:W-:Y:S02]  /*15a50*/  IMAD.MOV.U32 R76, RZ, RZ, R79 ;  /* 0x000000ffff4c7224 */ /* 0x000fe400078e004f */
[----:B------:R-:W-:-:S04]  /*15a60*/  IMAD.WIDE.U32.X R78, R47, R11, R82, P2 ;  /* 0x0000000b2f4e7225 */ /* 0x000fc800010e0452 */
[----:B------:R-:W-:Y:S01]  /*15a70*/  IMAD.WIDE.U32.X R82, R49, R9, R76, P5 ;  /* 0x0000000931527225 */ /* 0x000fe200028e044c */
[----:B------:R-:W-:-:S03]  /*15a80*/  IADD3 R84, P0, PT, R103, R78, RZ ;  /* 0x0000004e67547210 */ /* 0x000fc60007f1e0ff */
[----:B------:R-:W-:-:S04]  /*15a90*/  IMAD.WIDE.U32 R74, P1, R45, R14, R24 ;  /* 0x0000000e2d4a7225 */ /* 0x000fc80007820018 */
[----:B------:R-:W-:-:S04]  /*15aa0*/  IMAD.WIDE.U32 R76, R14, R44, RZ ;  /* 0x0000002c0e4c7225 */ /* 0x000fc800078e00ff */
[----:B------:R-:W-:Y:S01]  /*15ab0*/  IMAD.X R25, RZ, RZ, RZ, P1 ;  /* 0x000000ffff197224 */ /* 0x000fe200008e06ff */
[----:B------:R-:W-:Y:S01]  /*15ac0*/  IADD3 R82, P1, PT, R85, R82, RZ ;  /* 0x0000005255527210 */ /* 0x000fe20007f3e0ff */
[----:B------:R-:W-:Y:S01]  /*15ad0*/  IMAD R78, R45, R14, RZ ;  /* 0x0000000e2d4e7224 */ /* 0x000fe200078e02ff */
[----:B------:R-:W-:Y:S01]  /*15ae0*/  IADD3 RZ, P5, PT, R77, R74, RZ ;  /* 0x0000004a4dff7210 */ /* 0x000fe20007fbe0ff */
[----:B------:R-:W-:Y:S02]  /*15af0*/  IMAD.MOV.U32 R24, RZ, RZ, R75 ;  /* 0x000000ffff187224 */ /* 0x000fe400078e004b */
[----:B------:R-:W-:Y:S02]  /*15b00*/  IMAD.MOV.U32 R87, RZ, RZ, RZ ;  /* 0x000000ffff577224 */ /* 0x000fe400078e00ff */
[----:B------:R-:W-:-:S04]  /*15b10*/  IMAD.WIDE.U32 R74, R44, R14, RZ ;  /* 0x0000000e2c4a7225 */ /* 0x000fc800078e00ff */
[----:B------:R-:W-:Y:S01]  /*15b20*/  IMAD R20, R51, R10, RZ ;  /* 0x0000000a33147224 */ /* 0x000fe200078e02ff */
[-C--:B------:R-:W-:Y:S01]  /*15b30*/  IADD3 R94, P6, PT, R97, R74.reuse, RZ ;  /* 0x0000004a615e7210 */ /* 0x080fe20007fde0ff */
[----:B------:R-:W-:Y:S02]  /*15b40*/  IMAD R103, R44, R13, R78 ;  /* 0x0000000d2c677224 */ /* 0x000fe400078e024e */
[----:B------:R-:W-:Y:S02]  /*15b50*/  IMAD.X R83, RZ, RZ, R83, P1 ;  /* 0x000000ffff537224 */ /* 0x000fe400008e0653 */
[----:B------:R-:W-:Y:S01]  /*15b60*/  IMAD.X R85, R87, 0x1, R79, P0 ;  /* 0x0000000157557824 */ /* 0x000fe200000e064f */
[----:B------:R-:W-:Y:S01]  /*15b70*/  ISETP.GE.U32.AND P0, PT, R94, R74, PT ;  /* 0x0000004a5e00720c */ /* 0x000fe20003f06070 */
[----:B------:R-:W-:Y:S02]  /*15b80*/  IMAD R101, R49, R12, RZ ;  /* 0x0000000c31657224 */ /* 0x000fe400078e02ff */
[----:B------:R-:W-:-:S04]  /*15b90*/  IMAD.WIDE.U32 R76, R50, R10, RZ ;  /* 0x0000000a324c7225 */ /* 0x000fc800078e00ff */
[----:B------:R-:W-:Y:S01]  /*15ba0*/  IMAD R109, R50, R9, R20 ;  /* 0x00000009326d7224 */ /* 0x000fe200078e0214 */
[----:B------:R-:W-:Y:S01]  /*15bb0*/  IADD3 R20, P1, PT, R82, R76, RZ ;  /* 0x0000004c52147210 */ /* 0x000fe20007f3e0ff */
[----:B------:R-:W-:Y:S02]  /*15bc0*/  IMAD.IADD R103, R75, 0x1, R103 ;  /* 0x000000014b677824 */ /* 0x000fe400078e0267 */
[C---:B------:R-:W-:Y:S02]  /*15bd0*/  IMAD R101, R48.reuse, R11, R101 ;  /* 0x0000000b30657224 */ /* 0x040fe400078e0265 */
[----:B------:R-:W-:-:S04]  /*15be0*/  IMAD.WIDE.U32 R78, R48, R12, R84 ;  /* 0x0000000c304e7225 */ /* 0x000fc800078e0054 */
[----:B------:R-:W-:-:S04]  /*15bf0*/  IMAD.WIDE.U32 R86, R50, R10, R82 ;  /* 0x0000000a32567225 */ /* 0x000fc800078e0052 */
[----:B------:R-:W-:Y:S01]  /*15c00*/  IMAD.IADD R105, R109, 0x1, R77 ;  /* 0x000000016d697824 */ /* 0x000fe200078e024d */
[----:B------:R-:W-:Y:S01]  /*15c10*/  IADD3 R97, P2, PT, R78, R86, RZ ;  /* 0x000000564e617210 */ /* 0x000fe20007f5e0ff */
[----:B------:R-:W-:Y:S01]  /*15c20*/  IMAD.X R92, R103, 0x1, R92, P6 ;  /* 0x00000001675c7824 */ /* 0x000fe200030e065c */
[----:B------:R-:W-:Y:S01]  /*15c30*/  IADD3 R77, P6, PT, RZ, -R82, RZ ;  /* 0x80000052ff4d7210 */ /* 0x000fe20007fde0ff */
[----:B------:R-:W-:Y:S02]  /*15c40*/  IMAD.IADD R107, R79, 0x1, R101 ;  /* 0x000000014f6b7824 */ /* 0x000fe400078e0265 */
[--C-:B------:R-:W-:Y:S01]  /*15c50*/  IMAD.X R79, R105, 0x1, R83.reuse, P1 ;  /* 0x00000001694f7824 */ /* 0x100fe200008e0653 */
[----:B------:R-:W-:Y:S01]  /*15c60*/  ISETP.GE.U32.AND.EX P0, PT, R92, R103, PT, P0 ;  /* 0x000000675c00720c */ /* 0x000fe20003f06100 */
[----:B------:R-:W-:Y:S01]  /*15c70*/  IMAD.X R82, RZ, RZ, ~R83, P6 ;  /* 0x000000ffff527224 */ /* 0x000fe200030e0e53 */
[----:B------:R-:W-:Y:S01]  /*15c80*/  IADD3.X R86, PT, PT, R107, R87, R109, P2, !PT ;  /* 0x000000576b567210 */ /* 0x000fe200017fe46d */
[----:B------:R-:W-:Y:S01]  /*15c90*/  IMAD.WIDE.U32 R74, R9, R50, RZ ;  /* 0x00000032094a7225 */ /* 0x000fe200078e00ff */
[----:B------:R-:W-:-:S02]  /*15ca0*/  ISETP.GE.U32.AND P6, PT, R97, R78, PT ;  /* 0x0000004e6100720c */ /* 0x000fc40003fc6070 */
[----:B------:R-:W-:Y:S01]  /*15cb0*/  ISETP.NE.U32.AND P2, PT, R20, RZ, PT ;  /* 0x000000ff1400720c */ /* 0x000fe20003f45070 */
[----:B------:R-:W-:Y:S01]  /*15cc0*/  IMAD.WIDE.U32.X R24, R45, R13, R24, P5 ;  /* 0x0000000d2d187225 */ /* 0x000fe200028e0418 */
[----:B------:R-:W-:Y:S02]  /*15cd0*/  ISETP.GE.U32.AND.EX P6, PT, R86, R107, PT, P6 ;  /* 0x0000006b5600720c */ /* 0x000fe40003fc6160 */
[----:B------:R-:W-:Y:S01]  /*15ce0*/  ISETP.NE.U32.AND P1, PT, R76, R77, PT ;  /* 0x0000004d4c00720c */ /* 0x000fe20003f25070 */
[----:B------:R-:W-:Y:S01]  /*15cf0*/  IMAD.WIDE.U32 R76, R10, R50, RZ ;  /* 0x000000320a4c7225 */ /* 0x000fe200078e00ff */
[----:B------:R-:W-:Y:S02]  /*15d00*/  ISETP.NE.AND.EX P2, PT, R79, RZ, PT, P2 ;  /* 0x000000ff4f00720c */ /* 0x000fe40003f45320 */
[----:B------:R-:W-:Y:S01]  /*15d10*/  SEL R83, RZ, 0x1, P0 ;  /* 0x00000001ff537807 */ /* 0x000fe20000000000 */
[----:B------:R-:W-:Y:S01]  /*15d20*/  IMAD.X R79, RZ, RZ, RZ, P4 ;  /* 0x000000ffff4f7224 */ /* 0x000fe200020e06ff */
[----:B------:R-:W-:Y:S01]  /*15d30*/  ISETP.NE.AND.EX P1, PT, R105, R82, !P2, P1 ;  /* 0x000000526900720c */ /* 0x000fe20005725310 */
[----:B------:R-:W-:Y:S01]  /*15d40*/  IMAD.WIDE.U32 R74, P4, R51, R10, R74 ;  /* 0x0000000a334a7225 */ /* 0x000fe2000788004a */
[----:B------:R-:W-:-:S03]  /*15d50*/  IADD3 R24, P2, PT, R83, R24, RZ ;  /* 0x0000001853187210 */ /* 0x000fc60007f5e0ff */
[----:B------:R-:W-:Y:S01]  /*15d60*/  IMAD.MOV.U32 R78, RZ, RZ, R81 ;  /* 0x000000ffff4e7224 */ /* 0x000fe200078e0051 */
[----:B------:R-:W-:Y:S01]  /*15d70*/  IADD3 RZ, P0, PT, R77, R74, RZ ;  /* 0x0000004a4dff7210 */ /* 0x000fe20007f1e0ff */
[----:B------:R-:W-:Y:S02]  /*15d80*/  IMAD.MOV.U32 R76, RZ, RZ, R75 ;  /* 0x000000ffff4c7224 */ /* 0x000fe400078e004b */
[----:B------:R-:W-:-:S04]  /*15d90*/  IMAD.WIDE.U32.X R74, R49, R11, R78, P3 ;  /* 0x0000000b314a7225 */ /* 0x000fc800018e044e */
[----:B------:R-:W-:Y:S02]  /*15da0*/  IMAD.X R77, RZ, RZ, RZ, P4 ;  /* 0x000000ffff4d7224 */ /* 0x000fe400020e06ff */
        /* <DEDUP_REMOVED lines=14> */
.L_x_168:
[----:B------:R-:W-:Y:S05]  /*15e90*/  BSYNC.RECONVERGENT B1 ;  /* 0x0000000000017941 */ /* 0x000fea0003800200 */
.L_x_167:
[----:B------:R-:W-:Y:S01]  /*15ea0*/  IADD3 R74, P2, PT, R79, R74, RZ ;  /* 0x0000004a4f4a7210 */ /* 0x000fe20007f5e0ff */
[----:B------:R-:W-:Y:S01]  /*15eb0*/  IMAD.MOV.U32 R81, RZ, RZ, RZ ;  /* 0x000000ffff517224 */ /* 0x000fe200078e00ff */
[----:B------:R-:W-:Y:S01]  /*15ec0*/  SEL R85, RZ, 0x1, !P1 ;  /* 0x00000001ff557807 */ /* 0x000fe20004800000 */
[----:B------:R-:W-:Y:S01]  /*15ed0*/  IMAD R80, R47, R14, RZ ;  /* 0x0000000e2f507224 */ /* 0x000fe200078e02ff */
[----:B------:R-:W-:Y:S01]  /*15ee0*/  BSSY.RECONVERGENT B1, `(.L_x_169) ;  /* 0x0000025000017945 */ /* 0x000fe20003800200 */
[----:B------:R-:W-:Y:S02]  /*15ef0*/  IMAD R20, R51, R12, RZ ;  /* 0x0000000c33147224 */ /* 0x000fe400078e02ff */
[----:B------:R-:W-:Y:S02]  /*15f00*/  IMAD.X R75, R81, 0x1, R75, P2 ;  /* 0x00000001514b7824 */ /* 0x000fe400010e064b */
[----:B------:R-:W-:Y:S02]  /*15f10*/  IMAD R105, R46, R13, R80 ;  /* 0x0000000d2e697224 */ /* 0x000fe400078e0250 */
[----:B------:R-:W-:-:S02]  /*15f20*/  IMAD R101, R50, R11, R20 ;  /* 0x0000000b32657224 */ /* 0x000fc400078e0214 */
[----:B------:R-:W-:-:S04]  /*15f30*/  IMAD.WIDE.U32.X R80, R51, R9, R76, P0 ;  /* 0x0000000933507225 */ /* 0x000fc800000e044c */
[----:B------:R-:W-:-:S04]  /*15f40*/  IMAD.WIDE.U32 R82, R50, R12, R74 ;  /* 0x0000000c32527225 */ /* 0x000fc800078e004a */
[----:B------:R-:W-:Y:S01]  /*15f50*/  IMAD.IADD R83, R83, 0x1, R101 ;  /* 0x0000000153537824 */ /* 0x000fe200078e0265 */
[----:B------:R-:W-:Y:S01]  /*15f60*/  IADD3 R85, P2, P4, R82, R80, R85 ;  /* 0x0000005052557210 */ /* 0x000fe20007c5e055 */
[----:B------:R-:W-:-:S03]  /*15f70*/  IMAD.WIDE.U32 R78, R46, R14, R24 ;  /* 0x0000000e2e4e7225 */ /* 0x000fc600078e0018 */
[----:B------:R-:W-:Y:S01]  /*15f80*/  ISETP.GE.U32.AND P1, PT, R85, R82, PT ;  /* 0x000000525500720c */ /* 0x000fe20003f26070 */
[----:B------:R-:W-:Y:S01]  /*15f90*/  IMAD.WIDE.U32 R76, R13, R46, RZ ;  /* 0x0000002e0d4c7225 */ /* 0x000fe200078e00ff */
[----:B------:R-:W-:Y:S02]  /*15fa0*/  IADD3.X R20, PT, PT, R83, R81, RZ, P2, P4 ;  /* 0x0000005153147210 */ /* 0x000fe400017e84ff */
[----:B------:R-:W-:Y:S01]  /*15fb0*/  IADD3 R97, P5, PT, R97, R78, RZ ;  /* 0x0000004e61617210 */ /* 0x000fe20007fbe0ff */
[----:B------:R-:W-:Y:S01]  /*15fc0*/  IMAD.IADD R87, R79, 0x1, R105 ;  /* 0x000000014f577824 */ /* 0x000fe200078e0269 */
[----:B------:R-:W-:Y:S01]  /*15fd0*/  ISETP.GE.U32.AND.EX P1, PT, R20, R83, PT, P1 ;  /* 0x000000531400720c */ /* 0x000fe20003f26110 */
[----:B------:R-:W-:Y:S01]  /*15fe0*/  IMAD.WIDE.U32 R76, P3, R47, R14, R76 ;  /* 0x0000000e2f4c7225 */ /* 0x000fe2000786004c */
[----:B------:R-:W-:-:S03]  /*15ff0*/  ISETP.GE.U32.AND P0, PT, R97, R78, PT ;  /* 0x0000004e6100720c */ /* 0x000fc60003f06070 */
        /* <DEDUP_REMOVED lines=19> */
.L_x_170:
[----:B------:R-:W-:Y:S05]  /*16130*/  BSYNC.RECONVERGENT B1 ;  /* 0x0000000000017941 */ /* 0x000fea0003800200 */
.L_x_169:
        /* <DEDUP_REMOVED lines=16> */
.L_x_172:
[----:B------:R-:W-:Y:S05]  /*16240*/  BSYNC.RECONVERGENT B1 ;  /* 0x0000000000017941 */ /* 0x000fea0003800200 */
.L_x_171:
        /* <DEDUP_REMOVED lines=45> */
.L_x_174:
[----:B------:R-:W-:Y:S05]  /*16520*/  BSYNC.RECONVERGENT B1 ;  /* 0x0000000000017941 */ /* 0x000fea0003800200 */
.L_x_173:
[----:B------:R-:W-:Y:S01]  /*16530*/  IMAD.WIDE.U32.X R24, R49, R13, R24, P3 ;  /* 0x0000000d31187225 */ /* 0x000fe200018e0418 */
[----:B------:R-:W-:Y:S01]  /*16540*/  SEL R81, RZ, 0x1, P0 ;  /* 0x00000001ff517807 */ /* 0x000fe20000000000 */
[----:B------:R-:W-:Y:S02]  /*16550*/  BSSY.RECONVERGENT B1, `(.L_x_175) ;  /* 0x0000035000017945 */ /* 0x000fe40003800200 */
[----:B------:R-:W-:Y:S01]  /*16560*/  IMAD.WIDE.U32 R74, P1, R51, R12, R74 ;  /* 0x0000000c334a7225 */ /* 0x000fe2000782004a */
[----:B------:R-:W-:-:S03]  /*16570*/  IADD3 R24, P0, PT, R97, R24, RZ ;  /* 0x0000001861187210 */ /* 0x000fc60007f1e0ff */
[----:B------:R-:W-:-:S04]  /*16580*/  IMAD.WIDE.U32 R78, R12, R50, RZ ;  /* 0x000000320c4e7225 */ /* 0x000fc800078e00ff */
[----:B------:R-:W-:-:S04]  /*16590*/  IMAD.WIDE.U32.X R76, R45, R16, R76, P2 ;  /* 0x000000102d4c7225 */ /* 0x000fc800010e044c */
[----:B------:R-:W-:Y:S01]  /*165a0*/  IMAD.MOV.U32 R101, RZ, RZ, RZ ;  /* 0x000000ffff657224 */ /* 0x000fe200078e00ff */
[----:B------:R-:W-:Y:S01]  /*165b0*/  IADD3 R76, P2, PT, R81, R76, RZ ;  /* 0x0000004c514c7210 */ /* 0x000fe20007f5e0ff */
[----:B------:R-:W-:Y:S01]  /*165c0*/  IMAD.X R87, RZ, RZ, RZ, P1 ;  /* 0x000000ffff577224 */ /* 0x000fe200008e06ff */
[----:B------:R-:W-:Y:S01]  /*165d0*/  IADD3 RZ, P1, PT, R79, R74, RZ ;  /* 0x0000004a4fff7210 */ /* 0x000fe20007f3e0ff */
[----:B------:R-:W-:Y:S02]  /*165e0*/  IMAD.MOV.U32 R86, RZ, RZ, R75 ;  /* 0x000000ffff567224 */ /* 0x000fe400078e004b */
[----:B------:R-:W-:Y:S02]  /*165f0*/  IMAD.X R25, R101, 0x1, R25, P0 ;  /* 0x0000000165197824 */ /* 0x000fe400000e0619 */
[C---:B------:R-:W-:Y:S02]  /*16600*/  IMAD R78, R51.reuse, R14, RZ ;  /* 0x0000000e334e7224 */ /* 0x040fe400078e02ff */
[----:B------:R-:W-:-:S04]  /*16610*/  IMAD.WIDE.U32.X R86, R51, R11, R86, P1 ;  /* 0x0000000b33567225 */ /* 0x000fc800008e0456 */
[----:B------:R-:W-:-:S04]  /*16620*/  IMAD.WIDE.U32 R80, R50, R14, R24 ;  /* 0x0000000e32507225 */ /* 0x000fc800078e0018 */
[----:B------:R-:W-:Y:S01]  /*16630*/  IMAD.X R77, RZ, RZ, R77, P2 ;  /* 0x000000ffff4d7224 */ /* 0x000fe200010e064d */
[----:B------:R-:W-:Y:S01]  /*16640*/  IADD3 R103, P1, P2, R80, R103, R86 ;  /* 0x0000006750677210 */ /* 0x000fe20007a3e056 */
[----:B------:R-:W-:Y:S02]  /*16650*/  IMAD R105, R50, R13, R78 ;  /* 0x0000000d32697224 */ /* 0x000fe400078e024e */
[----:B------:R-:W-:-:S04]  /*16660*/  IMAD.WIDE.U32 R74, R46, R15, R76 ;  /* 0x0000000f2e4a7225 */ /* 0x000fc800078e004c */
[----:B------:R-:W-:Y:S01]  /*16670*/  IMAD.IADD R86, R81, 0x1, R105 ;  /* 0x0000000151567824 */ /* 0x000fe200078e0269 */
[----:B------:R-:W-:Y:S01]  /*16680*/  IADD3 R82, P3, PT, R85, R74, RZ ;  /* 0x0000004a55527210 */ /* 0x000fe20007f7e0ff */
[----:B------:R-:W-:Y:S02]  /*16690*/  IMAD R97, R47, R15, RZ ;  /* 0x0000000f2f617224 */ /* 0x000fe400078e02ff */
[----:B------:R-:W-:Y:S01]  /*166a0*/  IMAD R45, R45, R10, RZ ;  /* 0x0000000a2d2d7224 */ /* 0x000fe200078e02ff */
[----:B------:R-:W-:Y:S01]  /*166b0*/  IADD3.X R85, PT, PT, R86, R101, R87, P1, P2 ;  /* 0x0000006556557210 */ /* 0x000fe20000fe4457 */
[----:B------:R-:W-:Y:S01]  /*166c0*/  IMAD R97, R46, R16, R97 ;  /* 0x000000102e617224 */ /* 0x000fe200078e0261 */
[----:B------:R-:W-:Y:S01]  /*166d0*/  ISETP.GE.U32.AND P1, PT, R103, R80, PT ;  /* 0x000000506700720c */ /* 0x000fe20003f26070 */
[----:B------:R-:W-:Y:S01]  /*166e0*/  IMAD.WIDE.U32 R78, R16, R46, RZ ;  /* 0x0000002e104e7225 */ /* 0x000fe200078e00ff */
[----:B------:R-:W-:Y:S02]  /*166f0*/  ISETP.GE.U32.AND P0, PT, R82, R74, PT ;  /* 0x0000004a5200720c */ /* 0x000fe40003f06070 */
[----:B------:R-:W-:Y:S01]  /*16700*/  ISETP.GE.U32.AND.EX P1, PT, R85, R86, PT, P1 ;  /* 0x000000565500720c */ /* 0x000fe20003f26110 */
[----:B------:R-:W-:-:S02]  /*16710*/  IMAD.IADD R81, R75, 0x1, R97 ;  /* 0x000000014b517824 */ /* 0x000fc400078e0261 */
[C---:B------:R-:W-:Y:S02]  /*16720*/  IMAD R87, R44.reuse, R9, R45 ;  /* 0x000000092c577224 */ /* 0x040fe400078e022d */
[----:B------:R-:W-:Y:S02]  /*16730*/  IMAD.X R20, R81, 0x1, R20, P3 ;  /* 0x0000000151147824 */ /* 0x000fe400018e0614 */
[----:B------:R-:W-:-:S03]  /*16740*/  IMAD.WIDE.U32 R44, R44, R10, RZ ;  /* 0x0000000a2c2c7225 */ /* 0x000fc600078e00ff */
[----:B------:R-:W-:Y:S01]  /*16750*/  ISETP.GE.U32.AND.EX P0, PT, R20, R81, PT, P0 ;  /* 0x000000511400720c */ /* 0x000fe20003f06100 */
[----:B------:R-:W-:-:S04]  /*16760*/  IMAD.WIDE.U32 R74, R15, R46, RZ ;  /* 0x0000002e0f4a7225 */ /* 0x000fc800078e00ff */
[----:B------:R-:W-:-:S04]  /*16770*/  IMAD.WIDE.U32 R78, P4, R47, R15, R78 ;  /* 0x0000000f2f4e7225 */ /* 0x000fc8000788004e */
[----:B------:R-:W-:Y:S01]  /*16780*/  IMAD.IADD R81, R45, 0x1, R87 ;  /* 0x000000012d517824 */ /* 0x000fe200078e0257 */
[----:B------:R-:W-:Y:S01]  /*16790*/  IADD3 RZ, P2, PT, R75, R78, RZ ;  /* 0x0000004e4bff7210 */ /* 0x000fe20007f5e0ff */
[----:B------:R-:W-:Y:S02]  /*167a0*/  IMAD.X R75, RZ, RZ, RZ, P4 ;  /* 0x000000ffff4b7224 */ /* 0x000fe400020e06ff */
[----:B------:R-:W-:Y:S02]  /*167b0*/  IMAD.MOV.U32 R74, RZ, RZ, R79 ;  /* 0x000000ffff4a7224 */ /* 0x000fe400078e004f */
[----:B------:R-:W-:Y:S02]  /*167c0*/  IMAD R80, R81, R26, RZ ;  /* 0x0000001a51507224 */ /* 0x000fe400078e02ff */
        /* <DEDUP_REMOVED lines=13> */
.L_x_176:
[----:B------:R-:W-:Y:S05]  /*168a0*/  BSYNC.RECONVERGENT B1 ;  /* 0x0000000000017941 */ /* 0x000fea0003800200 */
.L_x_175:
        /* <DEDUP_REMOVED lines=17> */
.L_x_178:
[----:B------:R-:W-:Y:S05]  /*169c0*/  BSYNC.RECONVERGENT B1 ;  /* 0x0000000000017941 */ /* 0x000fea0003800200 */
.L_x_177:
[----:B------:R-:W-:Y:S01]  /*169d0*/  IADD3 R96, P0, PT, R79, R74, RZ ;  /* 0x0000004a4f607210 */ /* 0x000fe20007f1e0ff */
[----:B------:R-:W-:Y:S01]  /*169e0*/  IMAD.MOV.U32 R45, RZ, RZ, RZ ;  /* 0x000000ffff2d7224 */ /* 0x000fe200078e00ff */
[----:B------:R-:W-:Y:S01]  /*169f0*/  LOP3.LUT R77, RZ, R44, RZ, 0x33, !PT ;  /* 0x0000002cff4d7212 */ /* 0x000fe200078e33ff */
[----:B------:R-:W-:Y:S01]  /*16a00*/  IMAD.IADD R87, R25, 0x1, R87 ;  /* 0x0000000119577824 */ /* 0x000fe200078e0257 */
[----:B------:R-:W-:Y:S01]  /*16a10*/  LOP3.LUT R81, RZ, R81, RZ, 0x33, !PT ;  /* 0x00000051ff517212 */ /* 0x000fe200078e33ff */
[----:B------:R-:W-:Y:S01]  /*16a20*/  IMAD.X R97, R45, 0x1, R75, P0 ;  /* 0x000000012d617824 */ /* 0x000fe200000e064b */
[----:B------:R-:W-:Y:S01]  /*16a30*/  BSSY.RECONVERGENT B1, `(.L_x_179) ;  /* 0x0000027000017945 */ /* 0x000fe20003800200 */
[----:B------:R-:W-:-:S04]  /*16a40*/  IMAD.WIDE.U32 R74, R87, R28, RZ ;  /* 0x0000001c574a7225 */ /* 0x000fc800078e00ff */
[----:B------:R-:W-:Y:S02]  /*16a50*/  IMAD R79, R49, R15, RZ ;  /* 0x0000000f314f7224 */ /* 0x000fe400078e02ff */
        /* <DEDUP_REMOVED lines=36> */
.L_x_180:
[----:B------:R-:W-:Y:S05]  /*16ca0*/  BSYNC.RECONVERGENT B1 ;  /* 0x0000000000017941 */ /* 0x000fea0003800200 */
.L_x_179:
[----:B------:R-:W-:Y:S01]  /*16cb0*/  IMAD.WIDE.U32.X R46, R87, R29, R46, P2 ;  /* 0x0000001d572e7225 */ /* 0x000fe200010e042e */
[----:B------:R-:W-:Y:S01]  /*16cc0*/  SEL R79, RZ, 0x1, !P0 ;  /* 0x00000001ff4f7807 */ /* 0x000fe20004000000 */
[----:B------:R-:W-:Y:S01]  /*16cd0*/  BSSY.RECONVERGENT B1, `(.L_x_181) ;  /* 0x0000031000017945 */ /* 0x000fe20003800200 */
[----:B------:R-:W-:Y:S01]  /*16ce0*/  IADD3 R78, P0, PT, R81, R76, RZ ;  /* 0x0000004c514e7210 */ /* 0x000fe20007f1e0ff */
[----:B------:R-:W-:Y:S01]  /*16cf0*/  IMAD.WIDE.U32 R74, R14, R50, RZ ;  /* 0x000000320e4a7225 */ /* 0x000fe200078e00ff */
[----:B------:R-:W-:-:S03]  /*16d00*/  IADD3 R46, P2, PT, R79, R46, RZ ;  /* 0x0000002e4f2e7210 */ /* 0x000fc60007f5e0ff */
[----:B------:R-:W-:Y:S01]  /*16d10*/  IMAD.MOV.U32 R97, RZ, RZ, RZ ;  /* 0x000000ffff617224 */ /* 0x000fe200078e00ff */
[----:B------:R-:W-:Y:S01]  /*16d20*/  IADD3 RZ, P1, PT, R75, R44, RZ ;  /* 0x0000002c4bff7210 */ /* 0x000fe20007f3e0ff */
[----:B------:R-:W-:Y:S02]  /*16d30*/  IMAD.X R49, RZ, RZ, RZ, P3 ;  /* 0x000000ffff317224 */ /* 0x000fe400018e06ff */
[----:B------:R-:W-:Y:S02]  /*16d40*/  IMAD.MOV.U32 R48, RZ, RZ, R45 ;  /* 0x000000ffff307224 */ /* 0x000fe400078e002d */
[----:B------:R-:W-:Y:S02]  /*16d50*/  IMAD.X R47, RZ, RZ, R47, P2 ;  /* 0x000000ffff2f7224 */ /* 0x000fe400010e062f */
[----:B------:R-:W-:Y:S02]  /*16d60*/  IMAD.X R79, R97, 0x1, R77, P0 ;  /* 0x00000001614f7824 */ /* 0x000fe400000e064d */
[----:B------:R-:W-:-:S02]  /*16d70*/  IMAD R75, R51, R15, RZ ;  /* 0x0000000f334b7224 */ /* 0x000fc400078e02ff */
[----:B------:R-:W-:-:S04]  /*16d80*/  IMAD.WIDE.U32.X R76, R51, R13, R48, P1 ;  /* 0x0000000d334c7225 */ /* 0x000fc800008e0430 */
        /* <DEDUP_REMOVED lines=37> */
.L_x_182:
[----:B------:R-:W-:Y:S05]  /*16fe0*/  BSYNC.RECONVERGENT B1 ;  /* 0x0000000000017941 */ /* 0x000fea0003800200 */
.L_x_181:
        /* <DEDUP_REMOVED lines=22> */
.L_x_184:
[----:B------:R-:W-:Y:S05]  /*17150*/  BSYNC.RECONVERGENT B1 ;  /* 0x0000000000017941 */ /* 0x000fea0003800200 */
.L_x_183:
        /* <DEDUP_REMOVED lines=34> */
.L_x_186:
[----:B------:R-:W-:Y:S05]  /*17380*/  BSYNC.RECONVERGENT B1 ;  /* 0x0000000000017941 */ /* 0x000fea0003800200 */
.L_x_185:
        /* <DEDUP_REMOVED lines=15> */
[----:B------:R-:W-:Y:S01]  /*17480*/  IMAD.IADD R80, R77, 0x1, R44 ;  /* 0x000000014d507824 */ /* 0x000fe200078e022c */
[-C--:B------:R-:W-:Y:S01]  /*17490*/  IADD3 R99, P1, PT, R84, R76.reuse, RZ ;  /* 0x0000004c54637210 */ /* 0x080fe20007f3e0ff */
[----:B------:R-:W-:Y:S02]  /*174a0*/  IMAD.X R75, RZ, RZ, RZ, P2 ;  /* 0x000000ffff4b7224 */ /* 0x000fe400010e06ff */
[----:B------:R-:W-:Y:S01]  /*174b0*/  IMAD.MOV.U32 R74, RZ, RZ, R51 ;  /* 0x000000ffff4a7224 */ /* 0x000fe200078e0033 */
        /* <DEDUP_REMOVED lines=27> */
.L_x_188:
[----:B------:R-:W-:Y:S05]  /*17670*/  BSYNC.RECONVERGENT B1 ;  /* 0x0000000000017941 */ /* 0x000fea0003800200 */
.L_x_187:
        /* <DEDUP_REMOVED lines=39> */
.L_x_190:
[----:B------:R-:W-:Y:S05]  /*178f0*/  BSYNC.RECONVERGENT B1 ;  /* 0x0000000000017941 */ /* 0x000fea0003800200 */
.L_x_189:
[----:B------:R-:W-:Y:S01]  /*17900*/  IMAD.MOV.U32 R24, RZ, RZ, R77 ;  /* 0x000000ffff187224 */ /* 0x000fe200078e004d */
[----:B------:R-:W-:Y:S01]  /*17910*/  BSSY.RECONVERGENT B1, `(.L_x_191) ;  /* 0x0000010000017945 */ /* 0x000fe20003800200 */
        /* <DEDUP_REMOVED lines=15> */
.L_x_192:
[----:B------:R-:W-:Y:S05]  /*17a10*/  BSYNC.RECONVERGENT B1 ;  /* 0x0000000000017941 */ /* 0x000fea0003800200 */
.L_x_191:
        /* <DEDUP_REMOVED lines=34> */
.L_x_194:
[----:B------:R-:W-:Y:S05]  /*17c40*/  BSYNC.RECONVERGENT B1 ;  /* 0x0000000000017941 */ /* 0x000fea0003800200 */
.L_x_193:
        /* <DEDUP_REMOVED lines=16> */
[----:B------:R-:W-:Y:S01]  /*17d50*/  IMAD.X R45, RZ, RZ, RZ, P2 ;  /* 0x000000ffff2d7224 */ /* 0x000fe200010e06ff */
[----:B------:R-:W-:Y:S01]  /*17d60*/  SEL R83, RZ, 0x1, !P0 ;  /* 0x00000001ff537807 */ /* 0x000fe20004000000 */
[----:B------:R-:W-:Y:S01]  /*17d70*/  IMAD.X R20, R20, 0x1, R99, P1 ;  /* 0x0000000114147824 */ /* 0x000fe200008e0663 */
[----:B------:R-:W-:Y:S01]  /*17d80*/  ISETP.GE.U32.AND P0, PT, R97, R76, PT ;  /* 0x0000004c6100720c */ /* 0x000fe20003f06070 */
        /* <DEDUP_REMOVED lines=26> */
.L_x_196:
[----:B------:R-:W-:Y:S05]  /*17f30*/  BSYNC.RECONVERGENT B1 ;  /* 0x0000000000017941 */ /* 0x000fea0003800200 */
.L_x_195:
[----:B------:R-:W-:Y:S01]  /*17f40*/  IADD3 R75, P1, PT, R99, R82, RZ ;  /* 0x00000052634b7210 */ /* 0x000fe20007f3e0ff */
[----:B------:R-:W-:Y:S01]  /*17f50*/  IMAD.MOV.U32 R51, RZ, RZ, RZ ;  /* 0x000000ffff337224 */ /* 0x000fe200078e00ff */
[----:B------:R-:W-:Y:S01]  /*17f60*/  IADD3 R101, P3, PT, R79, R48, RZ ;  /* 0x000000304f657210 */ /* 0x000fe20007f7e0ff */
[----:B------:R-:W-:Y:S01]  /*17f70*/  IMAD.WIDE.U32 R46, R24, R30, RZ ;  /* 0x0000001e182e7225 */ /* 0x000fe200078e00ff */
[----:B------:R-:W-:Y:S02]  /*17f80*/  BSSY.RECONVERGENT B1, `(.L_x_197) ;  /* 0x0000018000017945 */ /* 0x000fe40003800200 */
[----:B------:R-:W-:Y:S01]  /*17f90*/  ISETP.GE.U32.AND P0, PT, R101, R48, PT ;  /* 0x000000306500720c */ /* 0x000fe20003f06070 */
[----:B------:R-:W-:Y:S01]  /*17fa0*/  IMAD.X R46, R51, 0x1, R83, P1 ;  /* 0x00000001332e7824 */ /* 0x000fe200008e0653 */
[----:B------:R-:W-:Y:S01]  /*17fb0*/  ISETP.NE.U32.AND P1, PT, R75, RZ, PT ;  /* 0x000000ff4b00720c */ /* 0x000fe20003f25070 */
[----:B------:R-:W-:-:S03]  /*17fc0*/  IMAD.IADD R49, R49, 0x1, R76 ;  /* 0x0000000131317824 */ /* 0x000fc600078e024c */
[----:B------:R-:W-:Y:S01]  /*17fd0*/  ISETP.NE.AND.EX P1, PT, R46, RZ, PT, P1 ;  /* 0x000000ff2e00720c */ /* 0x000fe20003f25310 */
[----:B------:R-:W-:Y:S01]  /*17fe0*/  IMAD.X R99, R49, 0x1, R78, P3 ;  /* 0x0000000131637824 */ /* 0x000fe200018e064e */
[----:B------:R-:W-:-:S04]  /*17ff0*/  IADD3 RZ, P3, PT, R76, R47, RZ ;  /* 0x0000002f4cff7210 */ /* 0x000fc80007f7e0ff */
[----:B------:R-:W-:Y:S01]  /*18000*/  ISETP.GE.U32.AND.EX P0, PT, R99, R49, PT, P0 ;  /* 0x000000316300720c */ /* 0x000fe20003f06100 */
[----:B------:R-:W-:-:S06]  /*18010*/  IMAD.X R49, RZ, RZ, RZ, P2 ;  /* 0x000000ffff317224 */ /* 0x000fcc00010e06ff */
        /* <DEDUP_REMOVED lines=14> */
.L_x_198:
[----:B------:R-:W-:Y:S05]  /*18100*/  BSYNC.RECONVERGENT B1 ;  /* 0x0000000000017941 */ /* 0x000fea0003800200 */
.L_x_197:
        /* <DEDUP_REMOVED lines=19> */
.L_x_200:
[----:B------:R-:W-:Y:S05]  /*18240*/  BSYNC.RECONVERGENT B1 ;  /* 0x0000000000017941 */ /* 0x000fea0003800200 */
.L_x_199:
        /* <DEDUP_REMOVED lines=43> */
.L_x_202:
[----:B------:R-:W-:Y:S05]  /*18500*/  BSYNC.RECONVERGENT B1 ;  /* 0x0000000000017941 */ /* 0x000fea0003800200 */
.L_x_201:
        /* <DEDUP_REMOVED lines=10> */
[----:B------:R-:W-:Y:S02]  /*185b0*/  IMAD.X R45, RZ, RZ, R45, P1 ;  /* 0x000000ffff2d7224 */ /* 0x000fe400008e062d */
[----:B------:R-:W-:Y:S01]  /*185c0*/  IMAD.WIDE.U32 R48, R83, R30, RZ ;  /* 0x0000001e53307225 */ /* 0x000fe200078e00ff */
[----:B------:R-:W-:-:S03]  /*185d0*/  ISETP.GE.U32.AND P1, PT, R105, R78, PT ;  /* 0x0000004e6900720c */ /* 0x000fc60003f26070 */
        /* <DEDUP_REMOVED lines=25> */
.L_x_204:
[----:B------:R-:W-:Y:S05]  /*18770*/  BSYNC.RECONVERGENT B1 ;  /* 0x0000000000017941 */ /* 0x000fea0003800200 */
.L_x_203:
        /* <DEDUP_REMOVED lines=18> */
.L_x_206:
[----:B------:R-:W-:Y:S05]  /*188a0*/  BSYNC.RECONVERGENT B1 ;  /* 0x0000000000017941 */ /* 0x000fea0003800200 */
.L_x_205:
[----:B------:R-:W-:Y:S01]  /*188b0*/  IADD3 R24, P0, PT, R75, R50, RZ ;  /* 0x000000324b187210 */ /* 0x000fe20007f1e0ff */
[----:B------:R-:W-:Y:S01]  /*188c0*/  IMAD.MOV.U32 R49, RZ, RZ, RZ ;  /* 0x000000ffff317224 */ /* 0x000fe200078e00ff */
[----:B------:R-:W-:Y:S01]  /*188d0*/  IADD3 RZ, P1, PT, R76, R25, RZ ;  /* 0x000000194cff7210 */ /* 0x000fe20007f3e0ff */
[----:B------:R-:W-:Y:S01]  /*188e0*/  IMAD.X R45, RZ, RZ, RZ, P2 ;  /* 0x000000ffff2d7224 */ /* 0x000fe200010e06ff */
[----:B------:R-:W-:Y:S01]  /*188f0*/  BSSY.RECONVERGENT B1, `(.L_x_207) ;  /* 0x0000023000017945 */ /* 0x000fe20003800200 */
[----:B------:R-:W-:Y:S02]  /*18900*/  IMAD.X R25, R49, 0x1, R51, P0 ;  /* 0x0000000131197824 */ /* 0x000fe400000e0633 */
[----:B------:R-:W-:Y:S02]  /*18910*/  IMAD.MOV.U32 R44, RZ, RZ, R77 ;  /* 0x000000ffff2c7224 */ /* 0x000fe400078e004d */
[----:B------:R-:W-:-:S04]  /*18920*/  IMAD.WIDE.U32 R48, R83, R52, RZ ;  /* 0x0000003453307225 */ /* 0x000fc800078e00ff */
[----:B------:R-:W-:-:S04]  /*18930*/  IMAD.WIDE.U32.X R50, R87, R55, R44, P1 ;  /* 0x0000003757327225 */ /* 0x000fc800008e042c */
[----:B------:R-:W-:Y:S01]  /*18940*/  IMAD.WIDE.U32 R44, R46, R52, R24 ;  /* 0x000000342e2c7225 */ /* 0x000fe200078e0018 */
[----:B------:R-:W-:-:S03]  /*18950*/  IADD3 R74, P0, PT, R79, R50, RZ ;  /* 0x000000324f4a7210 */ /* 0x000fc60007f1e0ff */
[----:B------:R-:W-:Y:S01]  /*18960*/  IMAD.WIDE.U32 R48, P3, R46, R53, R48 ;  /* 0x000000352e307225 */ /* 0x000fe20007860030 */
[----:B------:R-:W-:-:S03]  /*18970*/  IADD3 R105, P2, PT, R105, R44, RZ ;  /* 0x0000002c69697210 */ /* 0x000fc60007f5e0ff */
[----:B------:R-:W-:Y:S01]  /*18980*/  IMAD.IADD R20, R45, 0x1, R48 ;  /* 0x000000012d147824 */ /* 0x000fe200078e0230 */
[----:B------:R-:W-:Y:S01]  /*18990*/  ISETP.GE.U32.AND P1, PT, R105, R44, PT ;  /* 0x0000002c6900720c */ /* 0x000fe20003f26070 */
[----:B------:R-:W-:-:S04]  /*189a0*/  IMAD.WIDE.U32 R44, R46, R52, RZ ;  /* 0x000000342e2c7225 */ /* 0x000fc800078e00ff */
[----:B------:R-:W-:Y:S01]  /*189b0*/  IMAD.X R103, R20, 0x1, R85, P2 ;  /* 0x0000000114677824 */ /* 0x000fe200010e0655 */
[----:B------:R-:W-:Y:S01]  /*189c0*/  IADD3 RZ, P2, PT, R48, R45, RZ ;  /* 0x0000002d30ff7210 */ /* 0x000fe20007f5e0ff */
[----:B------:R-:W-:Y:S02]  /*189d0*/  IMAD.MOV.U32 R75, RZ, RZ, RZ ;  /* 0x000000ffff4b7224 */ /* 0x000fe400078e00ff */
[----:B------:R-:W-:Y:S01]  /*189e0*/  IMAD.MOV.U32 R50, RZ, RZ, R49 ;  /* 0x000000ffff327224 */ /* 0x000fe200078e0031 */
[----:B------:R-:W-:Y:S01]  /*189f0*/  ISETP.GE.U32.AND.EX P1, PT, R103, R20, PT, P1 ;  /* 0x000000146700720c */ /* 0x000fe20003f26110 */
[----:B------:R-:W-:Y:S01]  /*18a00*/  IMAD.X R76, R75, 0x1, R51, P0 ;  /* 0x000000014b4c7824 */ /* 0x000fe200000e0633 */
[----:B------:R-:W-:Y:S01]  /*18a10*/  ISETP.NE.U32.AND P0, PT, R74, RZ, PT ;  /* 0x000000ff4a00720c */ /* 0x000fe20003f05070 */
[----:B------:R-:W-:Y:S02]  /*18a20*/  IMAD.X R51, RZ, RZ, RZ, P3 ;  /* 0x000000ffff337224 */ /* 0x000fe400018e06ff */
[----:B------:R-:W-:Y:S01]  /*18a30*/  IMAD.MOV.U32 R45, RZ, RZ, 0x1 ;  /* 0x00000001ff2d7424 */ /* 0x000fe200078e00ff */
[----:B------:R-:W-:Y:S01]  /*18a40*/  ISETP.NE.AND.EX P0, PT, R76, RZ, PT, P0 ;  /* 0x000000ff4c00720c */ /* 0x000fe20003f05300 */
[----:B------:R-:W-:-:S06]  /*18a50*/  IMAD.WIDE.U32.X R50, R83, R53, R50, P2 ;  /* 0x0000003553327225 */ /* 0x000fcc00010e0432 */
        /* <DEDUP_REMOVED lines=12> */
.L_x_208:
[----:B------:R-:W-:Y:S05]  /*18b20*/  BSYNC.RECONVERGENT B1 ;  /* 0x0000000000017941 */ /* 0x000fea0003800200 */
.L_x_207:
[----:B------:R-:W-:Y:S01]  /*18b30*/  IADD3 R24, P2, PT, R45, R50, RZ ;  /* 0x000000322d187210 */ /* 0x000fe20007f5e0ff */
[----:B------:R-:W-:Y:S01]  /*18b40*/  IMAD.MOV.U32 R25, RZ, RZ, RZ ;  /* 0x000000ffff197224 */ /* 0x000fe200078e00ff */
[-C--:B------:R-:W-:Y:S01]  /*18b50*/  @P0 IADD3 R20, P1, PT, R74, R95.reuse, RZ ;  /* 0x0000005f4a140210 */ /* 0x080fe20007f3e0ff */
[-C--:B------:R-:W-:Y:S01]  /*18b60*/  IMAD.WIDE.U32 R44, R83, R54.reuse, RZ ;  /* 0x00000036532c7225 */ /* 0x080fe200078e00ff */
[----:B------:R-:W-:Y:S03]  /*18b70*/  BSSY.RECONVERGENT B1, `(.L_x_209) ;  /* 0x0000022000017945 */ /* 0x000fe60003800200 */
[----:B------:R-:W-:Y:S02]  /*18b80*/  IMAD.X R25, R25, 0x1, R51, P2 ;  /* 0x0000000119197824 */ /* 0x000fe400010e0633 */
        /* <DEDUP_REMOVED lines=14> */
[----:B------:R-:W-:Y:S02]  /*18c70*/  IMAD.X R51, RZ, RZ, RZ, P4 ;  /* 0x000000ffff337224 */ /* 0x000fe400020e06ff */
[----:B------:R-:W-:Y:S01]  /*18c80*/  IMAD.MOV.U32 R50, RZ, RZ, R45 ;  /* 0x000000ffff327224 */ /* 0x000fe200078e002d */
[----:B------:R-:W-:Y:S01]  /*18c90*/  ISETP.GE.U32.AND.EX P1, PT, R107, R20, PT, P2 ;  /* 0x000000146b00720c */ /* 0x000fe20003f26120 */
[----:B------:R-:W-:Y:S01]  /*18ca0*/  IMAD.MOV.U32 R20, RZ, RZ, 0x1 ;  /* 0x00000001ff147424 */ /* 0x000fe200078e00ff */
[----:B------:R-:W-:-:S05]  /*18cb0*/  IADD3 RZ, P2, PT, R44, R49, RZ ;  /* 0x000000312cff7210 */ /* 0x000fca0007f5e0ff */
[----:B------:R-:W-:-:S06]  /*18cc0*/  IMAD.WIDE.U32.X R50, R83, R55, R50, P2 ;  /* 0x0000003753327225 */ /* 0x000fcc00010e0432 */
        /* <DEDUP_REMOVED lines=12> */
.L_x_210:
[----:B------:R-:W-:Y:S05]  /*18d90*/  BSYNC.RECONVERGENT B1 ;  /* 0x0000000000017941 */ /* 0x000fea0003800200 */
.L_x_209:
        /* <DEDUP_REMOVED lines=32> */
.L_x_213:
[----:B------:R-:W-:Y:S05]  /*18fa0*/  BSYNC.RELIABLE B2 ;  /* 0x0000000000027941 */ /* 0x000fea0003800100 */
.L_x_212:
        /* <DEDUP_REMOVED lines=22> */
.L_x_214:
[----:B------:R-:W-:Y:S05]  /*19110*/  BSYNC.RECONVERGENT B1 ;  /* 0x0000000000017941 */ /* 0x000fea0003800200 */
.L_x_211:
[----:B------:R-:W-:Y:S01]  /*19120*/  IMAD R20, R18, 0x60, R21 ;  /* 0x0000006012147824 */ /* 0x000fe200078e0215 */
[----:B------:R-:W-:Y:S04]  /*19130*/  BSSY.RECONVERGENT B1, `(.L_x_215) ;  /* 0x0000062000017945 */ /* 0x000fe80003800200 */
[----:B------:R-:W0:Y:S02]  /*19140*/  LDS.128 R44, [R20+0x20] ;  /* 0x00002000142c7984 */ /* 0x000e240000000c00 */
[----:B0-----:R-:W-:-:S04]  /*19150*/  IMAD.WIDE.U32 R24, R45, R101, RZ ;  /* 0x000000652d187225 */ /* 0x001fc800078e00ff */
[----:B------:R-:W-:-:S04]  /*19160*/  IMAD.WIDE.U32 R50, R44, R101, RZ ;  /* 0x000000652c327225 */ /* 0x000fc800078e00ff */
[----:B------:R-:W-:-:S04]  /*19170*/  IMAD.WIDE.U32 R24, P0, R44, R99, R24 ;  /* 0x000000632c187225 */ /* 0x000fc80007800018 */
[----:B------:R-:W-:Y:S01]  /*19180*/  IMAD.X R49, RZ, RZ, RZ, P0 ;  /* 0x000000ffff317224 */ /* 0x000fe200000e06ff */
[----:B------:R-:W-:Y:S01]  /*19190*/  IADD3 RZ, P0, PT, R51, R24, RZ ;  /* 0x0000001833ff7210 */ /* 0x000fe20007f1e0ff */
[----:B------:R-:W-:-:S04]  /*191a0*/  IMAD.WIDE.U32 R76, R45, R105, RZ ;  /* 0x000000692d4c7225 */ /* 0x000fc800078e00ff */
[----:B------:R-:W-:Y:S02]  /*191b0*/  IMAD.MOV.U32 R48, RZ, RZ, R25 ;  /* 0x000000ffff307224 */ /* 0x000fe400078e0019 */
[-C--:B------:R-:W-:Y:S02]  /*191c0*/  IMAD R74, R103, R44.reuse, RZ ;  /* 0x0000002c674a7224 */ /* 0x080fe400078e02ff */
[----:B------:R-:W-:-:S04]  /*191d0*/  IMAD.WIDE.U32 R50, R105, R44, RZ ;  /* 0x0000002c69327225 */ /* 0x000fc800078e00ff */
[----:B------:R-:W-:-:S04]  /*191e0*/  IMAD.WIDE.U32.X R48, R45, R99, R48, P0 ;  /* 0x000000632d307225 */ /* 0x000fc800000e0430 */
[----:B------:R-:W-:Y:S01]  /*191f0*/  IMAD.WIDE.U32 R24, R44, R105, RZ ;  /* 0x000000692c187225 */ /* 0x000fe200078e00ff */
[----:B------:R-:W-:Y:S02]  /*19200*/  IADD3 R97, P3, PT, R48, R50, RZ ;  /* 0x0000003230617210 */ /* 0x000fe40007f7e0ff */
[----:B------:R-:W-:Y:S01]  /*19210*/  IADD3 R79, P6, PT, RZ, -R48, RZ ;  /* 0x80000030ff4f7210 */ /* 0x000fe20007fde0ff */
[----:B------:R-:W-:Y:S01]  /*19220*/  IMAD.WIDE.U32 R76, P5, R44, R103, R76 ;  /* 0x000000672c4c7225 */ /* 0x000fe200078a004c */
[----:B------:R-:W-:Y:S02]  /*19230*/  ISETP.NE.U32.AND P1, PT, R97, RZ, PT ;  /* 0x000000ff6100720c */ /* 0x000fe40003f25070 */
[----:B------:R-:W-:Y:S01]  /*19240*/  ISETP.NE.U32.AND P0, PT, R50, R79, PT ;  /* 0x0000004f3200720c */ /* 0x000fe20003f05070 */
[----:B------:R-:W-:Y:S01]  /*19250*/  IMAD R75, R45, R105, R74 ;  /* 0x000000692d4b7224 */ /* 0x000fe200078e024a */
[----:B------:R-:W-:Y:S01]  /*19260*/  IADD3 RZ, P4, PT, R25, R76, RZ ;  /* 0x0000004c19ff7210 */ /* 0x000fe20007f9e0ff */
[----:B------:R-:W-:-:S04]  /*19270*/  IMAD.WIDE.U32 R82, R45, R109, RZ ;  /* 0x0000006d2d527225 */ /* 0x000fc800078e00ff */
[----:B------:R-:W-:Y:S02]  /*19280*/  IMAD.IADD R51, R51, 0x1, R75 ;  /* 0x0000000133337824 */ /* 0x000fe400078e024b */
[----:B------:R-:W-:-:S04]  /*19290*/  IMAD.WIDE.U32 R24, R44, R109, RZ ;  /* 0x0000006d2c187225 */ /* 0x000fc800078e00ff */
[----:B------:R-:W-:-:S04]  /*192a0*/  IMAD.WIDE.U32 R82, P2, R44, R107, R82 ;  /* 0x0000006b2c527225 */ /* 0x000fc80007840052 */
[--C-:B------:R-:W-:Y:S01]  /*192b0*/  IMAD.X R96, R51, 0x1, R49.reuse, P3 ;  /* 0x0000000133607824 */ /* 0x100fe200018e0631 */
[----:B------:R-:W-:Y:S01]  /*192c0*/  IADD3 RZ, P3, PT, R25, R82, RZ ;  /* 0x0000005219ff7210 */ /* 0x000fe20007f7e0ff */
[----:B------:R-:W-:Y:S02]  /*192d0*/  IMAD R74, R99, R46, RZ ;  /* 0x0000002e634a7224 */ /* 0x000fe400078e02ff */
[----:B------:R-:W-:Y:S01]  /*192e0*/  IMAD.X R50, RZ, RZ, ~R49, P6 ;  /* 0x000000ffff327224 */ /* 0x000fe200030e0e31 */
[----:B------:R-:W-:Y:S01]  /*192f0*/  ISETP.NE.AND.EX P1, PT, R96, RZ, PT, P1 ;  /* 0x000000ff6000720c */ /* 0x000fe20003f25310 */
[----:B------:R-:W-:-:S03]  /*19300*/  IMAD.WIDE.U32 R48, R47, R101, RZ ;  /* 0x000000652f307225 */ /* 0x000fc600078e00ff */
[----:B------:R-:W-:Y:S01]  /*19310*/  ISETP.NE.AND.EX P0, PT, R51, R50, !P1, P0 ;  /* 0x000000323300720c */ /* 0x000fe20004f05300 */
[----:B------:R-:W-:-:S03]  /*19320*/  IMAD.WIDE.U32 R24, R101, R46, RZ ;  /* 0x0000002e65187225 */ /* 0x000fc600078e00ff */
[----:B------:R-:W-:Y:S01]  /*19330*/  SEL R117, RZ, 0x1, !P0 ;  /* 0x00000001ff757807 */ /* 0x000fe20004000000 */
[----:B------:R-:W-:Y:S01]  /*19340*/  IMAD R79, R47, R101, R74 ;  /* 0x000000652f4f7224 */ /* 0x000fe200078e024a */
[----:B------:R-:W-:Y:S01]  /*19350*/  IADD3 R97, P6, PT, R97, R24, RZ ;  /* 0x0000001861617210 */ /* 0x000fe20007fde0ff */
[----:B------:R-:W-:-:S04]  /*19360*/  IMAD.WIDE.U32 R48, P1, R46, R99, R48 ;  /* 0x000000632e307225 */ /* 0x000fc80007820030 */
[----:B------:R-:W-:Y:S02]  /*19370*/  IMAD.IADD R79, R25, 0x1, R79 ;  /* 0x00000001194f7824 */ /* 0x000fe400078e024f */
[----:B------:R-:W-:-:S04]  /*19380*/  IMAD.WIDE.U32 R50, R46, R101, RZ ;  /* 0x000000652e327225 */ /* 0x000fc800078e00ff */
[----:B------:R-:W-:Y:S01]  /*19390*/  IMAD.X R25, RZ, RZ, RZ, P1 ;  /* 0x000000ffff197224 */ /* 0x000fe200008e06ff */
[----:B------:R-:W-:Y:S01]  /*193a0*/  ISETP.GE.U32.AND P1, PT, R97, R24, PT ;  /* 0x000000186100720c */ /* 0x000fe20003f26070 */
[----:B------:R-:W-:Y:S02]  /*193b0*/  IMAD.X R96, R79, 0x1, R96, P6 ;  /* 0x000000014f607824 */ /* 0x000fe400030e0660 */
[----:B------:R-:W-:Y:S01]  /*193c0*/  IMAD.X R75, RZ, RZ, RZ, P5 ;  /* 0x000000ffff4b7224 */ /* 0x000fe200028e06ff */
[----:B------:R-:W-:Y:S01]  /*193d0*/  IADD3 RZ, P5, PT, R51, R48, RZ ;  /* 0x0000003033ff7210 */ /* 0x000fe20007fbe0ff */
[----:B------:R-:W-:Y:S01]  /*193e0*/  IMAD.MOV.U32 R24, RZ, RZ, R49 ;  /* 0x000000ffff187224 */ /* 0x000fe200078e0031 */
[----:B------:R-:W-:Y:S01]  /*193f0*/  ISETP.GE.U32.AND.EX P1, PT, R96, R79, PT, P1 ;  /* 0x0000004f6000720c */ /* 0x000fe20003f26110 */
[----:B------:R-:W-:Y:S01]  /*19400*/  IMAD.MOV.U32 R74, RZ, RZ, R77 ;  /* 0x000000ffff4a7224 */ /* 0x000fe200078e004d */
[----:B------:R0:W1:Y:S01]  /*19410*/  LDS.128 R48, [R20+0x30] ;  /* 0x0000300014307984 */ /* 0x0000620000000c00 */
[----:B------:R-:W-:Y:S01]  /*19420*/  IMAD.WIDE.U32.X R24, R47, R99, R24, P5 ;  /* 0x000000632f187225 */ /* 0x000fe200028e0418 */
[----:B------:R-:W-:-:S03]  /*19430*/  SEL R79, RZ, 0x1, P1 ;  /* 0x00000001ff4f7807 */ /* 0x000fc60000800000 */
[----:B------:R-:W-:Y:S01]  /*19440*/  IMAD.WIDE.U32.X R74, R45, R103, R74, P4 ;  /* 0x000000672d4a7225 */ /* 0x000fe200020e044a */
[----:B------:R-:W-:-:S03]  /*19450*/  IADD3 R78, P1, PT, R79, R24, RZ ;  /* 0x000000184f4e7210 */ /* 0x000fc60007f3e0ff */
[----:B------:R-:W-:Y:S01]  /*19460*/  IMAD R80, R107, R44, RZ ;  /* 0x0000002c6b507224 */ /* 0x000fe200078e02ff */
[----:B------:R-:W-:Y:S01]  /*19470*/  IADD3 R117, P0, PT, R117, R74, RZ ;  /* 0x0000004a75757210 */ /* 0x000fe20007f1e0ff */
[----:B------:R-:W-:-:S04]  /*19480*/  IMAD.WIDE.U32 R76, R109, R44, RZ ;  /* 0x0000002c6d4c7225 */ /* 0x000fc800078e00ff */
[----:B------:R-:W-:Y:S02]  /*19490*/  IMAD R81, R45, R109, R80 ;  /* 0x0000006d2d517224 */ /* 0x000fe400078e0250 */
[----:B------:R-:W-:Y:S02]  /*194a0*/  IMAD.X R79, RZ, RZ, R25, P1 ;  /* 0x000000ffff4f7224 */ /* 0x000fe400008e0619 */
[----:B------:R-:W-:Y:S01]  /*194b0*/  IMAD.IADD R82, R77, 0x1, R81 ;  /* 0x000000014d527824 */ /* 0x000fe200078e0251 */
[----:B------:R-:W-:Y:S01]  /*194c0*/  IADD3 R77, P4, PT, RZ, -R117, RZ ;  /* 0x80000075ff4d7210 */ /* 0x000fe20007f9e0ff */
[----:B------:R-:W-:Y:S01]  /*194d0*/  IMAD R80, R103, R46, RZ ;  /* 0x0000002e67507224 */ /* 0x000fe200078e02ff */
[----:B------:R-:W-:Y:S01]  /*194e0*/  IADD3 R117, P5, PT, R117, R76, RZ ;  /* 0x0000004c75757210 */ /* 0x000fe20007fbe0ff */
[----:B------:R-:W-:Y:S01]  /*194f0*/  IMAD.X R87, RZ, RZ, R75, P0 ;  /* 0x000000ffff577224 */ /* 0x000fe200000e064b */
[----:B------:R-:W-:Y:S01]  /*19500*/  ISETP.NE.U32.AND P0, PT, R76, R77, PT ;  /* 0x0000004d4c00720c */ /* 0x000fe20003f05070 */
[----:B------:R-:W-:Y:S01]  /*19510*/  IMAD.WIDE.U32 R24, R46, R105, R78 ;  /* 0x000000692e187225 */ /* 0x000fe200078e004e */
[----:B------:R-:W-:-:S03]  /*19520*/  ISETP.NE.U32.AND P1, PT, R117, RZ, PT ;  /* 0x000000ff7500720c */ /* 0x000fc60003f25070 */
[-C--:B------:R-:W-:Y:S02]  /*19530*/  IMAD R95, R47, R105.reuse, R80 ;  /* 0x000000692f5f7224 */ /* 0x080fe400078e0250 */
[----:B------:R-:W-:Y:S01]  /*19540*/  IMAD.X R80, R82, 0x1, R87, P5 ;  /* 0x0000000152507824 */ /* 0x000fe200028e0657 */
[-C--:B------:R-:W-:Y:S01]  /*19550*/  IADD3 R117, P5, PT, R117, R24.reuse, RZ ;  /* 0x0000001875757210 */ /* 0x080fe20007fbe0ff */
[----:B------:R-:W-:Y:S02]  /*19560*/  IMAD.IADD R85, R25, 0x1, R95 ;  /* 0x0000000119557824 */ /* 0x000fe400078e025f */
[----:B------:R-:W-:Y:S01]  /*19570*/  IMAD.X R81, RZ, RZ, RZ, P2 ;  /* 0x000000ffff517224 */ /* 0x000fe200010e06ff */
[----:B------:R-:W-:Y:S01]  /*19580*/  ISETP.GE.U32.AND P2, PT, R117, R24, PT ;  /* 0x000000187500720c */ /* 0x000fe20003f46070 */
[----:B------:R-:W-:Y:S01]  /*19590*/  IMAD.X R92, R85, 0x1, R80, P5 ;  /* 0x00000001555c7824 */ /* 0x000fe200028e0650 */
[----:B------:R-:W-:Y:S01]  /*195a0*/  ISETP.NE.AND.EX P1, PT, R80, RZ, PT, P1 ;  /* 0x000000ff5000720c */ /* 0x000fe20003f25310 */
[----:B------:R-:W-:-:S03]  /*195b0*/  IMAD.WIDE.U32 R74, R47, R105, RZ ;  /* 0x000000692f4a7225 */ /* 0x000fc600078e00ff */
[----:B------:R-:W-:Y:S01]  /*195c0*/  ISETP.GE.U32.AND.EX P2, PT, R92, R85, PT, P2 ;  /* 0x000000555c00720c */ /* 0x000fe20003f46120 */
[----:B------:R-:W-:-:S04]  /*195d0*/  IMAD.WIDE.U32 R76, R46, R105, RZ ;  /* 0x000000692e4c7225 */ /* 0x000fc800078e00ff */
[----:B------:R-:W-:-:S04]  /*195e0*/  IMAD.WIDE.U32 R74, P6, R46, R103, R74 ;  /* 0x000000672e4a7225 */ /* 0x000fc800078c004a */
        /* <DEDUP_REMOVED lines=22> */
.L_x_216:
[----:B------:R-:W-:Y:S05]  /*19750*/  BSYNC.RECONVERGENT B1 ;  /* 0x0000000000017941 */ /* 0x000fea0003800200 */
.L_x_215:
[----:B------:R-:W-:Y:S01]  /*19760*/  IADD3 R84, P1, PT, R85, R24, RZ ;  /* 0x0000001855547210 */ /* 0x000fe20007f3e0ff */
[----:B------:R-:W-:Y:S01]  /*19770*/  IMAD.MOV.U32 R75, RZ, RZ, RZ ;  /* 0x000000ffff4b7224 */ /* 0x000fe200078e00ff */
[----:B------:R-:W-:Y:S01]  /*19780*/  IADD3 R115, P0, PT, R115, R80, RZ ;  /* 0x0000005073737210 */ /* 0x000fe20007f1e0ff */
[-C--:B------:R-:W-:Y:S01]  /*19790*/  IMAD R74, R111, R44.reuse, RZ ;  /* 0x0000002c6f4a7224 */ /* 0x080fe200078e02ff */
[----:B------:R-:W-:Y:S01]  /*197a0*/  BSSY.RECONVERGENT B1, `(.L_x_217) ;  /* 0x000002e000017945 */ /* 0x000fe20003800200 */
[----:B------:R-:W-:Y:S02]  /*197b0*/  IMAD.X R85, R75, 0x1, R25, P1 ;  /* 0x000000014b557824 */ /* 0x000fe400008e0619 */
[----:B------:R-:W-:-:S04]  /*197c0*/  IMAD.WIDE.U32 R24, R113, R44, RZ ;  /* 0x0000002c71187225 */ /* 0x000fc800078e00ff */
[----:B------:R-:W-:Y:S02]  /*197d0*/  IMAD R79, R45, R113, R74 ;  /* 0x000000712d4f7224 */ /* 0x000fe400078e024a */
[----:B------:R-:W-:Y:S02]  /*197e0*/  IMAD R121, R107, R46, RZ ;  /* 0x0000002e6b797224 */ /* 0x000fe400078e02ff */
[----:B------:R-:W-:Y:S01]  /*197f0*/  IMAD.X R87, RZ, RZ, R81, P0 ;  /* 0x000000ffff577224 */ /* 0x000fe200000e0651 */
[----:B------:R-:W-:Y:S01]  /*19800*/  IADD3 R123, P0, PT, R115, R24, RZ ;  /* 0x00000018737b7210 */ /* 0x000fe20007f1e0ff */
[----:B------:R-:W-:-:S04]  /*19810*/  IMAD.WIDE.U32 R80, R46, R109, R84 ;  /* 0x0000006d2e507225 */ /* 0x000fc800078e0054 */
[----:B------:R-:W-:Y:S01]  /*19820*/  IMAD.IADD R86, R25, 0x1, R79 ;  /* 0x0000000119567824 */ /* 0x000fe200078e024f */
[----:B------:R-:W-:Y:S01]  /*19830*/  IADD3 R119, P2, PT, R123, R80, RZ ;  /* 0x000000507b777210 */ /* 0x000fe20007f5e0ff */
[-C--:B------:R-:W-:Y:S02]  /*19840*/  IMAD R121, R47, R109.reuse, R121 ;  /* 0x0000006d2f797224 */ /* 0x080fe400078e0279 */
[----:B------:R-:W-:-:S04]  /*19850*/  IMAD.WIDE.U32 R78, R46, R109, RZ ;  /* 0x0000006d2e4e7225 */ /* 0x000fc800078e00ff */
[----:B------:R-:W-:Y:S01]  /*19860*/  IMAD.X R95, R86, 0x1, R87, P0 ;  /* 0x00000001565f7824 */ /* 0x000fe200000e0657 */
[----:B------:R-:W-:Y:S01]  /*19870*/  ISETP.GE.U32.AND P0, PT, R119, R80, PT ;  /* 0x000000507700720c */ /* 0x000fe20003f06070 */
[----:B------:R-:W-:Y:S02]  /*19880*/  IMAD.IADD R78, R81, 0x1, R121 ;  /* 0x00000001514e7824 */ /* 0x000fe400078e0279 */
[----:B------:R-:W-:-:S04]  /*19890*/  IMAD.WIDE.U32 R76, R45, R113, RZ ;  /* 0x000000712d4c7225 */ /* 0x000fc800078e00ff */
[----:B------:R-:W-:Y:S01]  /*198a0*/  IMAD.X R98, R78, 0x1, R95, P2 ;  /* 0x000000014e627824 */ /* 0x000fe200010e065f */
[----:B------:R-:W-:Y:S01]  /*198b0*/  ISETP.NE.U32.AND P2, PT, R123, RZ, PT ;  /* 0x000000ff7b00720c */ /* 0x000fe20003f45070 */
[----:B------:R-:W-:-:S03]  /*198c0*/  IMAD.WIDE.U32 R74, R47, R109, RZ ;  /* 0x0000006d2f4a7225 */ /* 0x000fc600078e00ff */
[----:B------:R-:W-:Y:S01]  /*198d0*/  ISETP.GE.U32.AND.EX P0, PT, R98, R78, PT, P0 ;  /* 0x0000004e6200720c */ /* 0x000fe20003f06100 */
[----:B------:R-:W-:-:S04]  /*198e0*/  IMAD.WIDE.U32 R82, R44, R113, RZ ;  /* 0x000000712c527225 */ /* 0x000fc800078e00ff */
[----:B------:R-:W-:-:S04]  /*198f0*/  IMAD.WIDE.U32 R76, P1, R44, R111, R76 ;  /* 0x0000006f2c4c7225 */ /* 0x000fc8000782004c */
[----:B------:R-:W-:Y:S01]  /*19900*/  IMAD.WIDE.U32 R74, P4, R46, R107, R74 ;  /* 0x0000006b2e4a7225 */ /* 0x000fe2000788004a */
[----:B------:R-:W-:-:S03]  /*19910*/  IADD3 RZ, P3, PT, R83, R76, RZ ;  /* 0x0000004c53ff7210 */ /* 0x000fc60007f7e0ff */
[----:B------:R-:W-:Y:S01]  /*19920*/  IMAD R76, R99, R48, RZ ;  /* 0x00000030634c7224 */ /* 0x000fe200078e02ff */
[----:B------:R-:W-:Y:S01]  /*19930*/  IADD3 RZ, P5, PT, R79, R74, RZ ;  /* 0x0000004a4fff7210 */ /* 0x000fe20007fbe0ff */
[----:B------:R-:W-:Y:S02]  /*19940*/  IMAD.MOV.U32 R78, RZ, RZ, R75 ;  /* 0x000000ffff4e7224 */ /* 0x000fe400078e004b */
[----:B------:R-:W-:Y:S02]  /*19950*/  IMAD.X R81, RZ, RZ, RZ, P1 ;  /* 0x000000ffff517224 */ /* 0x000fe400008e06ff */
[----:B------:R-:W-:Y:S02]  /*19960*/  IMAD.X R79, RZ, RZ, RZ, P4 ;  /* 0x000000ffff4f7224 */ /* 0x000fe400020e06ff */
[----:B------:R-:W-:Y:S02]  /*19970*/  IMAD.MOV.U32 R80, RZ, RZ, R77 ;  /* 0x000000ffff507224 */ /* 0x000fe400078e004d */
[----:B------:R-:W-:-:S04]  /*19980*/  IMAD.WIDE.U32 R82, R101, R48, RZ ;  /* 0x0000003065527225 */ /* 0x000fc800078e00ff */
        /* <DEDUP_REMOVED lines=15> */
.L_x_218:
[----:B------:R-:W-:Y:S05]  /*19a80*/  BSYNC.RECONVERGENT B1 ;  /* 0x0000000000017941 */ /* 0x000fea0003800200 */
.L_x_217:
[-C--:B------:R-:W-:Y:S01]  /*19a90*/  IADD3 R94, P6, PT, R117, R82.reuse, RZ ;  /* 0x00000052755e7210 */ /* 0x080fe20007fde0ff */
[----:B------:R-:W-:Y:S01]  /*19aa0*/  IMAD.IADD R83, R83, 0x1, R125 ;  /* 0x0000000153537824 */ /* 0x000fe200078e027d */
[----:B------:R-:W-:Y:S01]  /*19ab0*/  IADD3 R115, P4, PT, RZ, -R115, RZ ;  /* 0x80000073ff737210 */ /* 0x000fe20007f9e0ff */
[----:B------:R-:W-:Y:S01]  /*19ac0*/  IMAD.WIDE.U32 R74, P0, R48, R99, R74 ;  /* 0x00000063304a7225 */ /* 0x000fe2000780004a */
[----:B------:R-:W-:Y:S01]  /*19ad0*/  ISETP.GE.U32.AND P1, PT, R94, R82, PT ;  /* 0x000000525e00720c */ /* 0x000fe20003f26070 */
[----:B------:R-:W-:Y:S01]  /*19ae0*/  BSSY.RECONVERGENT B1, `(.L_x_219) ;  /* 0x0000039000017945 */ /* 0x000fe20003800200 */
[----:B------:R-:W-:Y:S01]  /*19af0*/  ISETP.NE.AND.EX P2, PT, R95, RZ, PT, P2 ;  /* 0x000000ff5f00720c */ /* 0x000fe20003f45320 */
[----:B------:R-:W-:Y:S02]  /*19b00*/  IMAD.X R92, R83, 0x1, R92, P6 ;  /* 0x00000001535c7824 */ /* 0x000fe400030e065c */
[----:B------:R-:W-:-:S03]  /*19b10*/  IMAD.WIDE.U32 R76, R48, R101, RZ ;  /* 0x00000065304c7225 */ /* 0x000fc600078e00ff */
[----:B------:R-:W-:Y:S01]  /*19b20*/  ISETP.GE.U32.AND.EX P1, PT, R92, R83, PT, P1 ;  /* 0x000000535c00720c */ /* 0x000fe20003f26110 */
[----:B------:R-:W-:Y:S01]  /*19b30*/  IMAD.WIDE.U32.X R78, R47, R107, R78, P5 ;  /* 0x0000006b2f4e7225 */ /* 0x000fe200028e044e */
[----:B------:R-:W-:-:S03]  /*19b40*/  IADD3 RZ, P6, PT, R77, R74, RZ ;  /* 0x0000004a4dff7210 */ /* 0x000fc60007fde0ff */
[----:B------:R-:W-:Y:S01]  /*19b50*/  IMAD.X R25, RZ, RZ, RZ, P0 ;  /* 0x000000ffff197224 */ /* 0x000fe200000e06ff */
[----:B------:R-:W-:Y:S01]  /*19b60*/  ISETP.NE.U32.AND P0, PT, R24, R115, PT ;  /* 0x000000731800720c */ /* 0x000fe20003f05070 */
[----:B------:R-:W-:Y:S01]  /*19b70*/  IMAD.MOV.U32 R24, RZ, RZ, R75 ;  /* 0x000000ffff187224 */ /* 0x000fe200078e004b */
[----:B------:R-:W-:Y:S01]  /*19b80*/  SEL R75, RZ, 0x1, P1 ;  /* 0x00000001ff4b7807 */ /* 0x000fe20000800000 */
[----:B------:R-:W-:Y:S01]  /*19b90*/  IMAD.X R87, RZ, RZ, ~R87, P4 ;  /* 0x000000ffff577224 */ /* 0x000fe200020e0e57 */
[----:B------:R-:W-:Y:S01]  /*19ba0*/  IADD3 R76, P1, PT, R123, R78, RZ ;  /* 0x0000004e7b4c7210 */ /* 0x000fe20007f3e0ff */
[----:B------:R-:W-:Y:S02]  /*19bb0*/  IMAD.MOV.U32 R77, RZ, RZ, RZ ;  /* 0x000000ffff4d7224 */ /* 0x000fe400078e00ff */
[----:B------:R-:W-:Y:S01]  /*19bc0*/  IMAD.WIDE.U32.X R24, R49, R99, R24, P6 ;  /* 0x0000006331187225 */ /* 0x000fe200030e0418 */
[----:B------:R-:W-:-:S03]  /*19bd0*/  ISETP.NE.AND.EX P0, PT, R86, R87, !P2, P0 ;  /* 0x000000575600720c */ /* 0x000fc60005705300 */
[----:B------:R-:W-:Y:S01]  /*19be0*/  IMAD R87, R111, R46, RZ ;  /* 0x0000002e6f577224 */ /* 0x000fe200078e02ff */
[----:B------:R-:W-:Y:S01]  /*19bf0*/  SEL R115, RZ, 0x1, !P0 ;  /* 0x00000001ff737807 */ /* 0x000fe20004000000 */
[----:B------:R-:W-:Y:S01]  /*19c00*/  IMAD.X R77, R77, 0x1, R79, P1 ;  /* 0x000000014d4d7824 */ /* 0x000fe200008e064f */
[----:B------:R-:W-:Y:S01]  /*19c10*/  IADD3 R78, P4, PT, R75, R24, RZ ;  /* 0x000000184b4e7210 */ /* 0x000fe20007f9e0ff */
[----:B------:R-:W-:Y:S02]  /*19c20*/  IMAD R87, R47, R113, R87 ;  /* 0x000000712f577224 */ /* 0x000fe400078e0257 */
[----:B------:R-:W-:-:S04]  /*19c30*/  IMAD.WIDE.U32.X R80, R45, R111, R80, P3 ;  /* 0x0000006f2d507225 */ /* 0x000fc800018e0450 */
        /* <DEDUP_REMOVED lines=16> */
[----:B------:R-:W-:-:S04]  /*19d40*/  IMAD.WIDE.U32 R80, R47, R113, RZ ;  /* 0x000000712f507225 */ /* 0x000fc800078e00ff */
[----:B------:R-:W-:Y:S01]  /*19d50*/  IMAD.X R98, R83, 0x1, R98, P3 ;  /* 0x0000000153627824 */ /* 0x000fe200018e0662 */
[----:B------:R-:W-:Y:S01]  /*19d60*/  IADD3 RZ, P3, PT, R25, R74, RZ ;  /* 0x0000004a19ff7210 */ /* 0x000fe20007f7e0ff */
[----:B------:R-:W-:-:S03]  /*19d70*/  IMAD.WIDE.U32 R24, P2, R46, R111, R80 ;  /* 0x0000006f2e187225 */ /* 0x000fc60007840050 */
[----:B------:R-:W-:Y:S01]  /*19d80*/  ISETP.GE.U32.AND.EX P0, PT, R98, R83, PT, P0 ;  /* 0x000000536200720c */ /* 0x000fe20003f06100 */
[----:B------:R-:W-:Y:S02]  /*19d90*/  IMAD.X R83, RZ, RZ, RZ, P4 ;  /* 0x000000ffff537224 */ /* 0x000fe400020e06ff */
[----:B------:R-:W-:Y:S01]  /*19da0*/  IMAD.MOV.U32 R95, RZ, RZ, 0x1 ;  /* 0x00000001ff5f7424 */ /* 0x000fe200078e00ff */
[----:B------:R-:W-:Y:S09]  /*19db0*/  @!P1 BRA `(.L_x_220) ;  /* 0x00000000002c9947 */ /* 0x000ff20003800000 */
        /* <DEDUP_REMOVED lines=11> */
.L_x_220:
[----:B------:R-:W-:Y:S05]  /*19e70*/  BSYNC.RECONVERGENT B1 ;  /* 0x0000000000017941 */ /* 0x000fea0003800200 */
.L_x_219:
        /* <DEDUP_REMOVED lines=18> */
.L_x_222:
[----:B------:R-:W-:Y:S05]  /*19fa0*/  BSYNC.RECONVERGENT B1 ;  /* 0x0000000000017941 */ /* 0x000fea0003800200 */
.L_x_221:
[----:B------:R-:W-:Y:S01]  /*19fb0*/  IADD3 R74, P0, PT, R77, R74, RZ ;  /* 0x0000004a4d4a7210 */ /* 0x000fe20007f1e0ff */
[----:B------:R-:W-:Y:S01]  /*19fc0*/  IMAD.MOV.U32 R79, RZ, RZ, RZ ;  /* 0x000000ffff4f7224 */ /* 0x000fe200078e00ff */
[----:B------:R-:W-:Y:S01]  /*19fd0*/  IADD3 RZ, P3, PT, R81, R24, RZ ;  /* 0x0000001851ff7210 */ /* 0x000fe20007f7e0ff */
[----:B------:R-:W-:Y:S01]  /*19fe0*/  IMAD R117, R107, R48, RZ ;  /* 0x000000306b757224 */ /* 0x000fe200078e02ff */
[----:B------:R-:W-:Y:S01]  /*19ff0*/  BSSY.RECONVERGENT B1, `(.L_x_223) ;  /* 0x000002e000017945 */ /* 0x000fe20003800200 */
[----:B------:R-:W-:Y:S02]  /*1a000*/  IMAD.X R75, R79, 0x1, R75, P0 ;  /* 0x000000014f4b7824 */ /* 0x000fe400000e064b */
[----:B------:R-:W-:-:S04]  /*1a010*/  IMAD.WIDE.U32 R86, R49, R109, RZ ;  /* 0x0000006d31567225 */ /* 0x000fc800078e00ff */
[----:B------:R-:W-:-:S04]  /*1a020*/  IMAD.WIDE.U32 R84, R48, R109, R74 ;  /* 0x0000006d30547225 */ /* 0x000fc800078e004a */
[-C--:B------:R-:W-:Y:S01]  /*1a030*/  IMAD R117, R49, R109.reuse, R117 ;  /* 0x0000006d31757224 */ /* 0x080fe200078e0275 */
[----:B------:R-:W-:Y:S01]  /*1a040*/  IADD3 R115, P6, PT, R115, R84, RZ ;  /* 0x0000005473737210 */ /* 0x000fe20007fde0ff */
[----:B------:R-:W-:-:S04]  /*1a050*/  IMAD.WIDE.U32 R76, R48, R109, RZ ;  /* 0x0000006d304c7225 */ /* 0x000fc800078e00ff */
[----:B------:R-:W-:-:S04]  /*1a060*/  IMAD.WIDE.U32 R80, R51, R101, RZ ;  /* 0x0000006533507225 */ /* 0x000fc800078e00ff */
[----:B------:R-:W-:-:S04]  /*1a070*/  IMAD.WIDE.U32 R86, P0, R48, R107, R86 ;  /* 0x0000006b30567225 */ /* 0x000fc80007800056 */
[----:B------:R-:W-:Y:S01]  /*1a080*/  IMAD.IADD R121, R85, 0x1, R117 ;  /* 0x0000000155797824 */ /* 0x000fe200078e0275 */
[----:B------:R-:W-:Y:S01]  /*1a090*/  IADD3 RZ, P5, PT, R77, R86, RZ ;  /* 0x000000564dff7210 */ /* 0x000fe20007fbe0ff */
[----:B------:R-:W-:-:S04]  /*1a0a0*/  IMAD.WIDE.U32 R82, R50, R101, RZ ;  /* 0x0000006532527225 */ /* 0x000fc800078e00ff */
[----:B------:R-:W-:Y:S02]  /*1a0b0*/  IMAD R102, R99, R50, RZ ;  /* 0x0000003263667224 */ /* 0x000fe400078e02ff */
[----:B------:R-:W-:-:S04]  /*1a0c0*/  IMAD.WIDE.U32 R80, P1, R50, R99, R80 ;  /* 0x0000006332507225 */ /* 0x000fc80007820050 */
[----:B------:R-:W-:Y:S01]  /*1a0d0*/  IMAD.X R82, R121, 0x1, R100, P6 ;  /* 0x0000000179527824 */ /* 0x000fe200030e0664 */
[----:B------:R-:W-:Y:S01]  /*1a0e0*/  IADD3 RZ, P4, PT, R83, R80, RZ ;  /* 0x0000005053ff7210 */ /* 0x000fe20007f9e0ff */
[----:B------:R-:W-:Y:S01]  /*1a0f0*/  IMAD.X R77, RZ, RZ, RZ, P0 ;  /* 0x000000ffff4d7224 */ /* 0x000fe200000e06ff */
[----:B------:R-:W-:Y:S01]  /*1a100*/  ISETP.GE.U32.AND P0, PT, R115, R84, PT ;  /* 0x000000547300720c */ /* 0x000fe20003f06070 */
[----:B------:R-:W-:-:S03]  /*1a110*/  IMAD.WIDE.U32 R78, R101, R50, RZ ;  /* 0x00000032654e7225 */ /* 0x000fc600078e00ff */
[----:B------:R-:W-:Y:S01]  /*1a120*/  ISETP.GE.U32.AND.EX P0, PT, R82, R121, PT, P0 ;  /* 0x000000795200720c */ /* 0x000fe20003f06100 */
[----:B------:R-:W-:Y:S01]  /*1a130*/  IMAD R123, R51, R101, R102 ;  /* 0x00000065337b7224 */ /* 0x000fe200078e0266 */
[-C--:B------:R-:W-:Y:S01]  /*1a140*/  IADD3 R83, P6, PT, R119, R78.reuse, RZ ;  /* 0x0000004e77537210 */ /* 0x080fe20007fde0ff */
[----:B------:R-:W-:Y:S02]  /*1a150*/  IMAD.MOV.U32 R76, RZ, RZ, R87 ;  /* 0x000000ffff4c7224 */ /* 0x000fe400078e0057 */
[----:B------:R-:W-:Y:S02]  /*1a160*/  IMAD.IADD R85, R79, 0x1, R123 ;  /* 0x000000014f557824 */ /* 0x000fe400078e027b */
[----:B------:R-:W-:Y:S01]  /*1a170*/  IMAD.X R79, RZ, RZ, RZ, P1 ;  /* 0x000000ffff4f7224 */ /* 0x000fe200008e06ff */
[----:B------:R-:W-:Y:S01]  /*1a180*/  ISETP.GE.U32.AND P1, PT, R83, R78, PT ;  /* 0x0000004e5300720c */ /* 0x000fe20003f26070 */
[----:B------:R-:W-:Y:S02]  /*1a190*/  IMAD.X R98, R85, 0x1, R98, P6 ;  /* 0x0000000155627824 */ /* 0x000fe400030e0662 */
[----:B------:R-:W-:-:S02]  /*1a1a0*/  IMAD.MOV.U32 R78, RZ, RZ, R81 ;  /* 0x000000ffff4e7224 */ /* 0x000fc400078e0051 */
[----:B------:R-:W-:Y:S01]  /*1a1b0*/  IMAD.X R87, RZ, RZ, RZ, P2 ;  /* 0x000000ffff577224 */ /* 0x000fe200010e06ff */
[----:B------:R-:W-:Y:S01]  /*1a1c0*/  ISETP.GE.U32.AND.EX P1, PT, R98, R85, PT, P1 ;  /* 0x000000556200720c */ /* 0x000fe20003f26110 */
[----:B------:R-:W-:-:S03]  /*1a1d0*/  IMAD.WIDE.U32.X R76, R49, R107, R76, P5 ;  /* 0x0000006b314c7225 */ /* 0x000fc600028e044c */
[----:B------:R-:W-:Y:S01]  /*1a1e0*/  SEL R85, RZ, 0x1, P1 ;  /* 0x00000001ff557807 */ /* 0x000fe20000800000 */
        /* <DEDUP_REMOVED lines=14> */
.L_x_224:
[----:B------:R-:W-:Y:S05]  /*1a2d0*/  BSYNC.RECONVERGENT B1 ;  /* 0x0000000000017941 */ /* 0x000fea0003800200 */
.L_x_223:
[----:B------:R-:W-:Y:S02]  /*1a2e0*/  IADD3 R74, P1, PT, R85, R78, RZ ;  /* 0x0000004e554a7210 */ /* 0x000fe40007f3e0ff */
[----:B------:R-:W-:Y:S01]  /*1a2f0*/  CS2R R84, SRZ ;  /* 0x0000000000547805 */ /* 0x000fe2000001ff00 */
[----:B------:R-:W-:Y:S01]  /*1a300*/  IMAD.MOV.U32 R24, RZ, RZ, R25 ;  /* 0x000000ffff187224 */ /* 0x000fe200078e0019 */
[----:B------:R-:W-:Y:S01]  /*1a310*/  IADD3 R46, P0, PT, R81, R76, RZ ;  /* 0x0000004c512e7210 */ /* 0x000fe20007f1e0ff */
[----:B------:R-:W-:Y:S01]  /*1a320*/  IMAD.MOV.U32 R25, RZ, RZ, R87 ;  /* 0x000000ffff197224 */ /* 0x000fe200078e0057 */
[----:B------:R-:W-:Y:S01]  /*1a330*/  BSSY.RECONVERGENT B1, `(.L_x_225) ;  /* 0x0000028000017945 */ /* 0x000fe20003800200 */
[----:B------:R-:W-:Y:S02]  /*1a340*/  IMAD R80, R111, R48, RZ ;  /* 0x000000306f507224 */ /* 0x000fe400078e02ff */
[----:B------:R-:W-:-:S04]  /*1a350*/  IMAD.WIDE.U32.X R24, R47, R111, R24, P3 ;  /* 0x0000006f2f187225 */ /* 0x000fc800018e0418 */
[----:B------:R-:W-:Y:S02]  /*1a360*/  IMAD.X R47, R85, 0x1, R77, P0 ;  /* 0x00000001552f7824 */ /* 0x000fe400000e064d */
[----:B------:R-:W-:Y:S02]  /*1a370*/  IMAD.X R75, RZ, RZ, R79, P1 ;  /* 0x000000ffff4b7224 */ /* 0x000fe400008e064f */
[----:B------:R-:W-:-:S04]  /*1a380*/  IMAD.WIDE.U32 R78, R48, R113, R46 ;  /* 0x00000071304e7225 */ /* 0x000fc800078e002e */
[----:B------:R-:W-:Y:S01]  /*1a390*/  IMAD R117, R49, R113, R80 ;  /* 0x0000007131757224 */ /* 0x000fe200078e0250 */
[----:B------:R-:W-:Y:S01]  /*1a3a0*/  IADD3 R95, P1, P2, R78, R95, R24 ;  /* 0x0000005f4e5f7210 */ /* 0x000fe20007a3e018 */
[----:B------:R-:W-:-:S04]  /*1a3b0*/  IMAD.WIDE.U32 R76, R50, R105, R74 ;  /* 0x00000069324c7225 */ /* 0x000fc800078e004a */
[----:B------:R-:W-:Y:S01]  /*1a3c0*/  IMAD.IADD R85, R79, 0x1, R117 ;  /* 0x000000014f557824 */ /* 0x000fe200078e0275 */
[----:B------:R-:W-:Y:S01]  /*1a3d0*/  IADD3 R115, P3, PT, R115, R76, RZ ;  /* 0x0000004c73737210 */ /* 0x000fe20007f7e0ff */
[----:B------:R-:W-:Y:S02]  /*1a3e0*/  IMAD R87, R103, R50, RZ ;  /* 0x0000003267577224 */ /* 0x000fe400078e02ff */
[-C--:B------:R-:W-:Y:S01]  /*1a3f0*/  IMAD.WIDE.U32 R80, R51, R105.reuse, RZ ;  /* 0x0000006933507225 */ /* 0x080fe200078e00ff */
[----:B------:R-:W-:Y:S02]  /*1a400*/  IADD3.X R84, PT, PT, R85, R84, R25, P1, P2 ;  /* 0x0000005455547210 */ /* 0x000fe40000fe4419 */
[----:B------:R-:W-:Y:S01]  /*1a410*/  ISETP.GE.U32.AND P1, PT, R95, R78, PT ;  /* 0x0000004e5f00720c */ /* 0x000fe20003f26070 */
[----:B------:R-:W-:Y:S01]  /*1a420*/  IMAD R87, R51, R105, R87 ;  /* 0x0000006933577224 */ /* 0x000fe200078e0257 */
[----:B------:R-:W-:Y:S01]  /*1a430*/  ISETP.GE.U32.AND P0, PT, R115, R76, PT ;  /* 0x0000004c7300720c */ /* 0x000fe20003f06070 */
[----:B------:R-:W-:Y:S01]  /*1a440*/  IMAD.WIDE.U32 R80, P2, R50, R103, R80 ;  /* 0x0000006732507225 */ /* 0x000fe20007840050 */
[----:B------:R-:W-:-:S03]  /*1a450*/  ISETP.GE.U32.AND.EX P1, PT, R84, R85, PT, P1 ;  /* 0x000000555400720c */ /* 0x000fc60003f26110 */
[----:B------:R-:W-:Y:S02]  /*1a460*/  IMAD.IADD R79, R77, 0x1, R87 ;  /* 0x000000014d4f7824 */ /* 0x000fe400078e0257 */
[----:B------:R-:W-:-:S04]  /*1a470*/  IMAD.WIDE.U32 R76, R50, R105, RZ ;  /* 0x00000069324c7225 */ /* 0x000fc800078e00ff */
[----:B------:R-:W-:Y:S01]  /*1a480*/  IMAD.X R25, RZ, RZ, RZ, P2 ;  /* 0x000000ffff197224 */ /* 0x000fe200010e06ff */
[----:B------:R-:W-:Y:S01]  /*1a490*/  IADD3 RZ, P2, PT, R77, R80, RZ ;  /* 0x000000504dff7210 */ /* 0x000fe20007f5e0ff */
[----:B------:R-:W-:Y:S02]  /*1a4a0*/  IMAD.X R82, R79, 0x1, R82, P3 ;  /* 0x000000014f527824 */ /* 0x000fe400018e0652 */
[----:B------:R-:W-:Y:S02]  /*1a4b0*/  IMAD.MOV.U32 R24, RZ, RZ, R81 ;  /* 0x000000ffff187224 */ /* 0x000fe400078e0051 */
[----:B------:R-:W-:Y:S01]  /*1a4c0*/  IMAD.MOV.U32 R85, RZ, RZ, 0x1 ;  /* 0x00000001ff557424 */ /* 0x000fe200078e00ff */
[----:B------:R-:W-:Y:S01]  /*1a4d0*/  ISETP.GE.U32.AND.EX P0, PT, R82, R79, PT, P0 ;  /* 0x0000004f5200720c */ /* 0x000fe20003f06100 */
[----:B------:R-:W-:Y:S01]  /*1a4e0*/  IMAD.WIDE.U32.X R24, R51, R103, R24, P2 ;  /* 0x0000006733187225 */ /* 0x000fe200010e0418 */
        /* <DEDUP_REMOVED lines=12> */
.L_x_226:
[----:B------:R-:W-:Y:S05]  /*1a5b0*/  BSYNC.RECONVERGENT B1 ;  /* 0x0000000000017941 */ /* 0x000fea0003800200 */
.L_x_225:
[----:B------:R-:W-:Y:S01]  /*1a5c0*/  BSSY.RECONVERGENT B1, `(.L_x_227) ;  /* 0x000000f000017945 */ /* 0x000fe20003800200 */
[----:B------:R-:W-:Y:S02]  /*1a5d0*/  IMAD.MOV.U32 R77, RZ, RZ, RZ ;  /* 0x000000ffff4d7224 */ /* 0x000fe400078e00ff */
        /* <DEDUP_REMOVED lines=13> */
.L_x_228:
[----:B------:R-:W-:Y:S05]  /*1a6b0*/  BSYNC.RECONVERGENT B1 ;  /* 0x0000000000017941 */ /* 0x000fea0003800200 */
.L_x_227:
[----:B------:R-:W-:Y:S01]  /*1a6c0*/  IADD3 R24, P0, PT, R47, R24, RZ ;  /* 0x000000182f187210 */ /* 0x000fe20007f1e0ff */
[----:B------:R-:W-:Y:S01]  /*1a6d0*/  IMAD R87, R107, R50, RZ ;  /* 0x000000326b577224 */ /* 0x000fe200078e02ff */
[----:B------:R-:W-:Y:S01]  /*1a6e0*/  BSSY.RECONVERGENT B1, `(.L_x_229) ;  /* 0x000002c000017945 */ /* 0x000fe20003800200 */
[----:B------:R-:W-:Y:S02]  /*1a6f0*/  IMAD R99, R99, R44, RZ ;  /* 0x0000002c63637224 */ /* 0x000fe400078e02ff */
[----:B------:R-:W-:Y:S02]  /*1a700*/  IMAD.X R25, R77, 0x1, R25, P0 ;  /* 0x000000014d197824 */ /* 0x000fe400000e0619 */
[-C--:B------:R-:W-:Y:S02]  /*1a710*/  IMAD R87, R51, R109.reuse, R87 ;  /* 0x0000006d33577224 */ /* 0x080fe400078e0257 */
[----:B------:R-:W-:-:S04]  /*1a720*/  IMAD.WIDE.U32 R76, R50, R109, R24 ;  /* 0x0000006d324c7225 */ /* 0x000fc800078e0018 */
[----:B------:R-:W-:Y:S01]  /*1a730*/  IMAD.WIDE.U32 R46, R101, R44, RZ ;  /* 0x0000002c652e7225 */ /* 0x000fe200078e00ff */
[----:B------:R-:W-:-:S03]  /*1a740*/  IADD3 R95, P3, PT, R95, R76, RZ ;  /* 0x0000004c5f5f7210 */ /* 0x000fc60007f7e0ff */
[----:B------:R-:W-:Y:S01]  /*1a750*/  IMAD R99, R45, R101, R99 ;  /* 0x000000652d637224 */ /* 0x000fe200078e0263 */
        /* <DEDUP_REMOVED lines=8> */
[----:B------:R-:W-:Y:S01]  /*1a7e0*/  IMAD.WIDE.U32 R74, P4, R50, R107, R74 ;  /* 0x0000006b324a7225 */ /* 0x000fe2000788004a */
[----:B------:R-:W-:-:S03]  /*1a7f0*/  IADD3 RZ, P2, PT, R81, R78, RZ ;  /* 0x0000004e51ff7210 */ /* 0x000fc60007f5e0ff */
[----:B------:R-:W-:-:S04]  /*1a800*/  IMAD.WIDE.U32 R76, R50, R109, RZ ;  /* 0x0000006d324c7225 */ /* 0x000fc800078e00ff */
[----:B------:R-:W-:Y:S02]  /*1a810*/  IMAD.IADD R99, R47, 0x1, R99 ;  /* 0x000000012f637824 */ /* 0x000fe400078e0263 */
[----:B------:R-:W-:Y:S01]  /*1a820*/  IMAD.X R81, RZ, RZ, RZ, P1 ;  /* 0x000000ffff517224 */ /* 0x000fe200008e06ff */
[----:B------:R-:W-:Y:S01]  /*1a830*/  IADD3 RZ, P1, PT, R77, R74, RZ ;  /* 0x0000004a4dff7210 */ /* 0x000fe20007f3e0ff */
[----:B------:R-:W-:Y:S01]  /*1a840*/  IMAD.MOV.U32 R80, RZ, RZ, R79 ;  /* 0x000000ffff507224 */ /* 0x000fe200078e004f */
[----:B------:R-:W-:Y:S01]  /*1a850*/  LOP3.LUT R77, RZ, R46, RZ, 0x33, !PT ;  /* 0x0000002eff4d7212 */ /* 0x000fe200078e33ff */
[----:B------:R-:W-:Y:S02]  /*1a860*/  IMAD R47, R99, R26, RZ ;  /* 0x0000001a632f7224 */ /* 0x000fe400078e02ff */
[----:B------:R-:W-:Y:S02]  /*1a870*/  IMAD.X R45, RZ, RZ, RZ, P4 ;  /* 0x000000ffff2d7224 */ /* 0x000fe400020e06ff */
[----:B------:R-:W-:-:S02]  /*1a880*/  IMAD.MOV.U32 R44, RZ, RZ, R75 ;  /* 0x000000ffff2c7224 */ /* 0x000fc400078e004b */
[----:B------:R-:W-:-:S04]  /*1a890*/  IMAD.WIDE.U32.X R48, R49, R111, R80, P2 ;  /* 0x0000006f31307225 */ /* 0x000fc800010e0450 */
[----:B------:R-:W-:Y:S02]  /*1a8a0*/  IMAD R81, R46, R27, R47 ;  /* 0x0000001b2e517224 */ /* 0x000fe400078e022f */
        /* <DEDUP_REMOVED lines=15> */
.L_x_230:
[----:B------:R-:W-:Y:S05]  /*1a9a0*/  BSYNC.RECONVERGENT B1 ;  /* 0x0000000000017941 */ /* 0x000fea0003800200 */
.L_x_229:
[----:B------:R-:W-:Y:S01]  /*1a9b0*/  IMAD R74, R111, R50, RZ ;  /* 0x000000326f4a7224 */ /* 0x000fe200078e02ff */
[----:B------:R-:W-:Y:S01]  /*1a9c0*/  IADD3 R101, P0, PT, R75, R44, RZ ;  /* 0x0000002c4b657210 */ /* 0x000fe20007f1e0ff */
[----:B------:R-:W-:Y:S01]  /*1a9d0*/  IMAD.IADD R81, R47, 0x1, R81 ;  /* 0x000000012f517824 */ /* 0x000fe200078e0251 */
[----:B------:R-:W-:Y:S01]  /*1a9e0*/  LOP3.LUT R99, RZ, R99, RZ, 0x33, !PT ;  /* 0x00000063ff637212 */ /* 0x000fe200078e33ff */
[----:B------:R-:W-:Y:S01]  /*1a9f0*/  IMAD.MOV.U32 R79, RZ, RZ, RZ ;  /* 0x000000ffff4f7224 */ /* 0x000fe200078e00ff */
[----:B------:R-:W-:Y:S01]  /*1aa00*/  UMOV UR4, URZ ;  /* 0x000000ff00047c82 */ /* 0x000fe20008000000 */
[----:B------:R-:W-:Y:S01]  /*1aa10*/  IMAD.WIDE.U32 R24, R113, R50, RZ ;  /* 0x0000003271187225 */ /* 0x000fe200078e00ff */
[----:B------:R-:W-:Y:S03]  /*1aa20*/  BSSY.RECONVERGENT B1, `(.L_x_231) ;  /* 0x0000042000017945 */ /* 0x000fe60003800200 */
[----:B------:R-:W-:-:S02]  /*1aa30*/  IMAD R87, R51, R113, R74 ;  /* 0x0000007133577224 */ /* 0x000fc400078e024a */
[----:B------:R-:W-:-:S04]  /*1aa40*/  IMAD.WIDE.U32 R74, R81, R28, RZ ;  /* 0x0000001c514a7225 */ /* 0x000fc800078e00ff */
[----:B------:R-:W-:Y:S01]  /*1aa50*/  IMAD.X R78, R79, 0x1, R45, P0 ;  /* 0x000000014f4e7824 */ /* 0x000fe200000e062d */
[----:B------:R-:W-:Y:S01]  /*1aa60*/  IADD3 R76, P0, PT, R101, R24, RZ ;  /* 0x00000018654c7210 */ /* 0x000fe20007f1e0ff */
[----:B------:R-:W-:Y:S02]  /*1aa70*/  IMAD.IADD R87, R25, 0x1, R87 ;  /* 0x0000000119577824 */ /* 0x000fe400078e0257 */
[----:B------:R-:W-:Y:S01]  /*1aa80*/  IMAD.WIDE.U32 R44, R46, R28, RZ ;  /* 0x0000001c2e2c7225 */ /* 0x000fe200078e00ff */
[----:B------:R-:W-:-:S03]  /*1aa90*/  IADD3 R85, P1, P3, R76, R85, R48 ;  /* 0x000000554c557210 */ /* 0x000fc60007b3e030 */
[----:B------:R-:W-:-:S04]  /*1aaa0*/  IMAD.WIDE.U32 R74, P4, R46, R29, R74 ;  /* 0x0000001d2e4a7225 */ /* 0x000fc8000788004a */
[----:B------:R-:W-:Y:S01]  /*1aab0*/  IMAD.X R103, R87, 0x1, R78, P0 ;  /* 0x0000000157677824 */ /* 0x000fe200000e064e */
[----:B------:R-:W-:Y:S02]  /*1aac0*/  ISETP.GT.U32.AND P0, PT, R44, R77, PT ;  /* 0x0000004d2c00720c */ /* 0x000fe40003f04070 */
[----:B------:R-:W-:Y:S01]  /*1aad0*/  IADD3 R44, P2, PT, R45, R74, RZ ;  /* 0x0000004a2d2c7210 */ /* 0x000fe20007f5e0ff */
[----:B------:R-:W-:Y:S01]  /*1aae0*/  IMAD.X R45, RZ, RZ, RZ, P4 ;  /* 0x000000ffff2d7224 */ /* 0x000fe200020e06ff */
[----:B------:R-:W-:Y:S01]  /*1aaf0*/  IADD3.X R80, PT, PT, R103, R79, R49, P1, P3 ;  /* 0x0000004f67507210 */ /* 0x000fe20000fe6431 */
[----:B------:R-:W-:Y:S01]  /*1ab00*/  IMAD.WIDE.U32 R48, R81, R30, RZ ;  /* 0x0000001e51307225 */ /* 0x000fe200078e00ff */
[----:B------:R-:W-:Y:S02]  /*1ab10*/  ISETP.GE.U32.AND P1, PT, R85, R76, PT ;  /* 0x0000004c5500720c */ /* 0x000fe40003f26070 */
[----:B------:R-:W-:Y:S01]  /*1ab20*/  ISETP.GT.U32.AND.EX P0, PT, R44, R99, PT, P0 ;  /* 0x000000632c00720c */ /* 0x000fe20003f04100 */
[----:B------:R-:W-:Y:S01]  /*1ab30*/  IMAD.MOV.U32 R44, RZ, RZ, R75 ;  /* 0x000000ffff2c7224 */ /* 0x000fe200078e004b */
[----:B------:R-:W-:Y:S01]  /*1ab40*/  ISETP.GE.U32.AND.EX P1, PT, R80, R103, PT, P1 ;  /* 0x000000675000720c */ /* 0x000fe20003f26110 */
[----:B------:R-:W-:Y:S01]  /*1ab50*/  IMAD.WIDE.U32 R74, R51, R113, RZ ;  /* 0x00000071334a7225 */ /* 0x000fe200078e00ff */
[----:B------:R-:W-:-:S03]  /*1ab60*/  SEL R25, RZ, 0x1, !P0 ;  /* 0x00000001ff197807 */ /* 0x000fc60004000000 */
[----:B------:R-:W-:-:S04]  /*1ab70*/  IMAD.WIDE.U32.X R44, R81, R29, R44, P2 ;  /* 0x0000001d512c7225 */ /* 0x000fc800010e042c */
[----:B------:R-:W-:Y:S01]  /*1ab80*/  IMAD.WIDE.U32 R48, P4, R46, R31, R48 ;  /* 0x0000001f2e307225 */ /* 0x000fe20007880030 */
[----:B------:R-:W-:-:S03]  /*1ab90*/  IADD3 R44, P0, PT, R25, R44, RZ ;  /* 0x0000002c192c7210 */ /* 0x000fc60007f1e0ff */
[----:B------:R-:W-:Y:S01]  /*1aba0*/  @P1 ISETP.NE.U32.AND P3, PT, R76, RZ, PT ;  /* 0x000000ff4c00120c */ /* 0x000fe20003f65070 */
[----:B------:R-:W-:-:S03]  /*1abb0*/  IMAD.WIDE.U32 R74, P6, R50, R111, R74 ;  /* 0x0000006f324a7225 */ /* 0x000fc600078c004a */
[----:B------:R-:W-:Y:S01]  /*1abc0*/  @P1 ISETP.NE.AND.EX P3, PT, R103, RZ, PT, P3 ;  /* 0x000000ff6700120c */ /* 0x000fe20003f65330 */
[----:B------:R-:W-:Y:S01]  /*1abd0*/  IMAD.X R45, RZ, RZ, R45, P0 ;  /* 0x000000ffff2d7224 */ /* 0x000fe200000e062d */
[----:B------:R-:W-:Y:S01]  /*1abe0*/  @P1 IADD3 R25, P0, PT, RZ, -R101, RZ ;  /* 0x80000065ff191210 */ /* 0x000fe20007f1e0ff */
[----:B------:R-:W-:-:S03]  /*1abf0*/  IMAD.WIDE.U32 R76, R50, R113, RZ ;  /* 0x00000071324c7225 */ /* 0x000fc600078e00ff */
[----:B------:R-:W-:Y:S01]  /*1ac00*/  @P1 ISETP.NE.U32.AND P2, PT, R24, R25, PT ;  /* 0x000000191800120c */ /* 0x000fe20003f45070 */
[----:B------:R-:W-:-:S04]  /*1ac10*/  IMAD.WIDE.U32 R24, R46, R30, R44 ;  /* 0x0000001e2e187225 */ /* 0x000fc800078e002c */
[----:B------:R-:W-:Y:S01]  /*1ac20*/  @P1 IMAD.X R50, RZ, RZ, ~R78, P0 ;  /* 0x000000ffff321224 */ /* 0x000fe200000e0e4e */
[----:B------:R-:W-:Y:S01]  /*1ac30*/  IADD3 R97, P5, PT, R97, R24, RZ ;  /* 0x0000001861617210 */ /* 0x000fe20007fbe0ff */
[----:B------:R-:W-:Y:S02]  /*1ac40*/  IMAD.IADD R76, R25, 0x1, R48 ;  /* 0x00000001194c7824 */ /* 0x000fe400078e0230 */
[----:B------:R-:W-:Y:S01]  /*1ac50*/  IMAD.X R79, RZ, RZ, RZ, P6 ;  /* 0x000000ffff4f7224 */ /* 0x000fe200030e06ff */
[----:B------:R-:W-:Y:S01]  /*1ac60*/  @P1 ISETP.NE.AND.EX P2, PT, R87, R50, !P3, P2 ;  /* 0x000000325700120c */ /* 0x000fe20005f45320 */
[----:B------:R-:W-:Y:S01]  /*1ac70*/  IMAD.X R87, R76, 0x1, R96, P5 ;  /* 0x000000014c577824 */ /* 0x000fe200028e0660 */
[----:B------:R-:W-:Y:S01]  /*1ac80*/  ISETP.GE.U32.AND P0, PT, R97, R24, PT ;  /* 0x000000186100720c */ /* 0x000fe20003f06070 */
[----:B------:R-:W-:Y:S01]  /*1ac90*/  IMAD.MOV.U32 R78, RZ, RZ, R75 ;  /* 0x000000ffff4e7224 */ /* 0x000fe200078e004b */
[----:B------:R-:W-:Y:S01]  /*1aca0*/  IADD3 RZ, P6, PT, R77, R74, RZ ;  /* 0x0000004a4dff7210 */ /* 0x000fe20007fde0ff */
[----:B------:R-:W-:Y:S01]  /*1acb0*/  IMAD.MOV.U32 R75, RZ, RZ, 0x1 ;  /* 0x00000001ff4b7424 */ /* 0x000fe200078e00ff */
[----:B------:R-:W-:Y:S01]  /*1acc0*/  ISETP.GE.U32.AND.EX P0, PT, R87, R76, PT, P0 ;  /* 0x0000004c5700720c */ /* 0x000fe20003f06100 */
[----:B------:R-:W-:Y:S01]  /*1acd0*/  IMAD.WIDE.U32 R24, R46, R30, RZ ;  /* 0x0000001e2e187225 */ /* 0x000fe200078e00ff */
[----:B------:R-:W-:-:S03]  /*1ace0*/  @P1 SEL R75, RZ, 0x1, !P2 ;  /* 0x00000001ff4b1807 */ /* 0x000fc60005000000 */
[----:B------:R-:W-:Y:S01]  /*1acf0*/  IMAD.WIDE.U32.X R50, R51, R111, R78, P6 ;  /* 0x0000006f33327225 */ /* 0x000fe200030e044e */
[----:B------:R-:W-:-:S03]  /*1ad00*/  IADD3 RZ, P2, PT, R48, R25, RZ ;  /* 0x0000001930ff7210 */ /* 0x000fc60007f5e0ff */
[----:B------:R-:W-:Y:S01]  /*1ad10*/  IMAD.X R25, RZ, RZ, RZ, P4 ;  /* 0x000000ffff197224 */ /* 0x000fe200020e06ff */
[----:B------:R-:W-:Y:S01]  /*1ad20*/  IADD3 R78, P1, PT, R75, R50, RZ ;  /* 0x000000324b4e7210 */ /* 0x000fe20007f3e0ff */
[----:B------:R-:W-:Y:S02]  /*1ad30*/  IMAD.MOV.U32 R24, RZ, RZ, R49 ;  /* 0x000000ffff187224 */ /* 0x000fe400078e0031 */
[----:B------:R-:W-:Y:S01]  /*1ad40*/  IMAD.MOV.U32 R75, RZ, RZ, RZ ;  /* 0x000000ffff4b7224 */ /* 0x000fe200078e00ff */
[----:B------:R-:W-:Y:S01]  /*1ad50*/  IADD3.X R79, PT, PT, R51, UR4, RZ, P1, !PT ;  /* 0x00000004334f7c10 */ /* 0x000fe20008ffe4ff */
        /* <DEDUP_REMOVED lines=14> */
.L_x_232:
[----:B------:R-:W-:Y:S05]  /*1ae40*/  BSYNC.RECONVERGENT B1 ;  /* 0x0000000000017941 */ /* 0x000fea0003800200 */
.L_x_231:
        /* <DEDUP_REMOVED lines=34> */
.L_x_234:
[----:B------:R-:W-:Y:S05]  /*1b070*/  BSYNC.RECONVERGENT B1 ;  /* 0x0000000000017941 */ /* 0x000fea0003800200 */
.L_x_233:
        /* <DEDUP_REMOVED lines=46> */
.L_x_236:
[----:B------:R-:W-:Y:S05]  /*1b360*/  BSYNC.RECONVERGENT B1 ;  /* 0x0000000000017941 */ /* 0x000fea0003800200 */
.L_x_235:
        /* <DEDUP_REMOVED lines=39> */
.L_x_238:
[----:B------:R-:W-:Y:S05]  /*1b5e0*/  BSYNC.RECONVERGENT B1 ;  /* 0x0000000000017941 */ /* 0x000fea0003800200 */
.L_x_237:
        /* <DEDUP_REMOVED lines=18> */
.L_x_240:
[----:B------:R-:W-:Y:S05]  /*1b710*/  BSYNC.RECONVERGENT B1 ;  /* 0x0000000000017941 */ /* 0x000fea0003800200 */
.L_x_239:
        /* <DEDUP_REMOVED lines=34> */
.L_x_242:
[----:B------:R-:W-:Y:S05]  /*1b940*/  BSYNC.RECONVERGENT B1 ;  /* 0x0000000000017941 */ /* 0x000fea0003800200 */
.L_x_241:
        /* <DEDUP_REMOVED lines=46> */
.L_x_244:
[----:B------:R-:W-:Y:S05]  /*1bc30*/  BSYNC.RECONVERGENT B1 ;  /* 0x0000000000017941 */ /* 0x000fea0003800200 */
.L_x_243:
        /* <DEDUP_REMOVED lines=11> */
[----:B------:R-:W-:Y:S01]  /*1bcf0*/  ISETP.GE.U32.AND.EX P0, PT, R99, R48, PT, P0 ;  /* 0x000000306300720c */ /* 0x000fe20003f06100 */
[----:B------:R-:W-:Y:S01]  /*1bd00*/  IMAD.X R49, RZ, RZ, RZ, P2 ;  /* 0x000000ffff317224 */ /* 0x000fe200010e06ff */
[----:B------:R-:W-:-:S09]  /*1bd10*/  IADD3 RZ, P3, PT, R76, R47, RZ ;  /* 0x0000002f4cff7210 */ /* 0x000fd20007f7e0ff */
        /* <DEDUP_REMOVED lines=14> */
.L_x_246:
[----:B------:R-:W-:Y:S05]  /*1be00*/  BSYNC.RECONVERGENT B1 ;  /* 0x0000000000017941 */ /* 0x000fea0003800200 */
.L_x_245:
        /* <DEDUP_REMOVED lines=19> */
.L_x_248:
[----:B------:R-:W-:Y:S05]  /*1bf40*/  BSYNC.RECONVERGENT B1 ;  /* 0x0000000000017941 */ /* 0x000fea0003800200 */
.L_x_247:
        /* <DEDUP_REMOVED lines=43> */
.L_x_250:
[----:B------:R-:W-:Y:S05]  /*1c200*/  BSYNC.RECONVERGENT B1 ;  /* 0x0000000000017941 */ /* 0x000fea0003800200 */
.L_x_249:
        /* <DEDUP_REMOVED lines=38> */
.L_x_252:
[----:B------:R-:W-:Y:S05]  /*1c470*/  BSYNC.RECONVERGENT B1 ;  /* 0x0000000000017941 */ /* 0x000fea0003800200 */
.L_x_251:
        /* <DEDUP_REMOVED lines=18> */
.L_x_254:
[----:B------:R-:W-:Y:S05]  /*1c5a0*/  BSYNC.RECONVERGENT B1 ;  /* 0x0000000000017941 */ /* 0x000fea0003800200 */
.L_x_253:
        /* <DEDUP_REMOVED lines=39> */
.L_x_256:
[----:B------:R-:W-:Y:S05]  /*1c820*/  BSYNC.RECONVERGENT B1 ;  /* 0x0000000000017941 */ /* 0x000fea0003800200 */
.L_x_255:
        /* <DEDUP_REMOVED lines=11> */
[C---:B------:R-:W-:Y:S01]  /*1c8e0*/  IMAD.WIDE.U32 R44, P4, R46.reuse, R55, R44 ;  /* 0x000000372e2c7225 */ /* 0x040fe2000788002c */
[----:B------:R-:W-:Y:S02]  /*1c8f0*/  @P0 SEL R77, RZ, 0x1, P1 ;  /* 0x00000001ff4d0807 */ /* 0x000fe40000800000 */
[-C--:B------:R-:W-:Y:S01]  /*1c900*/  IADD3 R85, P3, PT, R85, R48.reuse, RZ ;  /* 0x0000003055557210 */ /* 0x080fe20007f7e0ff */
[----:B------:R-:W-:Y:S02]  /*1c910*/  @P0 IMAD.MOV.U32 R80, RZ, RZ, R51 ;  /* 0x000000ffff500224 */ /* 0x000fe400078e0033 */
        /* <DEDUP_REMOVED lines=8> */
[----:B------:R-:W-:Y:S01]  /*1c9a0*/  IADD3 RZ, P2, PT, R44, R49, RZ ;  /* 0x000000312cff7210 */ /* 0x000fe20007f5e0ff */
[----:B------:R-:W-:-:S04]  /*1c9b0*/  IMAD.MOV.U32 R49, RZ, RZ, 0x1 ;  /* 0x00000001ff317424 */ /* 0x000fc800078e00ff */
        /* <DEDUP_REMOVED lines=13> */
.L_x_258:
[----:B------:R-:W-:Y:S05]  /*1ca90*/  BSYNC.RECONVERGENT B1 ;  /* 0x0000000000017941 */ /* 0x000fea0003800200 */
.L_x_257:
        /* <DEDUP_REMOVED lines=13> */
[----:B------:R-:W-:-:S12]  /*1cb70*/  IMAD.MOV.U32 R77, RZ, RZ, R82 ;  /* 0x000000ffff4d7224 */ /* 0x000fd800078e0052 */
        /* <DEDUP_REMOVED lines=20> */
[----:B------:R-:W-:-:S03]  /*1ccc0*/  IMAD.MOV.U32 R77, RZ, RZ, R82 ;  /* 0x000000ffff4d7224 */ /* 0x000fc600078e0052 */
[----:B------:R-:W-:-:S13]  /*1ccd0*/  ISETP.LT.U32.OR.EX P0, PT, R74, R31, !P0, P1 ;  /* 0x0000001f4a00720c */ /* 0x000fda0004701510 */
[----:B------:R-:W-:Y:S05]  /*1cce0*/  @P0 BREAK.RELIABLE B2 ;  /* 0x0000000000020942 */ /* 0x000fea0003800100 */
[----:B------:R-:W-:Y:S05]  /*1ccf0*/  @P0 BRA `(.L_x_262) ;  /* 0x00000000005c0947 */ /* 0x000fea0003800000 */
.L_x_261:
[----:B------:R-:W-:Y:S05]  /*1cd00*/  BSYNC.RELIABLE B2 ;  /* 0x0000000000027941 */ /* 0x000fea0003800100 */
.L_x_260:
        /* <DEDUP_REMOVED lines=22> */
.L_x_262:
[----:B------:R-:W-:Y:S05]  /*1ce70*/  BSYNC.RECONVERGENT B1 ;  /* 0x0000000000017941 */ /* 0x000fea0003800200 */
.L_x_259:
[----:B------:R-:W-:Y:S01]  /*1ce80*/  ISETP.GE.U32.AND P3, PT, R90, R61, PT ;  /* 0x0000003d5a00720c */ /* 0x000fe20003f66070 */
[----:B------:R-:W-:Y:S01]  /*1ce90*/  BSSY.RECONVERGENT B1, `(.L_x_263) ;  /* 0x000005a000017945 */ /* 0x000fe20003800200 */
[----:B------:R-:W-:Y:S02]  /*1cea0*/  ISETP.EQ.U32.AND P1, PT, R22, R67, PT ;  /* 0x000000431600720c */ /* 0x000fe40003f22070 */
[----:B------:R-:W-:Y:S02]  /*1ceb0*/  ISETP.GE.U32.AND.EX P3, PT, R93, R60, PT, P3 ;  /* 0x0000003c5d00720c */ /* 0x000fe40003f66130 */
[----:B------:R-:W-:Y:S02]  /*1cec0*/  IADD3 R25, P5, PT, -R61, R90, RZ ;  /* 0x0000005a3d197210 */ /* 0x000fe40007fbe1ff */
[----:B------:R-:W-:Y:S02]  /*1ced0*/  SEL R24, RZ, 0x1, P3 ;  /* 0x00000001ff187807 */ /* 0x000fe40001800000 */
[----:B------:R-:W-:-:S02]  /*1cee0*/  ISETP.GE.U32.AND P6, PT, R97, R71, PT ;  /* 0x000000476100720c */ /* 0x000fc40003fc6070 */
[CC--:B------:R-:W-:Y:S02]  /*1cef0*/  ISETP.LT.U32.AND P4, PT, R22.reuse, R67.reuse, PT ;  /* 0x000000431600720c */ /* 0x0c0fe40003f81070 */
[----:B------:R-:W-:Y:S02]  /*1cf00*/  ISETP.EQ.AND.EX P3, PT, R91, R62, !P3, P1 ;  /* 0x0000003e5b00720c */ /* 0x000fe40005f62310 */
[----:B------:R-:W-:Y:S01]  /*1cf10*/  IADD3 R22, P0, P2, R22, -R67, -R24 ;  /* 0x8000004316167210 */ /* 0x000fe20007a1e818 */
[----:B------:R-:W-:Y:S01]  /*1cf20*/  IMAD.X R24, R93, 0x1, ~R60, P5 ;  /* 0x000000015d187824 */ /* 0x000fe200028e0e3c */
[----:B------:R-:W-:Y:S02]  /*1cf30*/  ISETP.GE.U32.AND.EX P6, PT, R77, R72, PT, P6 ;  /* 0x000000484d00720c */ /* 0x000fe40003fc6160 */
[----:B------:R-:W-:Y:S02]  /*1cf40*/  ISETP.EQ.U32.AND P5, PT, R75, R69, PT ;  /* 0x000000454b00720c */ /* 0x000fe40003fa2070 */
[----:B------:R-:W-:-:S02]  /*1cf50*/  ISETP.NE.U32.AND P1, PT, R89, R64, PT ;  /* 0x000000405900720c */ /* 0x000fc40003f25070 */
[----:B------:R-:W-:Y:S02]  /*1cf60*/  ISETP.LT.U32.OR.EX P4, PT, R91, R62, P3, P4 ;  /* 0x0000003e5b00720c */ /* 0x000fe40001f81540 */
[----:B------:R-:W-:Y:S02]  /*1cf70*/  SEL R44, RZ, 0x1, P6 ;  /* 0x00000001ff2c7807 */ /* 0x000fe40003000000 */
[----:B------:R-:W-:Y:S02]  /*1cf80*/  ISETP.LT.U32.AND P3, PT, R75, R69, PT ;  /* 0x000000454b00720c */ /* 0x000fe40003f61070 */
[----:B------:R-:W-:Y:S02]  /*1cf90*/  ISETP.EQ.AND.EX P6, PT, R74, R70, !P6, P5 ;  /* 0x000000464a00720c */ /* 0x000fe400077c2350 */
[----:B------:R-:W-:Y:S02]  /*1cfa0*/  IADD3.X R49, PT, PT, R91, -0x1, ~R62, P0, P2 ;  /* 0xffffffff5b317810 */ /* 0x000fe400007e4c3e */
[----:B------:R-:W-:-:S02]  /*1cfb0*/  ISETP.NE.AND.EX P1, PT, R88, R63, PT, P1 ;  /* 0x0000003f5800720c */ /* 0x000fc40003f25310 */
[----:B------:R-:W-:Y:S02]  /*1cfc0*/  SEL R48, RZ, 0x1, !P4 ;  /* 0x00000001ff307807 */ /* 0x000fe40006000000 */
[----:B------:R-:W-:Y:S02]  /*1cfd0*/  ISETP.GE.U32.AND P0, PT, R89, R64, PT ;  /* 0x000000405900720c */ /* 0x000fe40003f06070 */
[----:B------:R-:W-:Y:S02]  /*1cfe0*/  IADD3 R47, P5, P4, R75, -R69, -R44 ;  /* 0x800000454b2f7210 */ /* 0x000fe40007cbe82c */
[----:B------:R-:W-:Y:S02]  /*1cff0*/  ISETP.LT.U32.OR.EX P3, PT, R74, R70, P6, P3 ;  /* 0x000000464a00720c */ /* 0x000fe40003761530 */
[----:B------:R-:W-:Y:S02]  /*1d000*/  SEL R44, R48, RZ, !P1 ;  /* 0x000000ff302c7207 */ /* 0x000fe40004800000 */
[----:B------:R-:W-:-:S02]  /*1d010*/  ISETP.GE.U32.AND.EX P0, PT, R88, R63, PT, P0 ;  /* 0x0000003f5800720c */ /* 0x000fc40003f06100 */
[----:B------:R-:W-:Y:S02]  /*1d020*/  IADD3 R48, P1, P2, R89, -R64, -R48 ;  /* 0x8000004059307210 */ /* 0x000fe40007a3e830 */
[CC--:B------:R-:W-:Y:S02]  /*1d030*/  ISETP.NE.U32.AND P6, PT, R79.reuse, R58.reuse, PT ;  /* 0x0000003a4f00720c */ /* 0x0c0fe40003fc5070 */
[----:B------:R-:W-:Y:S02]  /*1d040*/  SEL R45, RZ, 0x1, !P3 ;  /* 0x00000001ff2d7807 */ /* 0x000fe40005800000 */
[----:B------:R-:W-:Y:S02]  /*1d050*/  SEL R44, R44, 0x1, P0 ;  /* 0x000000012c2c7807 */ /* 0x000fe40000000000 */
[----:B------:R-:W-:Y:S02]  /*1d060*/  IADD3.X R51, PT, PT, R88, -0x1, ~R63, P1, P2 ;  /* 0xffffffff58337810 */ /* 0x000fe40000fe4c3f */
[----:B------:R-:W-:-:S02]  /*1d070*/  ISETP.GE.U32.AND P2, PT, R79, R58, PT ;  /* 0x0000003a4f00720c */ /* 0x000fc40003f46070 */
[----:B------:R-:W-:Y:S02]  /*1d080*/  ISETP.NE.AND.EX P3, PT, R81, R68, PT, P6 ;  /* 0x000000445100720c */ /* 0x000fe40003f65360 */
[----:B------:R-:W-:Y:S02]  /*1d090*/  IADD3 R80, P6, P0, R79, -R58, -R45 ;  /* 0x8000003a4f507210 */ /* 0x000fe400078de82d */
[----:B------:R-:W-:Y:S02]  /*1d0a0*/  IADD3.X R82, PT, PT, R74, -0x1, ~R70, P5, P4 ;  /* 0xffffffff4a527810 */ /* 0x000fe40002fe8c46 */
[----:B------:R-:W-:Y:S02]  /*1d0b0*/  ISETP.NE.U32.AND P5, PT, R44, RZ, PT ;  /* 0x000000ff2c00720c */ /* 0x000fe40003fa5070 */
[----:B------:R-:W-:Y:S02]  /*1d0c0*/  ISETP.GE.U32.AND.EX P2, PT, R81, R68, PT, P2 ;  /* 0x000000445100720c */ /* 0x000fe40003f46120 */
[----:B------:R-:W-:-:S02]  /*1d0d0*/  SEL R78, R45, RZ, !P3 ;  /* 0x000000ff2d4e7207 */ /* 0x000fc40005800000 */
[----:B------:R-:W-:Y:S02]  /*1d0e0*/  IADD3.X R81, PT, PT, R81, -0x1, ~R68, P6, P0 ;  /* 0xffffffff51517810 */ /* 0x000fe400037e0c44 */
[CC--:B------:R-:W-:Y:S02]  /*1d0f0*/  ISETP.GE.U32.AND P1, PT, R57.reuse, R65.reuse, PT ;  /* 0x000000413900720c */ /* 0x0c0fe40003f26070 */
[----:B------:R-:W-:Y:S02]  /*1d100*/  ISETP.NE.U32.AND P3, PT, R57, R65, PT ;  /* 0x000000413900720c */ /* 0x000fe40003f65070 */
[----:B------:R-:W-:Y:S02]  /*1d110*/  ISETP.NE.AND.EX P6, PT, RZ, RZ, PT, P5 ;  /* 0x000000ffff00720c */ /* 0x000fe40003fc5350 */
[----:B------:R-:W-:Y:S02]  /*1d120*/  SEL R78, R78, 0x1, P2 ;  /* 0x000000014e4e7807 */ /* 0x000fe40001000000 */
[----:B------:R-:W-:-:S02]  /*1d130*/  IADD3 R83, P4, PT, -R71, R97, RZ ;  /* 0x0000006147537210 */ /* 0x000fc40007f9e1ff */
[CC--:B------:R-:W-:Y:S02]  /*1d140*/  ISETP.NE.OR.EX P3, PT, R73.reuse, R66.reuse, !P6, P3 ;  /* 0x000000424900720c */ /* 0x0c0fe40007765730 */
[----:B------:R-:W-:Y:S01]  /*1d150*/  ISETP.GE.U32.AND.EX P1, PT, R73, R66, PT, P1 ;  /* 0x000000424900720c */ /* 0x000fe20003f26110 */
[----:B------:R-:W-:Y:S01]  /*1d160*/  IMAD.X R84, R77, 0x1, ~R72, P4 ;  /* 0x000000014d547824 */ /* 0x000fe200020e0e48 */
[----:B------:R-:W-:Y:S02]  /*1d170*/  ISETP.NE.U32.AND P0, PT, R78, RZ, PT ;  /* 0x000000ff4e00720c */ /* 0x000fe40003f05070 */
[C---:B------:R-:W-:Y:S02]  /*1d180*/  ISETP.NE.U32.AND P5, PT, R46.reuse, R59, PT ;  /* 0x0000003b2e00720c */ /* 0x040fe40003fa5070 */
[----:B------:R-:W-:Y:S02]  /*1d190*/  ISETP.NE.AND.EX P0, PT, RZ, RZ, PT, P0 ;  /* 0x000000ffff00720c */ /* 0x000fe40003f05300 */
[----:B------:R-:W-:-:S02]  /*1d1a0*/  IADD3 R78, P6, P4, R46, -R78, -R59 ;  /* 0x8000004e2e4e7210 */ /* 0x000fc40007cde83b */
[----:B------:R-:W-:Y:S02]  /*1d1b0*/  ISETP.GE.U32.AND P2, PT, R46, R59, PT ;  /* 0x0000003b2e00720c */ /* 0x000fe40003f46070 */
[C---:B------:R-:W-:Y:S02]  /*1d1c0*/  ISETP.NE.OR.EX P0, PT, R50.reuse, R56, !P0, P5 ;  /* 0x000000383200720c */ /* 0x040fe40004705750 */
[C---:B------:R-:W-:Y:S02]  /*1d1d0*/  IADD3.X R79, PT, PT, R50.reuse, -0x1, ~R56, P6, P4 ;  /* 0xffffffff324f7810 */ /* 0x040fe400037e8c38 */
[----:B------:R-:W-:Y:S02]  /*1d1e0*/  IADD3 R57, P4, P5, R57, -R44, -R65 ;  /* 0x8000002c39397210 */ /* 0x000fe40007d9e841 */
[----:B------:R-:W-:Y:S02]  /*1d1f0*/  ISETP.GE.U32.AND.EX P2, PT, R50, R56, PT, P2 ;  /* 0x000000383200720c */ /* 0x000fe40003f46120 */
[----:B------:R-:W-:Y:S01]  /*1d200*/  IADD3.X R50, PT, PT, R73, -0x1, ~R66, P4, P5 ;  /* 0xffffffff49327810 */ /* 0x000fe200027eac42 */
[----:B------:R-:W-:Y:S10]  /*1d210*/  @P3 BRA P1, `(.L_x_264) ;  /* 0x0000000000843947 */ /* 0x000ff40000800000 */
[----:B------:R-:W-:-:S04]  /*1d220*/  IADD3 R74, P3, PT, R25, R28, RZ ;  /* 0x0000001c194a7210 */ /* 0x000fc80007f7e0ff */
[----:B------:R-:W-:Y:S01]  /*1d230*/  ISETP.GE.U32.AND P1, PT, R74, R25, PT ;  /* 0x000000194a00720c */ /* 0x000fe20003f26070 */
[----:B------:R-:W-:-:S05]  /*1d240*/  IMAD.X R75, R24, 0x1, R29, P3 ;  /* 0x00000001184b7824 */ /* 0x000fca00018e061d */
[----:B------:R-:W-:-:S04]  /*1d250*/  ISETP.GE.U32.AND.EX P1, PT, R75, R24, PT, P1 ;  /* 0x000000184b00720c */ /* 0x000fc80003f26110 */
[----:B------:R-:W-:-:S04]  /*1d260*/  SEL R45, RZ, 0x1, P1 ;  /* 0x00000001ff2d7807 */ /* 0x000fc80000800000 */
[----:B------:R-:W-:-:S04]  /*1d270*/  IADD3 R24, P1, PT, R45, R22, RZ ;  /* 0x000000162d187210 */ /* 0x000fc80007f3e0ff */
[----:B------:R-:W-:Y:S01]  /*1d280*/  IADD3 R73, P3, PT, R24, R30, RZ ;  /* 0x0000001e18497210 */ /* 0x000fe20007f7e0ff */
[----:B------:R-:W-:-:S03]  /*1d290*/  IMAD.X R25, RZ, RZ, R49, P1 ;  /* 0x000000ffff197224 */ /* 0x000fc600008e0631 */
[----:B------:R-:W-:Y:S01]  /*1d2a0*/  ISETP.GE.U32.AND P1, PT, R73, R24, PT ;  /* 0x000000184900720c */ /* 0x000fe20003f26070 */
[----:B------:R-:W-:Y:S01]  /*1d2b0*/  IMAD.X R46, R25, 0x1, R31, P3 ;  /* 0x00000001192e7824 */ /* 0x000fe200018e061f */
[----:B------:R-:W-:-:S04]  /*1d2c0*/  ISETP.GE.U32.AND P3, PT, R73, R22, PT ;  /* 0x000000164900720c */ /* 0x000fc80003f66070 */
[C---:B------:R-:W-:Y:S02]  /*1d2d0*/  ISETP.GE.U32.AND.EX P1, PT, R46.reuse, R25, PT, P1 ;  /* 0x000000192e00720c */ /* 0x040fe40003f26110 */
[----:B------:R-:W-:Y:S01]  /*1d2e0*/  ISETP.GE.U32.AND.EX P3, PT, R46, R49, PT, P3 ;  /* 0x000000312e00720c */ /* 0x000fe20003f66130 */
[----:B------:R-:W-:Y:S01]  /*1d2f0*/  IMAD.MOV.U32 R49, RZ, RZ, R46 ;  /* 0x000000ffff317224 */ /* 0x000fe200078e002e */
[----:B------:R-:W-:-:S04]  /*1d300*/  SEL R25, R45, RZ, !P1 ;  /* 0x000000ff2d197207 */ /* 0x000fc80004800000 */
[----:B------:R-:W-:-:S04]  /*1d310*/  SEL R25, R25, 0x1, P3 ;  /* 0x0000000119197807 */ /* 0x000fc80001800000 */
[----:B------:R-:W-:-:S04]  /*1d320*/  IADD3 R22, P1, PT, R25, R48, RZ ;  /* 0x0000003019167210 */ /* 0x000fc80007f3e0ff */
[----:B------:R-:W-:Y:S01]  /*1d330*/  IADD3 R45, P3, PT, R22, R52, RZ ;  /* 0x00000034162d7210 */ /* 0x000fe20007f7e0ff */
[----:B------:R-:W-:-:S03]  /*1d340*/  IMAD.X R24, RZ, RZ, R51, P1 ;  /* 0x000000ffff187224 */ /* 0x000fc600008e0633 */
[C---:B------:R-:W-:Y:S01]  /*1d350*/  ISETP.GE.U32.AND P1, PT, R45.reuse, R22, PT ;  /* 0x000000162d00720c */ /* 0x040fe20003f26070 */
[----:B------:R-:W-:Y:S01]  /*1d360*/  IMAD.X R44, R24, 0x1, R53, P3 ;  /* 0x00000001182c7824 */ /* 0x000fe200018e0635 */
[----:B------:R-:W-:Y:S01]  /*1d370*/  ISETP.GE.U32.AND P3, PT, R45, R48, PT ;  /* 0x000000302d00720c */ /* 0x000fe20003f66070 */
[----:B------:R-:W-:-:S03]  /*1d380*/  IMAD.MOV.U32 R48, RZ, RZ, R45 ;  /* 0x000000ffff307224 */ /* 0x000fc600078e002d */
[C---:B------:R-:W-:Y:S01]  /*1d390*/  ISETP.GE.U32.AND.EX P1, PT, R44.reuse, R24, PT, P1 ;  /* 0x000000182c00720c */ /* 0x040fe20003f26110 */
[----:B------:R-:W-:Y:S01]  /*1d3a0*/  IMAD.MOV.U32 R24, RZ, RZ, R75 ;  /* 0x000000ffff187224 */ /* 0x000fe200078e004b */
[----:B------:R-:W-:Y:S01]  /*1d3b0*/  ISETP.GE.U32.AND.EX P3, PT, R44, R51, PT, P3 ;  /* 0x000000332c00720c */ /* 0x000fe20003f66130 */
[----:B------:R-:W-:Y:S01]  /*1d3c0*/  IMAD.MOV.U32 R51, RZ, RZ, R44 ;  /* 0x000000ffff337224 */ /* 0x000fe200078e002c */
[----:B------:R-:W-:Y:S01]  /*1d3d0*/  SEL R22, R25, RZ, !P1 ;  /* 0x000000ff19167207 */ /* 0x000fe20004800000 */
[----:B------:R-:W-:-:S03]  /*1d3e0*/  IMAD.MOV.U32 R25, RZ, RZ, R74 ;  /* 0x000000ffff197224 */ /* 0x000fc600078e004a */
[----:B------:R-:W-:-:S04]  /*1d3f0*/  SEL R22, R22, 0x1, P3 ;  /* 0x0000000116167807 */ /* 0x000fc80001800000 */
[----:B------:R-:W-:Y:S01]  /*1d400*/  IADD3 R57, P1, P3, R57, R54, R22 ;  /* 0x0000003639397210 */ /* 0x000fe20007b3e016 */
[----:B------:R-:W-:-:S03]  /*1d410*/  IMAD.MOV.U32 R22, RZ, RZ, R73 ;  /* 0x000000ffff167224 */ /* 0x000fc600078e0049 */
[----:B------:R-:W-:-:S09]  /*1d420*/  IADD3.X R50, PT, PT, R50, R55, RZ, P1, P3 ;  /* 0x0000003732327210 */ /* 0x000fd20000fe64ff */
.L_x_264:
[----:B------:R-:W-:Y:S05]  /*1d430*/  BSYNC.RECONVERGENT B1 ;  /* 0x0000000000017941 */ /* 0x000fea0003800200 */
.L_x_263:
[----:B------:R-:W-:Y:S04]  /*1d440*/  BSSY.RECONVERGENT B1, `(.L_x_265) ;  /* 0x0000023000017945 */ /* 0x000fe80003800200 */
[----:B------:R-:W-:Y:S05]  /*1d450*/  @P0 BRA P2, `(.L_x_266) ;  /* 0x0000000000840947 */ /* 0x000fea0001000000 */
[----:B------:R-:W-:-:S04]  /*1d460*/  IADD3 R76, P1, PT, R83, R28, RZ ;  /* 0x0000001c534c7210 */ /* 0x000fc80007f3e0ff */
[----:B------:R-:W-:Y:S01]  /*1d470*/  ISETP.GE.U32.AND P0, PT, R76, R83, PT ;  /* 0x000000534c00720c */ /* 0x000fe20003f06070 */
[----:B------:R-:W-:Y:S02]  /*1d480*/  IMAD.X R77, R84, 0x1, R29, P1 ;  /* 0x00000001544d7824 */ /* 0x000fe400008e061d */
[----:B------:R-:W-:-:S03]  /*1d490*/  IMAD.MOV.U32 R83, RZ, RZ, R76 ;  /* 0x000000ffff537224 */ /* 0x000fc600078e004c */
[----:B------:R-:W-:Y:S01]  /*1d4a0*/  ISETP.GE.U32.AND.EX P0, PT, R77, R84, PT, P0 ;  /* 0x000000544d00720c */ /* 0x000fe20003f06100 */
[----:B------:R-:W-:-:S03]  /*1d4b0*/  IMAD.MOV.U32 R84, RZ, RZ, R77 ;  /* 0x000000ffff547224 */ /* 0x000fc600078e004d */
        /* <DEDUP_REMOVED lines=23> */
[----:B------:R-:W-:-:S04]  /*1d630*/  SEL R45, R73, RZ, !P0 ;  /* 0x000000ff492d7207 */ /* 0x000fc80004000000 */
[----:B------:R-:W-:-:S04]  /*1d640*/  SEL R45, R45, 0x1, P1 ;  /* 0x000000012d2d7807 */ /* 0x000fc80000800000 */
[----:B------:R-:W-:-:S04]  /*1d650*/  IADD3 R78, P0, P1, R78, R54, R45 ;  /* 0x000000364e4e7210 */ /* 0x000fc8000791e02d */
[----:B------:R-:W-:-:S09]  /*1d660*/  IADD3.X R79, PT, PT, R79, R55, RZ, P0, P1 ;  /* 0x000000374f4f7210 */ /* 0x000fd200007e24ff */
.L_x_266:
[----:B------:R-:W-:Y:S05]  /*1d670*/  BSYNC.RECONVERGENT B1 ;  /* 0x0000000000017941 */ /* 0x000fea0003800200 */
.L_x_265:
[----:B------:R-:W-:Y:S01]  /*1d680*/  SHF.L.W.U32.HI R46, R84, 0x1, R47 ;  /* 0x00000001542e7819 */ /* 0x000fe20000010e2f */
[----:B------:R-:W-:Y:S01]  /*1d690*/  IMAD.SHL.U32 R44, R80, 0x2, RZ ;  /* 0x00000002502c7824 */ /* 0x000fe200078e00ff */
[----:B------:R-:W-:Y:S01]  /*1d6a0*/  SHF.L.W.U32.HI R74, R47, 0x1, R82 ;  /* 0x000000012f4a7819 */ /* 0x000fe20000010e52 */
[----:B------:R-:W-:Y:S01]  /*1d6b0*/  BSSY.RECONVERGENT B1, `(.L_x_267) ;  /* 0x0000046000017945 */ /* 0x000fe20003800200 */
[----:B------:R-:W-:-:S03]  /*1d6c0*/  ISETP.GE.U32.AND P0, PT, R46, R47, PT ;  /* 0x0000002f2e00720c */ /* 0x000fc60003f06070 */
[----:B------:R-:W-:Y:S01]  /*1d6d0*/  BSSY.RELIABLE B2, `(.L_x_268) ;  /* 0x000002d000027945 */ /* 0x000fe20003800100 */
[----:B------:R-:W-:Y:S02]  /*1d6e0*/  SHF.L.U64.HI R73, R80, 0x1, R81 ;  /* 0x0000000150497819 */ /* 0x000fe40000010251 */
[----:B------:R-:W-:-:S04]  /*1d6f0*/  ISETP.GE.U32.AND.EX P0, PT, R74, R82, PT, P0 ;  /* 0x000000524a00720c */ /* 0x000fc80003f06100 */
[----:B------:R-:W-:-:S04]  /*1d700*/  SEL R45, RZ, 0x1, P0 ;  /* 0x00000001ff2d7807 */ /* 0x000fc80000000000 */
[----:B------:R-:W-:Y:S02]  /*1d710*/  LOP3.LUT R75, R44, R45, RZ, 0xfc, !PT ;  /* 0x0000002d2c4b7212 */ /* 0x000fe400078efcff */
[C---:B------:R-:W-:Y:S01]  /*1d720*/  SHF.L.U64.HI R44, R83.reuse, 0x1, R84 ;  /* 0x00000001532c7819 */ /* 0x040fe20000010254 */
[----:B------:R-:W-:Y:S01]  /*1d730*/  IMAD.SHL.U32 R83, R83, 0x2, RZ ;  /* 0x0000000253537824 */ /* 0x000fe200078e00ff */
[----:B------:R-:W-:Y:S01]  /*1d740*/  ISETP.GE.U32.AND P0, PT, R75, R80, PT ;  /* 0x000000504b00720c */ /* 0x000fe20003f06070 */
[C---:B------:R-:W-:Y:S01]  /*1d750*/  IMAD.SHL.U32 R80, R78.reuse, 0x2, RZ ;  /* 0x000000024e507824 */ /* 0x040fe200078e00ff */
[----:B------:R-:W-:Y:S02]  /*1d760*/  SHF.L.U64.HI R78, R78, 0x1, R79 ;  /* 0x000000014e4e7819 */ /* 0x000fe4000001024f */
[----:B------:R-:W-:-:S04]  /*1d770*/  ISETP.GE.U32.AND.EX P0, PT, R73, R81, PT, P0 ;  /* 0x000000514900720c */ /* 0x000fc80003f06100 */
[----:B------:R-:W-:-:S04]  /*1d780*/  SEL R45, RZ, 0x1, P0 ;  /* 0x00000001ff2d7807 */ /* 0x000fc80000000000 */
[----:B------:R-:W-:-:S04]  /*1d790*/  LOP3.LUT R80, R80, R45, RZ, 0xfc, !PT ;  /* 0x0000002d50507212 */ /* 0x000fc800078efcff */
        /* <DEDUP_REMOVED lines=32> */
.L_x_269:
[----:B------:R-:W-:Y:S05]  /*1d9a0*/  BSYNC.RELIABLE B2 ;  /* 0x0000000000027941 */ /* 0x000fea0003800100 */
.L_x_268:
        /* <DEDUP_REMOVED lines=14> */
[----:B------:R-:W-:Y:S02]  /*1da90*/  IADD3 R46, P1, P2, R46, -R30, -R45 ;  /* 0x8000001e2e2e7210 */ /* 0x000fe40007a3e82d */
[----:B------:R-:W-:Y:S02]  /*1daa0*/  IADD3 R45, P0, PT, R83, -R28, RZ ;  /* 0x8000001c532d7210 */ /* 0x000fe40007f1e0ff */
[----:B------:R-:W-:Y:S02]  /*1dab0*/  IADD3 R79, P3, P4, R75, -R52, -R79 ;  /* 0x800000344b4f7210 */ /* 0x000fe40007c7e84f */
[----:B------:R-:W-:Y:S01]  /*1dac0*/  IADD3 R80, P5, P6, R80, -R54, -R47 ;  /* 0x8000003650507210 */ /* 0x000fe20007ebe82f */
[----:B------:R-:W-:Y:S01]  /*1dad0*/  IMAD.X R44, R44, 0x1, ~R29, P0 ;  /* 0x000000012c2c7824 */ /* 0x000fe200000e0e1d */
[----:B------:R-:W-:-:S02]  /*1dae0*/  IADD3.X R47, PT, PT, R74, -0x1, ~R31, P1, P2 ;  /* 0xffffffff4a2f7810 */ /* 0x000fc40000fe4c1f */
[----:B------:R-:W-:Y:S02]  /*1daf0*/  IADD3.X R73, PT, PT, R73, -0x1, ~R53, P3, P4 ;  /* 0xffffffff49497810 */ /* 0x000fe40001fe8c35 */
[----:B------:R-:W-:-:S07]  /*1db00*/  IADD3.X R78, PT, PT, R78, -0x1, ~R55, P5, P6 ;  /* 0xffffffff4e4e7810 */ /* 0x000fce0002fecc37 */
.L_x_270:
[----:B------:R-:W-:Y:S05]  /*1db10*/  BSYNC.RECONVERGENT B1 ;  /* 0x0000000000017941 */ /* 0x000fea0003800200 */
.L_x_267:
[----:B------:R-:W-:Y:S02]  /*1db20*/  LOP3.LUT R74, R48, R22, R25, 0xfe, !PT ;  /* 0x00000016304a7212 */ /* 0x000fe400078efe19 */
[----:B------:R-:W-:Y:S02]  /*1db30*/  LOP3.LUT R75, R51, R49, R24, 0xfe, !PT ;  /* 0x00000031334b7212 */ /* 0x000fe400078efe18 */
[----:B------:R-:W-:-:S04]  /*1db40*/  LOP3.LUT P0, RZ, R74, R57, RZ, 0xfc, !PT ;  /* 0x000000394aff7212 */ /* 0x000fc8000780fcff */
[----:B------:R-:W-:-:S13]  /*1db50*/  LOP3.LUT P0, RZ, R75, R50, RZ, 0xfc, P0 ;  /* 0x000000324bff7212 */ /* 0x000fda000000fcff */
[----:B------:R-:W-:Y:S05]  /*1db60*/  @!P0 BRA `(.L_x_271) ;  /* 0x000001f4007c8947 */ /* 0x000fea0003800000 */
[----:B------:R-:W-:Y:S01]  /*1db70*/  SHF.L.W.U32.HI R35, R24, 0x1, R22 ;  /* 0x0000000118237819 */ /* 0x000fe20000010e16 */
[----:B------:R-:W-:Y:S01]  /*1db80*/  IMAD.SHL.U32 R32, R48, 0x2, RZ ;  /* 0x0000000230207824 */ /* 0x000fe200078e00ff */
[----:B------:R-:W-:Y:S01]  /*1db90*/  SHF.L.W.U32.HI R96, R22, 0x1, R49 ;  /* 0x0000000116607819 */ /* 0x000fe20000010e31 */
[----:B------:R-:W-:Y:S01]  /*1dba0*/  IMAD.SHL.U32 R81, R57, 0x2, RZ ;  /* 0x0000000239517824 */ /* 0x000fe200078e00ff */
[----:B------:R-:W-:Y:S01]  /*1dbb0*/  ISETP.GE.U32.AND P0, PT, R35, R22, PT ;  /* 0x000000162300720c */ /* 0x000fe20003f06070 */
[----:B------:R-:W-:Y:S01]  /*1dbc0*/  BSSY.RECONVERGENT B1, `(.L_x_272) ;  /* 0x000003e000017945 */ /* 0x000fe20003800200 */
[----:B------:R-:W-:-:S03]  /*1dbd0*/  SHF.L.U64.HI R87, R48, 0x1, R51 ;  /* 0x0000000130577819 */ /* 0x000fc60000010233 */
[----:B------:R-:W-:Y:S01]  /*1dbe0*/  BSSY.RELIABLE B2, `(.L_x_273) ;  /* 0x0000025000027945 */ /* 0x000fe20003800100 */
[----:B------:R-:W-:Y:S01]  /*1dbf0*/  ISETP.GE.U32.AND.EX P0, PT, R96, R49, PT, P0 ;  /* 0x000000316000720c */ /* 0x000fe20003f06100 */
[----:B------:R-:W-:Y:S01]  /*1dc00*/  IMAD.SHL.U32 R43, R25, 0x2, RZ ;  /* 0x00000002192b7824 */ /* 0x000fe200078e00ff */
[----:B------:R-:W-:Y:S02]  /*1dc10*/  SHF.L.U64.HI R86, R57, 0x1, R50 ;  /* 0x0000000139567819 */ /* 0x000fe40000010232 */
[----:B------:R-:W-:Y:S02]  /*1dc20*/  SEL R33, RZ, 0x1, P0 ;  /* 0x00000001ff217807 */ /* 0x000fe40000000000 */
[----:B------:R-:W-:Y:S02]  /*1dc30*/  SHF.L.U64.HI R99, R25, 0x1, R24 ;  /* 0x0000000119637819 */ /* 0x000fe40000010218 */
[----:B------:R-:W-:-:S04]  /*1dc40*/  LOP3.LUT R88, R32, R33, RZ, 0xfc, !PT ;  /* 0x0000002120587212 */ /* 0x000fc800078efcff */
[----:B------:R-:W-:-:S04]  /*1dc50*/  ISETP.GE.U32.AND P0, PT, R88, R48, PT ;  /* 0x000000305800720c */ /* 0x000fc80003f06070 */
[----:B------:R-:W-:-:S04]  /*1dc60*/  ISETP.GE.U32.AND.EX P0, PT, R87, R51, PT, P0 ;  /* 0x000000335700720c */ /* 0x000fc80003f06100 */
[----:B------:R-:W-:-:S04]  /*1dc70*/  SEL R32, RZ, 0x1, P0 ;  /* 0x00000001ff207807 */ /* 0x000fc80000000000 */
[----:B------:R-:W-:-:S04]  /*1dc80*/  LOP3.LUT R81, R81, R32, RZ, 0xfc, !PT ;  /* 0x0000002051517212 */ /* 0x000fc800078efcff */
        /* <DEDUP_REMOVED lines=26> */
.L_x_274:
[----:B------:R-:W-:Y:S05]  /*1de30*/  BSYNC.RELIABLE B2 ;  /* 0x0000000000027941 */ /* 0x000fea0003800100 */
.L_x_273:
        /* <DEDUP_REMOVED lines=22> */
.L_x_275:
[----:B------:R-:W-:Y:S05]  /*1dfa0*/  BSYNC.RECONVERGENT B1 ;  /* 0x0000000000017941 */ /* 0x000fea0003800200 */
.L_x_272:
[-C--:B------:R-:W-:Y:S01]  /*1dfb0*/  IMAD.WIDE.U32 R32, R99, R43.reuse, RZ ;  /* 0x0000002b63207225 */ /* 0x080fe200078e00ff */
[----:B------:R-:W-:Y:S03]  /*1dfc0*/  BSSY.RECONVERGENT B1, `(.L_x_276) ;  /* 0x0000041000017945 */ /* 0x000fe60003800200 */
[----:B------:R-:W-:-:S04]  /*1dfd0*/  IMAD.WIDE.U32 R84, R43, R43, RZ ;  /* 0x0000002b2b547225 */ /* 0x000fc800078e00ff */
[----:B------:R-:W-:-:S04]  /*1dfe0*/  IMAD.WIDE.U32 R32, P0, R43, R99, R32 ;  /* 0x000000632b207225 */ /* 0x000fc80007800020 */
[----:B------:R-:W-:Y:S01]  /*1dff0*/  IMAD.X R35, RZ, RZ, RZ, P0 ;  /* 0x000000ffff237224 */ /* 0x000fe200000e06ff */
[----:B------:R-:W-:Y:S01]  /*1e000*/  IADD3 R91, P0, PT, R85, R32, RZ ;  /* 0x00000020555b7210 */ /* 0x000fe20007f1e0ff */
[----:B------:R-:W-:-:S04]  /*1e010*/  IMAD.WIDE.U32 R36, R99, R89, RZ ;  /* 0x0000005963247225 */ /* 0x000fc800078e00ff */
[----:B------:R-:W-:-:S04]  /*1e020*/  IMAD.WIDE.U32 R38, R96, R43, RZ ;  /* 0x0000002b60267225 */ /* 0x000fc800078e00ff */
[----:B------:R-:W-:Y:S02]  /*1e030*/  IMAD.MOV.U32 R34, RZ, RZ, R33 ;  /* 0x000000ffff227224 */ /* 0x000fe400078e0021 */
[----:B------:R-:W-:-:S04]  /*1e040*/  IMAD.WIDE.U32 R32, R43, R89, RZ ;  /* 0x000000592b207225 */ /* 0x000fc800078e00ff */
[----:B------:R-:W-:-:S04]  /*1e050*/  IMAD.WIDE.U32.X R34, R99, R99, R34, P0 ;  /* 0x0000006363227225 */ /* 0x000fc800000e0422 */
[----:B------:R-:W-:Y:S01]  /*1e060*/  IMAD.WIDE.U32 R36, P0, R96, R43, R36 ;  /* 0x0000002b60247225 */ /* 0x000fe20007800024 */
[----:B------:R-:W-:-:S03]  /*1e070*/  IADD3 R77, P6, PT, RZ, -R34, RZ ;  /* 0x80000022ff4d7210 */ /* 0x000fc60007fde0ff */
[----:B------:R-:W-:Y:S01]  /*1e080*/  IMAD.WIDE.U32 R40, R89, R43, RZ ;  /* 0x0000002b59287225 */ /* 0x000fe200078e00ff */
[----:B------:R-:W-:-:S03]  /*1e090*/  IADD3 RZ, P3, PT, R33, R36, RZ ;  /* 0x0000002421ff7210 */ /* 0x000fc60007f7e0ff */
[----:B------:R-:W-:Y:S01]  /*1e0a0*/  IMAD.WIDE.U32 R38, P5, R89, R99, R38 ;  /* 0x0000006359267225 */ /* 0x000fe200078a0026 */
[----:B------:R-:W-:Y:S02]  /*1e0b0*/  IADD3 R75, P2, PT, R34, R40, RZ ;  /* 0x00000028224b7210 */ /* 0x000fe40007f5e0ff */
[----:B------:R-:W-:Y:S01]  /*1e0c0*/  ISETP.NE.U32.AND P1, PT, R40, R77, PT ;  /* 0x0000004d2800720c */ /* 0x000fe20003f25070 */
[----:B------:R-:W-:Y:S01]  /*1e0d0*/  IMAD.X R33, RZ, RZ, RZ, P5 ;  /* 0x000000ffff217224 */ /* 0x000fe200028e06ff */
[----:B------:R-:W-:Y:S01]  /*1e0e0*/  IADD3 R36, P4, PT, R41, R38, RZ ;  /* 0x0000002629247210 */ /* 0x000fe20007f9e0ff */
[----:B------:R-:W-:Y:S01]  /*1e0f0*/  IMAD.X R77, RZ, RZ, ~R35, P6 ;  /* 0x000000ffff4d7224 */ /* 0x000fe200030e0e23 */
[C---:B------:R-:W-:Y:S01]  /*1e100*/  IADD3 R90, P5, PT, R75.reuse, R40, RZ ;  /* 0x000000284b5a7210 */ /* 0x040fe20007fbe0ff */
[----:B------:R-:W-:Y:S02]  /*1e110*/  IMAD.MOV.U32 R34, RZ, RZ, R37 ;  /* 0x000000ffff227224 */ /* 0x000fe400078e0025 */
[----:B------:R-:W-:Y:S01]  /*1e120*/  IMAD.X R41, R36, 0x1, R35, P2 ;  /* 0x0000000124297824 */ /* 0x000fe200010e0623 */
[----:B------:R-:W-:Y:S01]  /*1e130*/  ISETP.NE.U32.AND P2, PT, R75, RZ, PT ;  /* 0x000000ff4b00720c */ /* 0x000fe20003f45070 */
[----:B------:R-:W-:Y:S01]  /*1e140*/  IMAD.X R35, RZ, RZ, RZ, P0 ;  /* 0x000000ffff237224 */ /* 0x000fe200000e06ff */
[----:B------:R-:W-:Y:S01]  /*1e150*/  ISETP.GE.U32.AND P0, PT, R90, R75, PT ;  /* 0x0000004b5a00720c */ /* 0x000fe20003f06070 */
[C---:B------:R-:W-:Y:S01]  /*1e160*/  IMAD.X R92, R41.reuse, 0x1, R36, P5 ;  /* 0x00000001295c7824 */ /* 0x040fe200028e0624 */
[----:B------:R-:W-:Y:S01]  /*1e170*/  ISETP.NE.AND.EX P2, PT, R41, RZ, PT, P2 ;  /* 0x000000ff2900720c */ /* 0x000fe20003f45320 */
[----:B------:R-:W-:-:S02]  /*1e180*/  IMAD.MOV.U32 R32, RZ, RZ, R39 ;  /* 0x000000ffff207224 */ /* 0x000fc400078e0027 */
[----:B------:R-:W-:Y:S01]  /*1e190*/  IMAD.WIDE.U32.X R34, R96, R99, R34, P3 ;  /* 0x0000006360227225 */ /* 0x000fe200018e0422 */
[----:B------:R-:W-:Y:S02]  /*1e1a0*/  ISETP.NE.AND.EX P1, PT, R36, R77, !P2, P1 ;  /* 0x0000004d2400720c */ /* 0x000fe40005725310 */
[----:B------:R-:W-:Y:S01]  /*1e1b0*/  ISETP.GE.U32.AND.EX P0, PT, R92, R41, PT, P0 ;  /* 0x000000295c00720c */ /* 0x000fe20003f06100 */
[C---:B------:R-:W-:Y:S01]  /*1e1c0*/  IMAD.WIDE.U32.X R32, R96.reuse, R99, R32, P4 ;  /* 0x0000006360207225 */ /* 0x040fe200020e0420 */
[----:B------:R-:W-:Y:S02]  /*1e1d0*/  SEL R39, RZ, 0x1, !P1 ;  /* 0x00000001ff277807 */ /* 0x000fe40004800000 */
[----:B------:R-:W-:Y:S01]  /*1e1e0*/  SEL R37, RZ, 0x1, P0 ;  /* 0x00000001ff257807 */ /* 0x000fe20000000000 */
[----:B------:R-:W-:Y:S01]  /*1e1f0*/  IMAD.WIDE.U32 R100, R96, R89, RZ ;  /* 0x0000005960647225 */ /* 0x000fe200078e00ff */
[----:B------:R-:W-:Y:S02]  /*1e200*/  IADD3 R36, P0, PT, R39, R34, RZ ;  /* 0x0000002227247210 */ /* 0x000fe40007f1e0ff */
[----:B------:R-:W-:Y:S01]  /*1e210*/  IADD3 R34, P1, PT, R37, R32, RZ ;  /* 0x0000002025227210 */ /* 0x000fe20007f3e0ff */
[----:B------:R-:W-:-:S04]  /*1e220*/  IMAD.WIDE.U32 R74, R87, R43, RZ ;  /* 0x0000002b574a7225 */ /* 0x000fc800078e00ff */
[----:B------:R-:W-:Y:S02]  /*1e230*/  IMAD.X R37, RZ, RZ, R35, P0 ;  /* 0x000000ffff257224 */ /* 0x000fe400000e0623 */
[----:B------:R-:W-:Y:S02]  /*1e240*/  IMAD.X R35, RZ, RZ, R33, P1 ;  /* 0x000000ffff237224 */ /* 0x000fe400008e0621 */
[----:B------:R-:W-:-:S04]  /*1e250*/  IMAD.WIDE.U32 R94, R88, R43, R36 ;  /* 0x0000002b585e7225 */ /* 0x000fc800078e0024 */
[----:B------:R-:W-:-:S04]  /*1e260*/  IMAD.WIDE.U32 R32, R89, R89, R34 ;  /* 0x0000005959207225 */ /* 0x000fc800078e0022 */
[----:B------:R-:W-:Y:S01]  /*1e270*/  IMAD.WIDE.U32 R100, P3, R89, R96, R100 ;  /* 0x0000006059647225 */ /* 0x000fe20007860064 */
[----:B------:R-:W-:-:S03]  /*1e280*/  IADD3 R93, P2, PT, R94, R32, RZ ;  /* 0x000000205e5d7210 */ /* 0x000fc60007f5e0ff */
[----:B------:R-:W-:Y:S01]  /*1e290*/  IMAD.WIDE.U32 R74, P1, R88, R99, R74 ;  /* 0x00000063584a7225 */ /* 0x000fe2000782004a */
[----:B------:R-:W-:-:S03]  /*1e2a0*/  ISETP.GE.U32.AND P0, PT, R93, R32, PT ;  /* 0x000000205d00720c */ /* 0x000fc60003f06070 */
[----:B------:R-:W-:Y:S02]  /*1e2b0*/  IMAD.IADD R33, R33, 0x1, R100 ;  /* 0x0000000121217824 */ /* 0x000fe400078e0264 */
[----:B------:R-:W-:-:S03]  /*1e2c0*/  IMAD.WIDE.U32 R40, R88, R43, RZ ;  /* 0x0000002b58287225 */ /* 0x000fc600078e00ff */
[----:B------:R-:W-:Y:S01]  /*1e2d0*/  IADD3.X R94, PT, PT, R33, R95, R74, P2, !PT ;  /* 0x0000005f215e7210 */ /* 0x000fe200017fe44a */
[----:B------:R-:W-:Y:S01]  /*1e2e0*/  IMAD.MOV.U32 R97, RZ, RZ, 0x1 ;  /* 0x00000001ff617424 */ /* 0x000fe200078e00ff */
[----:B------:R-:W-:Y:S02]  /*1e2f0*/  IADD3 R42, P4, PT, R36, R40, RZ ;  /* 0x00000028242a7210 */ /* 0x000fe40007f9e0ff */
[----:B------:R-:W-:-:S13]  /*1e300*/  ISETP.GE.U32.AND.EX P0, PT, R94, R33, PT, P0 ;  /* 0x000000215e00720c */ /* 0x000fda0003f06100 */
[----:B------:R-:W-:Y:S05]  /*1e310*/  @!P0 BRA `(.L_x_277) ;  /* 0x00000000002c8947 */ /* 0x000fea0003800000 */
        /* <DEDUP_REMOVED lines=11> */
.L_x_277:
[----:B------:R-:W-:Y:S05]  /*1e3d0*/  BSYNC.RECONVERGENT B1 ;  /* 0x0000000000017941 */ /* 0x000fea0003800200 */
.L_x_276:
[----:B------:R-:W-:Y:S01]  /*1e3e0*/  IADD3 R95, P2, PT, R74, R41, RZ ;  /* 0x000000294a5f7210 */ /* 0x000fe20007f5e0ff */
[----:B------:R-:W-:Y:S01]  /*1e3f0*/  IMAD.WIDE.U32 R38, R99, R88, RZ ;  /* 0x0000005863267225 */ /* 0x000fe200078e00ff */
[----:B------:R-:W-:Y:S01]  /*1e400*/  IADD3 R105, P5, PT, RZ, -R36, RZ ;  /* 0x80000024ff697210 */ /* 0x000fe20007fbe0ff */
[----:B------:R-:W-:Y:S01]  /*1e410*/  BSSY.RECONVERGENT B1, `(.L_x_278) ;  /* 0x000003c000017945 */ /* 0x000fe20003800200 */
[----:B------:R-:W-:Y:S01]  /*1e420*/  ISETP.NE.U32.AND P0, PT, R42, RZ, PT ;  /* 0x000000ff2a00720c */ /* 0x000fe20003f05070 */
[----:B------:R-:W-:Y:S02]  /*1e430*/  IMAD.X R32, R95, 0x1, R37, P4 ;  /* 0x000000015f207824 */ /* 0x000fe400020e0625 */
[----:B------:R-:W-:-:S03]  /*1e440*/  IMAD.WIDE.U32 R38, P4, R87, R43, R38 ;  /* 0x0000002b57267225 */ /* 0x000fc60007880026 */
[----:B------:R-:W-:Y:S01]  /*1e450*/  ISETP.NE.AND.EX P0, PT, R32, RZ, PT, P0 ;  /* 0x000000ff2000720c */ /* 0x000fe20003f05300 */
[----:B------:R-:W-:-:S04]  /*1e460*/  IMAD.WIDE.U32 R34, R89, R89, RZ ;  /* 0x0000005959227225 */ /* 0x000fc800078e00ff */
[----:B------:R-:W-:-:S04]  /*1e470*/  IMAD.WIDE.U32 R76, R43, R88, RZ ;  /* 0x000000582b4c7225 */ /* 0x000fc800078e00ff */
[----:B------:R-:W-:Y:S01]  /*1e480*/  IMAD.X R83, RZ, RZ, RZ, P3 ;  /* 0x000000ffff537224 */ /* 0x000fe200018e06ff */
[----:B------:R-:W-:Y:S01]  /*1e490*/  ISETP.NE.U32.AND P3, PT, R40, R105, PT ;  /* 0x000000692800720c */ /* 0x000fe20003f65070 */
[----:B------:R-:W-:Y:S01]  /*1e4a0*/  IMAD.X R42, RZ, RZ, ~R37, P5 ;  /* 0x000000ffff2a7224 */ /* 0x000fe200028e0e25 */
[----:B------:R-:W-:Y:S01]  /*1e4b0*/  IADD3 RZ, P5, PT, R100, R35, RZ ;  /* 0x0000002364ff7210 */ /* 0x000fe20007fbe0ff */
[----:B------:R-:W-:Y:S01]  /*1e4c0*/  IMAD.X R33, RZ, RZ, RZ, P4 ;  /* 0x000000ffff217224 */ /* 0x000fe200020e06ff */
[----:B------:R-:W-:Y:S01]  /*1e4d0*/  IADD3 RZ, P4, PT, R77, R38, RZ ;  /* 0x000000264dff7210 */ /* 0x000fe20007f9e0ff */
[----:B------:R-:W-:Y:S01]  /*1e4e0*/  IMAD.MOV.U32 R82, RZ, RZ, R101 ;  /* 0x000000ffff527224 */ /* 0x000fe200078e0065 */
[----:B------:R-:W-:Y:S01]  /*1e4f0*/  ISETP.NE.AND.EX P0, PT, R95, R42, !P0, P3 ;  /* 0x0000002a5f00720c */ /* 0x000fe20004705330 */
[----:B------:R-:W-:Y:S02]  /*1e500*/  IMAD.MOV.U32 R32, RZ, RZ, R39 ;  /* 0x000000ffff207224 */ /* 0x000fe400078e0027 */
[----:B------:R-:W-:Y:S01]  /*1e510*/  IMAD.WIDE.U32.X R34, R96, R96, R82, P5 ;  /* 0x0000006060227225 */ /* 0x000fe200028e0452 */
[----:B------:R-:W-:-:S02]  /*1e520*/  SEL R39, RZ, 0x1, !P0 ;  /* 0x00000001ff277807 */ /* 0x000fc40004000000 */
[----:B------:R-:W-:Y:S01]  /*1e530*/  IADD3 R36, P5, PT, R36, R40, RZ ;  /* 0x0000002824247210 */ /* 0x000fe20007fbe0ff */
[----:B------:R-:W-:Y:S01]  /*1e540*/  IMAD.WIDE.U32.X R32, R87, R99, R32, P4 ;  /* 0x0000006357207225 */ /* 0x000fe200020e0420 */
[----:B------:R-:W-:Y:S02]  /*1e550*/  IADD3 R34, P0, PT, R97, R34, RZ ;  /* 0x0000002261227210 */ /* 0x000fe40007f1e0ff */
[----:B------:R-:W-:Y:S01]  /*1e560*/  ISETP.NE.U32.AND P3, PT, R36, RZ, PT ;  /* 0x000000ff2400720c */ /* 0x000fe20003f65070 */
[----:B------:R-:W-:Y:S01]  /*1e570*/  IMAD.MOV.U32 R77, RZ, RZ, RZ ;  /* 0x000000ffff4d7224 */ /* 0x000fe200078e00ff */
[----:B------:R-:W-:Y:S01]  /*1e580*/  IADD3 R38, P4, PT, R39, R32, RZ ;  /* 0x0000002027267210 */ /* 0x000fe20007f9e0ff */
[----:B------:R-:W-:-:S04]  /*1e590*/  IMAD.WIDE.U32 R82, R87, R89, RZ ;  /* 0x0000005957527225 */ /* 0x000fc800078e00ff */
[----:B------:R-:W-:Y:S02]  /*1e5a0*/  IMAD.IADD R103, R74, 0x1, R41 ;  /* 0x000000014a677824 */ /* 0x000fe400078e0229 */
[----:B------:R-:W-:Y:S02]  /*1e5b0*/  IMAD.X R39, RZ, RZ, R33, P4 ;  /* 0x000000ffff277224 */ /* 0x000fe400020e0621 */
[----:B------:R-:W-:Y:S01]  /*1e5c0*/  IMAD.X R35, R77, 0x1, R35, P0 ;  /* 0x000000014d237824 */ /* 0x000fe200000e0623 */
[----:B------:R-:W-:Y:S01]  /*1e5d0*/  ISETP.NE.U32.AND P0, PT, R40, R105, PT ;  /* 0x000000692800720c */ /* 0x000fe20003f05070 */
[----:B------:R-:W-:-:S04]  /*1e5e0*/  IMAD.WIDE.U32 R76, R86, R43, RZ ;  /* 0x0000002b564c7225 */ /* 0x000fc800078e00ff */
[----:B------:R-:W-:Y:S02]  /*1e5f0*/  IMAD.X R95, R103, 0x1, R37, P5 ;  /* 0x00000001675f7824 */ /* 0x000fe400028e0625 */
[----:B------:R-:W-:-:S03]  /*1e600*/  IMAD.WIDE.U32 R82, P4, R88, R96, R82 ;  /* 0x0000006058527225 */ /* 0x000fc60007880052 */
[----:B------:R-:W-:Y:S01]  /*1e610*/  ISETP.NE.AND.EX P6, PT, R95, RZ, PT, P3 ;  /* 0x000000ff5f00720c */ /* 0x000fe20003fc5330 */
[----:B------:R-:W-:-:S03]  /*1e620*/  IMAD.WIDE.U32 R36, R88, R89, R34 ;  /* 0x0000005958247225 */ /* 0x000fc600078e0022 */
[----:B------:R-:W-:Y:S01]  /*1e630*/  ISETP.NE.AND.EX P0, PT, R103, R42, !P6, P0 ;  /* 0x0000002a6700720c */ /* 0x000fe20007705300 */
[----:B------:R-:W-:-:S03]  /*1e640*/  IMAD.WIDE.U32 R38, R43, R81, R38 ;  /* 0x000000512b267225 */ /* 0x000fc600078e0026 */
[----:B------:R-:W-:Y:S01]  /*1e650*/  SEL R107, RZ, 0x1, !P0 ;  /* 0x00000001ff6b7807 */ /* 0x000fe20004000000 */
[----:B------:R-:W-:Y:S01]  /*1e660*/  IMAD.WIDE.U32 R76, P3, R99, R81, R76 ;  /* 0x00000051634c7225 */ /* 0x000fe2000786004c */
[----:B------:R-:W-:-:S03]  /*1e670*/  IADD3 R97, P5, PT, R36, R38, RZ ;  /* 0x0000002624617210 */ /* 0x000fc60007fbe0ff */
[----:B------:R-:W-:Y:S02]  /*1e680*/  IMAD.IADD R37, R37, 0x1, R82 ;  /* 0x0000000125257824 */ /* 0x000fe400078e0252 */
[----:B------:R-:W-:-:S03]  /*1e690*/  IMAD.MOV.U32 R105, RZ, RZ, 0x1 ;  /* 0x00000001ff697424 */ /* 0x000fc600078e00ff */
[----:B------:R-:W-:Y:S01]  /*1e6a0*/  IADD3.X R95, PT, PT, R37, R39, R76, P5, !PT ;  /* 0x00000027255f7210 */ /* 0x000fe20002ffe44c */
[----:B------:R-:W-:Y:S01]  /*1e6b0*/  IMAD.WIDE.U32 R38, R96, R88, RZ ;  /* 0x0000005860267225 */ /* 0x000fe200078e00ff */
[----:B------:R-:W-:-:S04]  /*1e6c0*/  ISETP.GE.U32.AND P5, PT, R97, R36, PT ;  /* 0x000000246100720c */ /* 0x000fc80003fa6070 */
[----:B------:R-:W-:Y:S01]  /*1e6d0*/  ISETP.GE.U32.AND.EX P0, PT, R95, R37, PT, P5 ;  /* 0x000000255f00720c */ /* 0x000fe20003f06150 */
[----:B------:R-:W-:Y:S01]  /*1e6e0*/  IMAD.WIDE.U32 R36, R99, R81, RZ ;  /* 0x0000005163247225 */ /* 0x000fe200078e00ff */
[----:B------:R-:W-:-:S05]  /*1e6f0*/  IADD3 R107, P5, PT, R107, R32, RZ ;  /* 0x000000206b6b7210 */ /* 0x000fca0007fbe0ff */
[----:B------:R-:W-:-:S06]  /*1e700*/  IMAD.X R98, RZ, RZ, R33, P5 ;  /* 0x000000ffff627224 */ /* 0x000fcc00028e0621 */
        /* <DEDUP_REMOVED lines=12> */
.L_x_279:
[----:B------:R-:W-:Y:S05]  /*1e7d0*/  BSYNC.RECONVERGENT B1 ;  /* 0x0000000000017941 */ /* 0x000fea0003800200 */
.L_x_278:
[----:B------:R-:W-:Y:S01]  /*1e7e0*/  IMAD.WIDE.U32 R32, R81, R43, RZ ;  /* 0x0000002b51207225 */ /* 0x000fe200078e00ff */
[----:B------:R-:W-:Y:S01]  /*1e7f0*/  IADD3 R93, P5, PT, R93, R40, RZ ;  /* 0x000000285d5d7210 */ /* 0x000fe20007fbe0ff */
[----:B------:R-:W-:Y:S02]  /*1e800*/  BSSY.RECONVERGENT B1, `(.L_x_280) ;  /* 0x0000041000017945 */ /* 0x000fe40003800200 */
[----:B------:R-:W-:-:S04]  /*1e810*/  IMAD.WIDE.U32 R38, P0, R87, R89, R38 ;  /* 0x0000005957267225 */ /* 0x000fc80007800026 */
[----:B------:R-:W-:-:S04]  /*1e820*/  IMAD.WIDE.U32 R36, P6, R43, R86, R36 ;  /* 0x000000562b247225 */ /* 0x000fc800078c0024 */
[----:B------:R-:W-:-:S04]  /*1e830*/  IMAD.WIDE.U32 R34, R43, R81, RZ ;  /* 0x000000512b227225 */ /* 0x000fc800078e00ff */
[----:B------:R-:W-:-:S04]  /*1e840*/  IMAD.WIDE.U32 R42, R89, R88, RZ ;  /* 0x00000058592a7225 */ /* 0x000fc800078e00ff */
[----:B------:R-:W-:Y:S01]  /*1e850*/  IMAD.X R41, RZ, RZ, RZ, P0 ;  /* 0x000000ffff297224 */ /* 0x000fe200000e06ff */
[----:B------:R-:W-:Y:S01]  /*1e860*/  IADD3 R42, P0, PT, R107, R32, RZ ;  /* 0x000000206b2a7210 */ /* 0x000fe20007f1e0ff */
[----:B------:R-:W-:Y:S02]  /*1e870*/  IMAD.IADD R101, R76, 0x1, R33 ;  /* 0x000000014c657824 */ /* 0x000fe400078e0221 */
[----:B------:R-:W-:Y:S01]  /*1e880*/  IMAD.X R94, R103, 0x1, R94, P5 ;  /* 0x00000001675e7824 */ /* 0x000fe200028e065e */
[----:B------:R-:W-:Y:S01]  /*1e890*/  IADD3 RZ, P5, PT, R35, R36, RZ ;  /* 0x0000002423ff7210 */ /* 0x000fe20007fbe0ff */
[----:B------:R-:W-:Y:S01]  /*1e8a0*/  IMAD.X R35, RZ, RZ, RZ, P1 ;  /* 0x000000ffff237224 */ /* 0x000fe200008e06ff */
[----:B------:R-:W-:Y:S01]  /*1e8b0*/  IADD3 RZ, P1, PT, R43, R38, RZ ;  /* 0x000000262bff7210 */ /* 0x000fe20007f3e0ff */
[----:B------:R-:W-:Y:S01]  /*1e8c0*/  IMAD.X R36, R101, 0x1, R98, P0 ;  /* 0x0000000165247824 */ /* 0x000fe200000e0662 */
[----:B------:R-:W-:Y:S01]  /*1e8d0*/  ISETP.GE.U32.AND P0, PT, R93, R40, PT ;  /* 0x000000285d00720c */ /* 0x000fe20003f06070 */
[----:B------:R-:W-:-:S02]  /*1e8e0*/  IMAD.MOV.U32 R40, RZ, RZ, R39 ;  /* 0x000000ffff287224 */ /* 0x000fc400078e0027 */
[----:B------:R-:W-:Y:S01]  /*1e8f0*/  IMAD.MOV.U32 R34, RZ, RZ, R75 ;  /* 0x000000ffff227224 */ /* 0x000fe200078e004b */
[----:B------:R-:W-:Y:S01]  /*1e900*/  ISETP.GE.U32.AND.EX P0, PT, R94, R103, PT, P0 ;  /* 0x000000675e00720c */ /* 0x000fe20003f06100 */
[----:B------:R-:W-:Y:S01]  /*1e910*/  IMAD.X R39, RZ, RZ, RZ, P6 ;  /* 0x000000ffff277224 */ /* 0x000fe200030e06ff */
[----:B------:R-:W-:Y:S01]  /*1e920*/  IADD3 R107, P6, PT, RZ, -R107, RZ ;  /* 0x8000006bff6b7210 */ /* 0x000fe20007fde0ff */
[C---:B------:R-:W-:Y:S01]  /*1e930*/  IMAD.WIDE.U32.X R40, R87.reuse, R96, R40, P1 ;  /* 0x0000006057287225 */ /* 0x040fe200008e0428 */
[----:B------:R-:W-:Y:S02]  /*1e940*/  ISETP.NE.U32.AND P1, PT, R42, RZ, PT ;  /* 0x000000ff2a00720c */ /* 0x000fe40003f25070 */
[----:B------:R-:W-:Y:S01]  /*1e950*/  SEL R43, RZ, 0x1, P0 ;  /* 0x00000001ff2b7807 */ /* 0x000fe20000000000 */
[----:B------:R-:W-:Y:S01]  /*1e960*/  IMAD.WIDE.U32.X R34, R87, R99, R34, P2 ;  /* 0x0000006357227225 */ /* 0x000fe200010e0422 */
[----:B------:R-:W-:Y:S02]  /*1e970*/  IADD3 R40, P0, PT, R105, R40, RZ ;  /* 0x0000002869287210 */ /* 0x000fe40007f1e0ff */
[----:B------:R-:W-:Y:S01]  /*1e980*/  ISETP.NE.U32.AND P2, PT, R32, R107, PT ;  /* 0x0000006b2000720c */ /* 0x000fe20003f45070 */
[----:B------:R-:W-:Y:S01]  /*1e990*/  IMAD.MOV.U32 R75, RZ, RZ, RZ ;  /* 0x000000ffff4b7224 */ /* 0x000fe200078e00ff */
[----:B------:R-:W-:Y:S01]  /*1e9a0*/  ISETP.NE.AND.EX P1, PT, R36, RZ, PT, P1 ;  /* 0x000000ff2400720c */ /* 0x000fe20003f25310 */
[----:B------:R-:W-:Y:S01]  /*1e9b0*/  IMAD.X R98, RZ, RZ, ~R98, P6 ;  /* 0x000000ffff627224 */ /* 0x000fe200030e0e62 */
[----:B------:R-:W-:Y:S01]  /*1e9c0*/  IADD3 R34, P6, PT, R43, R34, RZ ;  /* 0x000000222b227210 */ /* 0x000fe20007fde0ff */
[----:B------:R-:W-:-:S03]  /*1e9d0*/  IMAD.WIDE.U32 R42, R86, R89, RZ ;  /* 0x00000059562a7225 */ /* 0x000fc600078e00ff */
[----:B------:R-:W-:Y:S01]  /*1e9e0*/  ISETP.NE.AND.EX P2, PT, R101, R98, !P1, P2 ;  /* 0x000000626500720c */ /* 0x000fe20004f45320 */
[----:B------:R-:W-:Y:S02]  /*1e9f0*/  IMAD.MOV.U32 R38, RZ, RZ, R37 ;  /* 0x000000ffff267224 */ /* 0x000fe400078e0025 */
[----:B------:R-:W-:Y:S01]  /*1ea00*/  IMAD.X R41, R75, 0x1, R41, P0 ;  /* 0x000000014b297824 */ /* 0x000fe200000e0629 */
[----:B------:R-:W-:Y:S01]  /*1ea10*/  SEL R103, RZ, 0x1, !P2 ;  /* 0x00000001ff677807 */ /* 0x000fe20005000000 */
[----:B------:R-:W-:-:S04]  /*1ea20*/  IMAD.WIDE.U32 R42, P1, R96, R81, R42 ;  /* 0x00000051602a7225 */ /* 0x000fc8000782002a */
[----:B------:R-:W-:-:S04]  /*1ea30*/  IMAD.WIDE.U32.X R38, R99, R86, R38, P5 ;  /* 0x0000005663267225 */ /* 0x000fc800028e0426 */
[----:B------:R-:W-:-:S04]  /*1ea40*/  IMAD.WIDE.U32 R74, R89, R81, R40 ;  /* 0x00000051594a7225 */ /* 0x000fc800078e0028 */
[----:B------:R-:W-:Y:S01]  /*1ea50*/  IMAD.X R35, RZ, RZ, R35, P6 ;  /* 0x000000ffff237224 */ /* 0x000fe200030e0623 */
[----:B------:R-:W-:Y:S01]  /*1ea60*/  IADD3 R103, P2, P6, R74, R38, R103 ;  /* 0x000000264a677210 */ /* 0x000fe20007e5e067 */
[----:B------:R-:W-:Y:S02]  /*1ea70*/  IMAD.IADD R100, R75, 0x1, R42 ;  /* 0x000000014b647824 */ /* 0x000fe400078e022a */
[----:B------:R-:W-:-:S03]  /*1ea80*/  IMAD.WIDE.U32 R36, R88, R89, R34 ;  /* 0x0000005958247225 */ /* 0x000fc600078e0022 */
[----:B------:R-:W-:Y:S01]  /*1ea90*/  IADD3.X R75, PT, PT, R100, R39, RZ, P2, P6 ;  /* 0x00000027644b7210 */ /* 0x000fe200017ec4ff */
[----:B------:R-:W-:Y:S01]  /*1eaa0*/  IMAD.IADD R38, R82, 0x1, R37 ;  /* 0x0000000152267824 */ /* 0x000fe200078e0225 */
[----:B------:R-:W-:Y:S01]  /*1eab0*/  ISETP.GE.U32.AND P2, PT, R103, R74, PT ;  /* 0x0000004a6700720c */ /* 0x000fe20003f46070 */
[----:B------:R-:W-:Y:S01]  /*1eac0*/  IMAD.X R105, RZ, RZ, RZ, P4 ;  /* 0x000000ffff697224 */ /* 0x000fe200020e06ff */
[----:B------:R-:W-:Y:S02]  /*1ead0*/  IADD3 R97, P5, PT, R97, R36, RZ ;  /* 0x0000002461617210 */ /* 0x000fe40007fbe0ff */
[----:B------:R-:W-:Y:S02]  /*1eae0*/  ISETP.GE.U32.AND.EX P2, PT, R75, R100, PT, P2 ;  /* 0x000000644b00720c */ /* 0x000fe40003f46120 */
[----:B------:R-:W-:Y:S01]  /*1eaf0*/  ISETP.GE.U32.AND P0, PT, R97, R36, PT ;  /* 0x000000246100720c */ /* 0x000fe20003f06070 */
[----:B------:R-:W-:-:S04]  /*1eb00*/  IMAD.WIDE.U32 R36, R88, R89, RZ ;  /* 0x0000005958247225 */ /* 0x000fc800078e00ff */
[----:B------:R-:W-:Y:S01]  /*1eb10*/  IMAD.X R98, R38, 0x1, R95, P5 ;  /* 0x0000000126627824 */ /* 0x000fe200028e065f */
[----:B------:R-:W-:Y:S01]  /*1eb20*/  IADD3 RZ, P5, PT, R82, R37, RZ ;  /* 0x0000002552ff7210 */ /* 0x000fe20007fbe0ff */
[----:B------:R-:W-:-:S03]  /*1eb30*/  IMAD.MOV.U32 R95, RZ, RZ, 0x1 ;  /* 0x00000001ff5f7424 */ /* 0x000fc600078e00ff */
        /* <DEDUP_REMOVED lines=13> */
.L_x_281:
[----:B------:R-:W-:Y:S05]  /*1ec10*/  BSYNC.RECONVERGENT B1 ;  /* 0x0000000000017941 */ /* 0x000fea0003800200 */
.L_x_280:
        /* <DEDUP_REMOVED lines=12> */
[----:B------:R-:W-:Y:S01]  /*1ece0*/  IMAD.X R40, R35, 0x1, R83, P2 ;  /* 0x0000000123287824 */ /* 0x000fe200010e0653 */
[----:B------:R-:W-:Y:S01]  /*1ecf0*/  ISETP.NE.U32.AND P2, PT, R36, R37, PT ;  /* 0x000000252400720c */ /* 0x000fe20003f45070 */
[----:B------:R-:W-:-:S03]  /*1ed00*/  IMAD.X R34, RZ, RZ, ~R35, P4 ;  /* 0x000000ffff227224 */ /* 0x000fc600020e0e23 */
[----:B------:R-:W-:-:S04]  /*1ed10*/  ISETP.NE.AND.EX P0, PT, R40, RZ, PT, P0 ;  /* 0x000000ff2800720c */ /* 0x000fc80003f05300 */
[----:B------:R-:W-:-:S04]  /*1ed20*/  ISETP.NE.AND.EX P0, PT, R83, R34, !P0, P2 ;  /* 0x000000225300720c */ /* 0x000fc80004705320 */
[----:B------:R-:W-:-:S09]  /*1ed30*/  SEL R37, RZ, 0x1, !P0 ;  /* 0x00000001ff257807 */ /* 0x000fd20004000000 */
.L_x_283:
[----:B------:R-:W-:Y:S05]  /*1ed40*/  BSYNC.RECONVERGENT B1 ;  /* 0x0000000000017941 */ /* 0x000fea0003800200 */
.L_x_282:
[----:B------:R-:W-:Y:S01]  /*1ed50*/  IADD3 R38, P0, PT, R37, R38, RZ ;  /* 0x0000002625267210 */ /* 0x000fe20007f1e0ff */
[----:B------:R-:W-:Y:S01]  /*1ed60*/  IMAD.WIDE.U32 R34, R88, R88, RZ ;  /* 0x0000005858227225 */ /* 0x000fe200078e00ff */
[----:B------:R-:W-:Y:S01]  /*1ed70*/  IADD3 R97, P6, PT, R97, R32, RZ ;  /* 0x0000002061617210 */ /* 0x000fe20007fde0ff */
[----:B------:R-:W-:Y:S02]  /*1ed80*/  BSSY.RECONVERGENT B1, `(.L_x_284) ;  /* 0x000001d000017945 */ /* 0x000fe40003800200 */
[----:B------:R-:W-:Y:S02]  /*1ed90*/  IMAD.X R39, R41, 0x1, R39, P0 ;  /* 0x0000000129277824 */ /* 0x000fe400000e0627 */
[----:B------:R-:W-:-:S04]  /*1eda0*/  IMAD.WIDE.U32 R40, R87, R88, RZ ;  /* 0x0000005857287225 */ /* 0x000fc800078e00ff */
[----:B------:R-:W-:-:S04]  /*1edb0*/  IMAD.WIDE.U32 R36, R88, R88, R38 ;  /* 0x0000005858247225 */ /* 0x000fc800078e0026 */
[----:B------:R-:W-:Y:S01]  /*1edc0*/  IMAD.WIDE.U32 R40, P5, R88, R87, R40 ;  /* 0x0000005758287225 */ /* 0x000fe200078a0028 */
[----:B------:R-:W-:-:S03]  /*1edd0*/  IADD3 R83, P0, PT, R103, R36, RZ ;  /* 0x0000002467537210 */ /* 0x000fc60007f1e0ff */
[----:B------:R-:W-:Y:S01]  /*1ede0*/  IMAD.IADD R37, R37, 0x1, R40 ;  /* 0x0000000125257824 */ /* 0x000fe200078e0228 */
[----:B------:R-:W-:Y:S01]  /*1edf0*/  ISETP.GE.U32.AND P2, PT, R83, R36, PT ;  /* 0x000000245300720c */ /* 0x000fe20003f46070 */
[----:B------:R-:W-:Y:S01]  /*1ee00*/  IMAD.X R105, RZ, RZ, RZ, P5 ;  /* 0x000000ffff697224 */ /* 0x000fe200028e06ff */
[----:B------:R-:W-:Y:S01]  /*1ee10*/  IADD3 RZ, P4, PT, R40, R35, RZ ;  /* 0x0000002328ff7210 */ /* 0x000fe20007f9e0ff */
[----:B------:R-:W-:Y:S01]  /*1ee20*/  IMAD.X R82, R37, 0x1, R75, P0 ;  /* 0x0000000125527824 */ /* 0x000fe200000e064b */
[----:B------:R-:W-:Y:S01]  /*1ee30*/  ISETP.GE.U32.AND P0, PT, R97, R32, PT ;  /* 0x000000206100720c */ /* 0x000fe20003f06070 */
[----:B------:R-:W-:-:S03]  /*1ee40*/  IMAD.WIDE.U32 R34, R96, R81, RZ ;  /* 0x0000005160227225 */ /* 0x000fc600078e00ff */
[----:B------:R-:W-:Y:S01]  /*1ee50*/  ISETP.GE.U32.AND.EX P2, PT, R82, R37, PT, P2 ;  /* 0x000000255200720c */ /* 0x000fe20003f46120 */
[----:B------:R-:W-:Y:S02]  /*1ee60*/  IMAD.X R107, RZ, RZ, RZ, P3 ;  /* 0x000000ffff6b7224 */ /* 0x000fe400018e06ff */
[----:B------:R-:W-:Y:S02]  /*1ee70*/  IMAD.X R98, R98, 0x1, R101, P6 ;  /* 0x0000000162627824 */ /* 0x000fe400030e0665 */
[----:B------:R-:W-:-:S08]  /*1ee80*/  IMAD.MOV.U32 R103, RZ, RZ, 0x1 ;  /* 0x00000001ff677424 */ /* 0x000fd000078e00ff */
        /* <DEDUP_REMOVED lines=12> */
.L_x_285:
[----:B------:R-:W-:Y:S05]  /*1ef50*/  BSYNC.RECONVERGENT B1 ;  /* 0x0000000000017941 */ /* 0x000fea0003800200 */
.L_x_284:
[----:B------:R-:W-:Y:S01]  /*1ef60*/  IADD3 RZ, P3, PT, R76, R33, RZ ;  /* 0x000000214cff7210 */ /* 0x000fe20007f7e0ff */
[----:B------:R-:W-:Y:S01]  /*1ef70*/  IMAD.MOV.U32 R38, RZ, RZ, R41 ;  /* 0x000000ffff267224 */ /* 0x000fe200078e0029 */
[----:B------:R-:W-:Y:S01]  /*1ef80*/  ISETP.GE.U32.AND.EX P0, PT, R98, R101, PT, P0 ;  /* 0x000000656200720c */ /* 0x000fe20003f06100 */
[----:B------:R-:W-:Y:S01]  /*1ef90*/  IMAD.MOV.U32 R39, RZ, RZ, R105 ;  /* 0x000000ffff277224 */ /* 0x000fe200078e0069 */
[----:B------:R-:W-:Y:S01]  /*1efa0*/  BSSY.RECONVERGENT B1, `(.L_x_286) ;  /* 0x0000032000017945 */ /* 0x000fe20003800200 */
[----:B------:R-:W-:Y:S01]  /*1efb0*/  IMAD.MOV.U32 R32, RZ, RZ, R77 ;  /* 0x000000ffff207224 */ /* 0x000fe200078e004d */
[----:B------:R-:W-:Y:S01]  /*1efc0*/  SEL R75, RZ, 0x1, P0 ;  /* 0x00000001ff4b7807 */ /* 0x000fe20000000000 */
[----:B------:R-:W-:Y:S02]  /*1efd0*/  IMAD.MOV.U32 R33, RZ, RZ, R107 ;  /* 0x000000ffff217224 */ /* 0x000fe400078e006b */
[----:B------:R-:W-:-:S04]  /*1efe0*/  IMAD.WIDE.U32.X R38, R87, R87, R38, P4 ;  /* 0x0000005757267225 */ /* 0x000fc800020e0426 */
[----:B------:R-:W-:Y:S01]  /*1eff0*/  IMAD.WIDE.U32.X R32, R99, R86, R32, P3 ;  /* 0x0000005663207225 */ /* 0x000fe200018e0420 */
[----:B------:R-:W-:-:S03]  /*1f000*/  IADD3 R38, P0, PT, R103, R38, RZ ;  /* 0x0000002667267210 */ /* 0x000fc60007f1e0ff */
[----:B------:R-:W-:Y:S01]  /*1f010*/  IMAD.WIDE.U32 R34, P2, R89, R86, R34 ;  /* 0x0000005659227225 */ /* 0x000fe20007840022 */
[----:B------:R-:W-:-:S03]  /*1f020*/  IADD3 R32, P3, PT, R75, R32, RZ ;  /* 0x000000204b207210 */ /* 0x000fc60007f7e0ff */
[----:B------:R-:W-:-:S04]  /*1f030*/  IMAD.WIDE.U32 R40, R89, R81, RZ ;  /* 0x0000005159287225 */ /* 0x000fc800078e00ff */
[----:B------:R-:W-:Y:S01]  /*1f040*/  IMAD.X R37, RZ, RZ, RZ, P2 ;  /* 0x000000ffff257224 */ /* 0x000fe200010e06ff */
[----:B------:R-:W-:Y:S01]  /*1f050*/  IADD3 RZ, P2, PT, R41, R34, RZ ;  /* 0x0000002229ff7210 */ /* 0x000fe20007f5e0ff */
[----:B------:R-:W-:Y:S02]  /*1f060*/  IMAD.MOV.U32 R75, RZ, RZ, RZ ;  /* 0x000000ffff4b7224 */ /* 0x000fe400078e00ff */
[----:B------:R-:W-:-:S04]  /*1f070*/  IMAD.WIDE.U32 R40, R86, R88, RZ ;  /* 0x0000005856287225 */ /* 0x000fc800078e00ff */
[----:B------:R-:W-:Y:S02]  /*1f080*/  IMAD.MOV.U32 R36, RZ, RZ, R35 ;  /* 0x000000ffff247224 */ /* 0x000fe400078e0023 */
[----:B------:R-:W-:Y:S02]  /*1f090*/  IMAD.X R39, R75, 0x1, R39, P0 ;  /* 0x000000014b277824 */ /* 0x000fe400000e0627 */
[----:B------:R-:W-:-:S04]  /*1f0a0*/  IMAD.WIDE.U32.X R36, R96, R86, R36, P2 ;  /* 0x0000005660247225 */ /* 0x000fc800010e0424 */
[----:B------:R-:W-:-:S04]  /*1f0b0*/  IMAD.WIDE.U32 R74, R88, R81, R38 ;  /* 0x00000051584a7225 */ /* 0x000fc800078e0026 */
[----:B------:R-:W-:-:S04]  /*1f0c0*/  IMAD.WIDE.U32 R40, P2, R87, R81, R40 ;  /* 0x0000005157287225 */ /* 0x000fc80007840028 */
[----:B------:R-:W-:Y:S01]  /*1f0d0*/  IMAD.X R33, RZ, RZ, R33, P3 ;  /* 0x000000ffff217224 */ /* 0x000fe200018e0621 */
[----:B------:R-:W-:Y:S01]  /*1f0e0*/  IADD3 R77, P3, P4, R74, R95, R36 ;  /* 0x0000005f4a4d7210 */ /* 0x000fe20007c7e024 */
[----:B------:R-:W-:Y:S02]  /*1f0f0*/  IMAD.MOV.U32 R100, RZ, RZ, RZ ;  /* 0x000000ffff647224 */ /* 0x000fe400078e00ff */
[----:B------:R-:W-:Y:S02]  /*1f100*/  IMAD.IADD R75, R75, 0x1, R40 ;  /* 0x000000014b4b7824 */ /* 0x000fe400078e0228 */
[----:B------:R-:W-:-:S03]  /*1f110*/  IMAD.WIDE.U32 R34, R89, R81, R32 ;  /* 0x0000005159227225 */ /* 0x000fc600078e0020 */
[----:B------:R-:W-:Y:S01]  /*1f120*/  IADD3.X R100, PT, PT, R75, R100, R37, P3, P4 ;  /* 0x000000644b647210 */ /* 0x000fe20001fe8425 */
[----:B------:R-:W-:Y:S01]  /*1f130*/  IMAD.IADD R99, R42, 0x1, R35 ;  /* 0x000000012a637824 */ /* 0x000fe200078e0223 */
[----:B------:R-:W-:Y:S01]  /*1f140*/  ISETP.GE.U32.AND P3, PT, R77, R74, PT ;  /* 0x0000004a4d00720c */ /* 0x000fe20003f66070 */
[----:B------:R-:W-:Y:S01]  /*1f150*/  IMAD.X R37, RZ, RZ, RZ, P1 ;  /* 0x000000ffff257224 */ /* 0x000fe200008e06ff */
[-C--:B------:R-:W-:Y:S01]  /*1f160*/  IADD3 R83, P5, PT, R83, R34.reuse, RZ ;  /* 0x0000002253537210 */ /* 0x080fe20007fbe0ff */
[----:B------:R-:W-:Y:S01]  /*1f170*/  IMAD.MOV.U32 R36, RZ, RZ, R43 ;  /* 0x000000ffff247224 */ /* 0x000fe200078e002b */
[----:B------:R-:W-:Y:S01]  /*1f180*/  ISETP.GE.U32.AND.EX P3, PT, R100, R75, PT, P3 ;  /* 0x0000004b6400720c */ /* 0x000fe20003f66130 */
[----:B------:R-:W-:Y:S01]  /*1f190*/  IMAD.MOV.U32 R95, RZ, RZ, 0x1 ;  /* 0x00000001ff5f7424 */ /* 0x000fe200078e00ff */
[----:B------:R-:W-:Y:S01]  /*1f1a0*/  ISETP.GE.U32.AND P0, PT, R83, R34, PT ;  /* 0x000000225300720c */ /* 0x000fe20003f06070 */
[----:B------:R-:W-:-:S04]  /*1f1b0*/  IMAD.WIDE.U32 R34, R81, R89, RZ ;  /* 0x0000005951227225 */ /* 0x000fc800078e00ff */
[----:B------:R-:W-:Y:S01]  /*1f1c0*/  IMAD.X R82, R99, 0x1, R82, P5 ;  /* 0x0000000163527824 */ /* 0x000fe200028e0652 */
[----:B------:R-:W-:-:S04]  /*1f1d0*/  IADD3 RZ, P1, PT, R42, R35, RZ ;  /* 0x000000232aff7210 */ /* 0x000fc80007f3e0ff */
        /* <DEDUP_REMOVED lines=14> */
.L_x_287:
[----:B------:R-:W-:Y:S05]  /*1f2c0*/  BSYNC.RECONVERGENT B1 ;  /* 0x0000000000017941 */ /* 0x000fea0003800200 */
.L_x_286:
        /* <DEDUP_REMOVED lines=15> */
.L_x_289:
[----:B------:R-:W-:Y:S05]  /*1f3c0*/  BSYNC.RECONVERGENT B1 ;  /* 0x0000000000017941 */ /* 0x000fea0003800200 */
.L_x_288:
[----:B------:R-:W-:Y:S01]  /*1f3d0*/  IADD3 R34, P0, PT, R35, R36, RZ ;  /* 0x0000002423227210 */ /* 0x000fe20007f1e0ff */
[----:B------:R-:W-:Y:S01]  /*1f3e0*/  IMAD R38, R91, R26, RZ ;  /* 0x0000001a5b267224 */ /* 0x000fe200078e02ff */
[----:B------:R-:W-:Y:S01]  /*1f3f0*/  LOP3.LUT R85, RZ, R84, RZ, 0x33, !PT ;  /* 0x00000054ff557212 */ /* 0x000fe200078e33ff */
[C---:B------:R-:W-:Y:S01]  /*1f400*/  IMAD.WIDE.U32 R32, R84.reuse, R26, RZ ;  /* 0x0000001a54207225 */ /* 0x040fe200078e00ff */
[----:B------:R-:W-:Y:S03]  /*1f410*/  BSSY.RECONVERGENT B1, `(.L_x_290) ;  /* 0x000001c000017945 */ /* 0x000fe60003800200 */
[----:B------:R-:W-:Y:S02]  /*1f420*/  IMAD.X R35, R39, 0x1, R37, P0 ;  /* 0x0000000127237824 */ /* 0x000fe400000e0625 */
[----:B------:R-:W-:Y:S02]  /*1f430*/  IMAD R99, R84, R27, R38 ;  /* 0x0000001b54637224 */ /* 0x000fe400078e0226 */
[----:B------:R-:W-:-:S04]  /*1f440*/  IMAD.WIDE.U32 R36, R88, R81, R34 ;  /* 0x0000005158247225 */ /* 0x000fc800078e0022 */
[----:B------:R-:W-:Y:S01]  /*1f450*/  IMAD.IADD R37, R40, 0x1, R37 ;  /* 0x0000000128257824 */ /* 0x000fe200078e0225 */
[----:B------:R-:W-:Y:S01]  /*1f460*/  IADD3 R96, P0, PT, R77, R36, RZ ;  /* 0x000000244d607210 */ /* 0x000fe20007f1e0ff */
[----:B------:R-:W-:Y:S02]  /*1f470*/  IMAD.IADD R99, R33, 0x1, R99 ;  /* 0x0000000121637824 */ /* 0x000fe400078e0263 */
[----:B------:R-:W-:Y:S01]  /*1f480*/  IMAD.WIDE.U32 R42, R32, R28, RZ ;  /* 0x0000001c202a7225 */ /* 0x000fe200078e00ff */
[----:B------:R-:W-:-:S03]  /*1f490*/  ISETP.GE.U32.AND P1, PT, R96, R36, PT ;  /* 0x000000246000720c */ /* 0x000fc60003f26070 */
[----:B------:R-:W-:Y:S01]  /*1f4a0*/  IMAD.X R100, R37, 0x1, R100, P0 ;  /* 0x0000000125647824 */ /* 0x000fe200000e0664 */
[----:B------:R-:W-:Y:S01]  /*1f4b0*/  ISETP.GT.U32.AND P0, PT, R42, R85, PT ;  /* 0x000000552a00720c */ /* 0x000fe20003f04070 */
[----:B------:R-:W-:-:S03]  /*1f4c0*/  IMAD.WIDE.U32 R38, R99, R28, RZ ;  /* 0x0000001c63267225 */ /* 0x000fc600078e00ff */
[----:B------:R-:W-:Y:S01]  /*1f4d0*/  ISETP.GE.U32.AND.EX P1, PT, R100, R37, PT, P1 ;  /* 0x000000256400720c */ /* 0x000fe20003f26110 */
[----:B------:R-:W-:-:S04]  /*1f4e0*/  IMAD.WIDE.U32 R74, R87, R81, RZ ;  /* 0x00000051574a7225 */ /* 0x000fc800078e00ff */
[----:B------:R-:W-:-:S04]  /*1f4f0*/  IMAD.WIDE.U32 R38, P3, R32, R29, R38 ;  /* 0x0000001d20267225 */ /* 0x000fc80007860026 */
[----:B------:R-:W-:-:S04]  /*1f500*/  IMAD.MOV.U32 R77, RZ, RZ, 0x1 ;  /* 0x00000001ff4d7424 */ /* 0x000fc800078e00ff */
[----:B------:R-:W-:Y:S05]  /*1f510*/  @!P1 BRA `(.L_x_291) ;  /* 0x00000000002c9947 */ /* 0x000fea0003800000 */
        /* <DEDUP_REMOVED lines=11> */
.L_x_291:
[----:B------:R-:W-:Y:S05]  /*1f5d0*/  BSYNC.RECONVERGENT B1 ;  /* 0x0000000000017941 */ /* 0x000fea0003800200 */
.L_x_290:
[----:B------:R-:W-:Y:S01]  /*1f5e0*/  IMAD.WIDE.U32 R34, R81, R88, RZ ;  /* 0x0000005851227225 */ /* 0x000fe200078e00ff */
[----:B------:R-:W-:Y:S01]  /*1f5f0*/  IADD3 R42, P1, PT, R43, R38, RZ ;  /* 0x000000262b2a7210 */ /* 0x000fe20007f3e0ff */
[----:B------:R-:W-:Y:S01]  /*1f600*/  BSSY.RECONVERGENT B1, `(.L_x_292) ;  /* 0x000003a000017945 */ /* 0x000fe20003800200 */
[----:B------:R-:W-:Y:S01]  /*1f610*/  LOP3.LUT R91, RZ, R91, RZ, 0x33, !PT ;  /* 0x0000005bff5b7212 */ /* 0x000fe200078e33ff */
[----:B------:R-:W-:Y:S01]  /*1f620*/  IMAD.X R43, RZ, RZ, RZ, P3 ;  /* 0x000000ffff2b7224 */ /* 0x000fe200018e06ff */
[----:B------:R-:W-:Y:S01]  /*1f630*/  IADD3 RZ, P3, PT, R40, R35, RZ ;  /* 0x0000002328ff7210 */ /* 0x000fe20007f7e0ff */
[----:B------:R-:W-:Y:S01]  /*1f640*/  IMAD.X R37, RZ, RZ, RZ, P2 ;  /* 0x000000ffff257224 */ /* 0x000fe200010e06ff */
[----:B------:R-:W-:Y:S01]  /*1f650*/  ISETP.GT.U32.AND.EX P0, PT, R42, R91, PT, P0 ;  /* 0x0000005b2a00720c */ /* 0x000fe20003f04100 */
[----:B------:R-:W-:Y:S02]  /*1f660*/  IMAD.MOV.U32 R36, RZ, RZ, R41 ;  /* 0x000000ffff247224 */ /* 0x000fe400078e0029 */
[----:B------:R-:W-:Y:S01]  /*1f670*/  IMAD.WIDE.U32 R74, P4, R88, R86, R74 ;  /* 0x00000056584a7225 */ /* 0x000fe2000788004a */
[----:B------:R-:W-:-:S03]  /*1f680*/  SEL R35, RZ, 0x1, !P0 ;  /* 0x00000001ff237807 */ /* 0x000fc60004000000 */
[----:B------:R-:W-:-:S04]  /*1f690*/  IMAD.WIDE.U32.X R36, R87, R86, R36, P3 ;  /* 0x0000005657247225 */ /* 0x000fc800018e0424 */
[----:B------:R-:W-:Y:S01]  /*1f6a0*/  IMAD.WIDE.U32 R88, R88, R81, RZ ;  /* 0x0000005158587225 */ /* 0x000fe200078e00ff */
[----:B------:R-:W-:-:S03]  /*1f6b0*/  IADD3 R36, P0, PT, R77, R36, RZ ;  /* 0x000000244d247210 */ /* 0x000fc60007f1e0ff */
[----:B------:R-:W-:Y:S01]  /*1f6c0*/  IMAD.MOV.U32 R42, RZ, RZ, R39 ;  /* 0x000000ffff2a7224 */ /* 0x000fe200078e0027 */
[----:B------:R-:W-:Y:S01]  /*1f6d0*/  IADD3 RZ, P2, PT, R89, R74, RZ ;  /* 0x0000004a59ff7210 */ /* 0x000fe20007f5e0ff */
[----:B------:R-:W-:Y:S02]  /*1f6e0*/  IMAD.MOV.U32 R41, RZ, RZ, RZ ;  /* 0x000000ffff297224 */ /* 0x000fe400078e00ff */
[----:B------:R-:W-:-:S04]  /*1f6f0*/  IMAD.WIDE.U32.X R42, R99, R29, R42, P1 ;  /* 0x0000001d632a7225 */ /* 0x000fc800008e042a */
[----:B------:R-:W-:Y:S01]  /*1f700*/  IMAD.WIDE.U32 R76, R86, R81, RZ ;  /* 0x00000051564c7225 */ /* 0x000fe200078e00ff */
[----:B------:R-:W-:-:S03]  /*1f710*/  IADD3 R34, P1, PT, R35, R42, RZ ;  /* 0x0000002a23227210 */ /* 0x000fc60007f3e0ff */
[----:B------:R-:W-:Y:S02]  /*1f720*/  IMAD.X R39, RZ, RZ, RZ, P4 ;  /* 0x000000ffff277224 */ /* 0x000fe400020e06ff */
        /* <DEDUP_REMOVED lines=8> */
[----:B------:R-:W-:-:S04]  /*1f7b0*/  IMAD.WIDE.U32 R40, R99, R30, RZ ;  /* 0x0000001e63287225 */ /* 0x000fc800078e00ff */
[----:B------:R-:W-:Y:S02]  /*1f7c0*/  IMAD.IADD R87, R85, 0x1, R76 ;  /* 0x0000000155577824 */ /* 0x000fe400078e024c */
[----:B------:R-:W-:-:S03]  /*1f7d0*/  IMAD.WIDE.U32 R42, R32, R30, R34 ;  /* 0x0000001e202a7225 */ /* 0x000fc600078e0022 */
[----:B------:R-:W-:Y:S01]  /*1f7e0*/  IADD3.X R88, PT, PT, R87, R88, R75, P0, P1 ;  /* 0x0000005857587210 */ /* 0x000fe200007e244b */
[----:B------:R-:W-:Y:S01]  /*1f7f0*/  IMAD.WIDE.U32 R40, P2, R32, R31, R40 ;  /* 0x0000001f20287225 */ /* 0x000fe20007840028 */
[----:B------:R-:W-:Y:S02]  /*1f800*/  ISETP.GE.U32.AND P1, PT, R95, R84, PT ;  /* 0x000000545f00720c */ /* 0x000fe40003f26070 */
[-C--:B------:R-:W-:Y:S01]  /*1f810*/  IADD3 R85, P4, PT, R90, R42.reuse, RZ ;  /* 0x0000002a5a557210 */ /* 0x080fe20007f9e0ff */
[----:B------:R-:W-:Y:S01]  /*1f820*/  IMAD.WIDE.U32 R38, R81, R81, RZ ;  /* 0x0000005151267225 */ /* 0x000fe200078e00ff */
[----:B------:R-:W-:Y:S02]  /*1f830*/  ISETP.GE.U32.AND.EX P1, PT, R88, R87, PT, P1 ;  /* 0x000000575800720c */ /* 0x000fe40003f26110 */
[----:B------:R-:W-:Y:S01]  /*1f840*/  ISETP.GE.U32.AND P0, PT, R85, R42, PT ;  /* 0x0000002a5500720c */ /* 0x000fe20003f06070 */
[----:B------:R-:W-:Y:S02]  /*1f850*/  IMAD.IADD R38, R43, 0x1, R40 ;  /* 0x000000012b267824 */ /* 0x000fe400078e0228 */
[----:B------:R-:W-:-:S02]  /*1f860*/  IMAD.MOV.U32 R101, RZ, RZ, 0x1 ;  /* 0x00000001ff657424 */ /* 0x000fc400078e00ff */
[----:B------:R-:W-:Y:S01]  /*1f870*/  IMAD.X R89, R38, 0x1, R92, P4 ;  /* 0x0000000126597824 */ /* 0x000fe200020e065c */
[----:B------:R-:W-:Y:S01]  /*1f880*/  IADD3 RZ, P4, PT, R76, R39, RZ ;  /* 0x000000274cff7210 */ /* 0x000fe20007f9e0ff */
[----:B------:R-:W-:-:S03]  /*1f890*/  IMAD.X R39, RZ, RZ, RZ, P3 ;  /* 0x000000ffff277224 */ /* 0x000fc600018e06ff */
[----:B------:R-:W-:Y:S01]  /*1f8a0*/  ISETP.GE.U32.AND.EX P0, PT, R89, R38, PT, P0 ;  /* 0x000000265900720c */ /* 0x000fe20003f06100 */
[----:B------:R-:W-:-:S04]  /*1f8b0*/  IMAD.MOV.U32 R38, RZ, RZ, R77 ;  /* 0x000000ffff267224 */ /* 0x000fc800078e004d */
        /* <DEDUP_REMOVED lines=14> */
.L_x_293:
[----:B------:R-:W-:Y:S05]  /*1f9a0*/  BSYNC.RECONVERGENT B1 ;  /* 0x0000000000017941 */ /* 0x000fea0003800200 */
.L_x_292:
[----:B------:R-:W-:Y:S01]  /*1f9b0*/  IMAD.X R37, RZ, RZ, RZ, P2 ;  /* 0x000000ffff257224 */ /* 0x000fe200010e06ff */
[----:B------:R-:W-:Y:S01]  /*1f9c0*/  IADD3 R101, P1, PT, R101, R86, RZ ;  /* 0x0000005665657210 */ /* 0x000fe20007f3e0ff */
[----:B------:R-:W-:Y:S01]  /*1f9d0*/  IMAD.MOV.U32 R43, RZ, RZ, RZ ;  /* 0x000000ffff2b7224 */ /* 0x000fe200078e00ff */
[----:B------:R-:W-:Y:S01]  /*1f9e0*/  IADD3 RZ, P2, PT, R40, R39, RZ ;  /* 0x0000002728ff7210 */ /* 0x000fe20007f5e0ff */
[----:B------:R-:W-:Y:S01]  /*1f9f0*/  IMAD.MOV.U32 R36, RZ, RZ, R41 ;  /* 0x000000ffff247224 */ /* 0x000fe200078e0029 */
[----:B------:R-:W-:Y:S01]  /*1fa00*/  BSSY.RECONVERGENT B1, `(.L_x_294) ;  /* 0x0000010000017945 */ /* 0x000fe20003800200 */
[----:B------:R-:W-:Y:S02]  /*1fa10*/  IMAD.X R86, R43, 0x1, R87, P1 ;  /* 0x000000012b567824 */ /* 0x000fe400008e0657 */
        /* <DEDUP_REMOVED lines=14> */
.L_x_295:
[----:B------:R-:W-:Y:S05]  /*1fb00*/  BSYNC.RECONVERGENT B1 ;  /* 0x0000000000017941 */ /* 0x000fea0003800200 */
.L_x_294:
[----:B------:R-:W-:Y:S01]  /*1fb10*/  IADD3 R34, P0, PT, R39, R36, RZ ;  /* 0x0000002427227210 */ /* 0x000fe20007f1e0ff */
[----:B------:R-:W-:Y:S01]  /*1fb20*/  IMAD R42, R89, R26, RZ ;  /* 0x0000001a592a7224 */ /* 0x000fe200078e02ff */
[----:B------:R-:W-:Y:S01]  /*1fb30*/  BSSY.RECONVERGENT B1, `(.L_x_296) ;  /* 0x0000020000017945 */ /* 0x000fe20003800200 */
[----:B------:R-:W-:-:S04]  /*1fb40*/  IMAD.WIDE.U32 R40, R32, R52, RZ ;  /* 0x0000003420287225 */ /* 0x000fc800078e00ff */
        /* <DEDUP_REMOVED lines=10> */
[----:B------:R-:W-:Y:S02]  /*1fbf0*/  IMAD R77, R85, R27, R42 ;  /* 0x0000001b554d7224 */ /* 0x000fe400078e022a */
[----:B------:R-:W-:Y:S01]  /*1fc00*/  IMAD.MOV.U32 R42, RZ, RZ, R37 ;  /* 0x000000ffff2a7224 */ /* 0x000fe200078e0025 */
[----:B------:R-:W-:Y:S01]  /*1fc10*/  ISETP.GE.U32.AND.EX P0, PT, R94, R43, PT, P0 ;  /* 0x0000002b5e00720c */ /* 0x000fe20003f06100 */
[----:B------:R-:W-:Y:S02]  /*1fc20*/  IMAD.X R43, RZ, RZ, RZ, P2 ;  /* 0x000000ffff2b7224 */ /* 0x000fe400010e06ff */
        /* <DEDUP_REMOVED lines=16> */
.L_x_297:
[----:B------:R-:W-:Y:S05]  /*1fd30*/  BSYNC.RECONVERGENT B1 ;  /* 0x0000000000017941 */ /* 0x000fea0003800200 */
.L_x_296:
        /* <DEDUP_REMOVED lines=12> */
[----:B------:R-:W-:Y:S01]  /*1fe00*/  IMAD.X R43, RZ, RZ, RZ, P2 ;  /* 0x000000ffff2b7224 */ /* 0x000fe200010e06ff */
[----:B------:R-:W-:Y:S01]  /*1fe10*/  SEL R81, RZ, 0x1, !P0 ;  /* 0x00000001ff517807 */ /* 0x000fe20004000000 */
[----:B------:R-:W-:-:S04]  /*1fe20*/  IMAD.WIDE.U32 R74, R32, R54, R36 ;  /* 0x00000036204a7225 */ /* 0x000fc800078e0024 */
[----:B------:R-:W-:Y:S01]  /*1fe30*/  IMAD.MOV.U32 R42, RZ, RZ, R41 ;  /* 0x000000ffff2a7224 */ /* 0x000fe200078e0029 */
[----:B------:R-:W-:Y:S01]  /*1fe40*/  IADD3 R97, P1, PT, R97, R74, RZ ;  /* 0x0000004a61617210 */ /* 0x000fe20007f3e0ff */
[----:B------:R-:W-:-:S03]  /*1fe50*/  IMAD.WIDE.U32 R34, P3, R32, R55, R34 ;  /* 0x0000003720227225 */ /* 0x000fc60007860022 */
[----:B------:R-:W-:Y:S01]  /*1fe60*/  ISETP.GE.U32.AND P0, PT, R97, R74, PT ;  /* 0x0000004a6100720c */ /* 0x000fe20003f06070 */
[----:B------:R-:W-:-:S04]  /*1fe70*/  IMAD.WIDE.U32.X R42, R77, R29, R42, P4 ;  /* 0x0000001d4d2a7225 */ /* 0x000fc800020e042a */
[----:B------:R-:W-:Y:S02]  /*1fe80*/  IMAD.IADD R76, R75, 0x1, R34 ;  /* 0x000000014b4c7824 */ /* 0x000fe400078e0222 */
[----:B------:R-:W-:Y:S01]  /*1fe90*/  IMAD.WIDE.U32 R40, R32, R54, RZ ;  /* 0x0000003620287225 */ /* 0x000fe200078e00ff */
[----:B------:R-:W-:-:S03]  /*1fea0*/  IADD3 R40, P2, PT, R81, R42, RZ ;  /* 0x0000002a51287210 */ /* 0x000fc60007f5e0ff */
[----:B------:R-:W-:Y:S01]  /*1feb0*/  IMAD.X R81, R76, 0x1, R98, P1 ;  /* 0x000000014c517824 */ /* 0x000fe200008e0662 */
[----:B------:R-:W-:Y:S01]  /*1fec0*/  IADD3 RZ, P1, PT, R34, R41, RZ ;  /* 0x0000002922ff7210 */ /* 0x000fe20007f3e0ff */
[----:B------:R-:W-:-:S03]  /*1fed0*/  IMAD.WIDE.U32 R74, R77, R30, RZ ;  /* 0x0000001e4d4a7225 */ /* 0x000fc600078e00ff */
[----:B------:R-:W-:Y:S01]  /*1fee0*/  ISETP.GE.U32.AND.EX P0, PT, R81, R76, PT, P0 ;  /* 0x0000004c5100720c */ /* 0x000fe20003f06100 */
        /* <DEDUP_REMOVED lines=19> */
.L_x_299:
[----:B------:R-:W-:Y:S05]  /*20020*/  BSYNC.RECONVERGENT B1 ;  /* 0x0000000000017941 */ /* 0x000fea0003800200 */
.L_x_298:
        /* <DEDUP_REMOVED lines=39> */
.L_x_301:
[----:B------:R-:W-:Y:S05]  /*202a0*/  BSYNC.RECONVERGENT B1 ;  /* 0x0000000000017941 */ /* 0x000fea0003800200 */
.L_x_300:
        /* <DEDUP_REMOVED lines=17> */
.L_x_303:
[----:B------:R-:W-:Y:S05]  /*203c0*/  BSYNC.RECONVERGENT B1 ;  /* 0x0000000000017941 */ /* 0x000fea0003800200 */
.L_x_302:
        /* <DEDUP_REMOVED lines=34> */
.L_x_305:
[----:B------:R-:W-:Y:S05]  /*205f0*/  BSYNC.RECONVERGENT B1 ;  /* 0x0000000000017941 */ /* 0x000fea0003800200 */
.L_x_304:
        /* <DEDUP_REMOVED lines=46> */
.L_x_307:
[----:B------:R-:W-:Y:S05]  /*208e0*/  BSYNC.RECONVERGENT B1 ;  /* 0x0000000000017941 */ /* 0x000fea0003800200 */
.L_x_306:
        /* <DEDUP_REMOVED lines=28> */
.L_x_309:
[----:B------:R-:W-:Y:S05]  /*20ab0*/  BSYNC.RECONVERGENT B1 ;  /* 0x0000000000017941 */ /* 0x000fea0003800200 */
.L_x_308:
[-C--:B------:R-:W-:Y:S01]  /*20ac0*/  IMAD R40, R85, R26.reuse, RZ ;  /* 0x0000001a55287224 */ /* 0x080fe200078e02ff */
[----:B------:R-:W-:Y:S01]  /*20ad0*/  BSSY.RECONVERGENT B1, `(.L_x_310) ;  /* 0x0000013000017945 */ /* 0x000fe20003800200 */
[----:B------:R-:W-:Y:S02]  /*20ae0*/  IMAD.MOV.U32 R38, RZ, RZ, R75 ;  /* 0x000000ffff267224 */ /* 0x000fe400078e004b */
        /* <DEDUP_REMOVED lines=17> */
.L_x_311:
[----:B------:R-:W-:Y:S05]  /*20c00*/  BSYNC.RECONVERGENT B1 ;  /* 0x0000000000017941 */ /* 0x000fea0003800200 */
.L_x_310:
        /* <DEDUP_REMOVED lines=43> */
.L_x_313:
[----:B------:R-:W-:Y:S05]  /*20ec0*/  BSYNC.RECONVERGENT B1 ;  /* 0x0000000000017941 */ /* 0x000fea0003800200 */
.L_x_312:
        /* <DEDUP_REMOVED lines=38> */
.L_x_315:
[----:B------:R-:W-:Y:S05]  /*21130*/  BSYNC.RECONVERGENT B1 ;  /* 0x0000000000017941 */ /* 0x000fea0003800200 */
.L_x_314:
        /* <DEDUP_REMOVED lines=18> */
.L_x_317:
[----:B------:R-:W-:Y:S05]  /*21260*/  BSYNC.RECONVERGENT B1 ;  /* 0x0000000000017941 */ /* 0x000fea0003800200 */
.L_x_316:
        /* <DEDUP_REMOVED lines=39> */
.L_x_319:
[----:B------:R-:W-:Y:S05]  /*214e0*/  BSYNC.RECONVERGENT B1 ;  /* 0x0000000000017941 */ /* 0x000fea0003800200 */
.L_x_318:
        /* <DEDUP_REMOVED lines=11> */
[----:B------:R-:W-:Y:S01]  /*215a0*/  IMAD.WIDE.U32 R34, P4, R36, R55, R34 ;  /* 0x0000003724227225 */ /* 0x000fe20007880022 */
        /* <DEDUP_REMOVED lines=8> */
[----:B------:R-:W-:Y:S02]  /*21630*/  IMAD.MOV.U32 R40, RZ, RZ, R35 ;  /* 0x000000ffff287224 */ /* 0x000fe400078e0023 */
[----:B------:R-:W-:Y:S01]  /*21640*/  IMAD.MOV.U32 R38, RZ, RZ, 0x1 ;  /* 0x00000001ff267424 */ /* 0x000fe200078e00ff */
[----:B------:R-:W-:Y:S01]  /*21650*/  ISETP.GE.U32.AND.EX P1, PT, R100, R41, PT, P2 ;  /* 0x000000296400720c */ /* 0x000fe20003f26120 */
[----:B------:R-:W-:Y:S01]  /*21660*/  IMAD.X R41, RZ, RZ, RZ, P4 ;  /* 0x000000ffff297224 */ /* 0x000fe200020e06ff */
        /* <DEDUP_REMOVED lines=14> */
.L_x_321:
[----:B------:R-:W-:Y:S05]  /*21750*/  BSYNC.RECONVERGENT B1 ;  /* 0x0000000000017941 */ /* 0x000fea0003800200 */
.L_x_320:
        /* <DEDUP_REMOVED lines=9> */
[----:B------:R-:W-:-:S04]  /*217f0*/  ISETP.GE.U32.AND P0, PT, R101, R54, PT ;  /* 0x000000366500720c */ /* 0x000fc80003f06070 */
[----:B------:R-:W-:-:S13]  /*21800*/  ISETP.GE.U32.AND.EX P0, PT, R104, R55, PT, P0 ;  /* 0x000000376800720c */ /* 0x000fda0003f06100 */
[----:B------:R-:W-:Y:S05]  /*21810*/  @!P0 BREAK.RELIABLE B2 ;  /* 0x0000000000028942 */ /* 0x000fea0003800100 */
[----:B------:R-:W-:Y:S05]  /*21820*/  @!P0 BRA `(.L_x_325) ;  /* 0x00000000009c8947 */ /* 0x000fea0003800000 */
        /* <DEDUP_REMOVED lines=10> */
[----:B------:R-:W-:Y:S02]  /*218d0*/  ISETP.GE.U32.AND P0, PT, R97, R28, PT ;  /* 0x0000001c6100720c */ /* 0x000fe40003f06070 */
[----:B------:R-:W-:Y:S02]  /*218e0*/  ISETP.LT.U32.AND P1, PT, R99, R30, PT ;  /* 0x0000001e6300720c */ /* 0x000fe40003f21070 */
[----:B------:R-:W-:-:S04]  /*218f0*/  ISETP.GE.U32.AND.EX P0, PT, R96, R29, PT, P0 ;  /* 0x0000001d6000720c */ /* 0x000fc80003f06100 */
[----:B------:R-:W-:-:S13]  /*21900*/  ISETP.LT.U32.OR.EX P0, PT, R98, R31, !P0, P1 ;  /* 0x0000001f6200720c */ /* 0x000fda0004701510 */
[----:B------:R-:W-:Y:S05]  /*21910*/  @P0 BREAK.RELIABLE B2 ;  /* 0x0000000000020942 */ /* 0x000fea0003800100 */
[----:B------:R-:W-:Y:S05]  /*21920*/  @P0 BRA `(.L_x_325) ;  /* 0x00000000005c0947 */ /* 0x000fea0003800000 */
.L_x_324:
[----:B------:R-:W-:Y:S05]  /*21930*/  BSYNC.RELIABLE B2 ;  /* 0x0000000000027941 */ /* 0x000fea0003800100 */
.L_x_323:
        /* <DEDUP_REMOVED lines=22> */
.L_x_325:
[----:B------:R-:W-:Y:S05]  /*21aa0*/  BSYNC.RECONVERGENT B1 ;  /* 0x0000000000017941 */ /* 0x000fea0003800200 */
.L_x_322:
        /* <DEDUP_REMOVED lines=13> */
[-C--:B------:R-:W-:Y:S01]  /*21b80*/  IMAD R74, R98, R25.reuse, RZ ;  /* 0x00000019624a7224 */ /* 0x080fe200078e02ff */
[----:B------:R-:W-:Y:S01]  /*21b90*/  IADD3 R33, P5, PT, RZ, -R42, RZ ;  /* 0x8000002aff217210 */ /* 0x000fe20007fbe0ff */
[----:B------:R-:W-:-:S04]  /*21ba0*/  IMAD.WIDE.U32 R40, R99, R25, RZ ;  /* 0x0000001963287225 */ /* 0x000fc800078e00ff */
[-C--:B------:R-:W-:Y:S01]  /*21bb0*/  IMAD R75, R24, R99.reuse, R74 ;  /* 0x00000063184b7224 */ /* 0x080fe200078e024a */
        /* <DEDUP_REMOVED lines=31> */
[----:B------:R-:W-:Y:S02]  /*21db0*/  IMAD R35, R100, R25, RZ ;  /* 0x0000001964237224 */ /* 0x000fe400078e02ff */
[----:B------:R-:W-:Y:S02]  /*21dc0*/  IMAD.X R41, RZ, RZ, R33, P1 ;  /* 0x000000ffff297224 */ /* 0x000fe400008e0621 */
[----:B------:R-:W-:-:S04]  /*21dd0*/  IMAD.WIDE.U32 R88, R25, R102, R76 ;  /* 0x0000006619587225 */ /* 0x000fc800078e004c */
[----:B------:R-:W-:-:S04]  /*21de0*/  IMAD.WIDE.U32 R32, R22, R99, R40 ;  /* 0x0000006316207225 */ /* 0x000fc800078e0028 */
[-C--:B------:R-:W-:Y:S01]  /*21df0*/  IMAD R43, R49, R99.reuse, R34 ;  /* 0x00000063312b7224 */ /* 0x080fe200078e0222 */
[----:B------:R-:W-:Y:S01]  /*21e00*/  IADD3 R91, P1, PT, R88, R32, RZ ;  /* 0x00000020585b7210 */ /* 0x000fe20007f3e0ff */
        /* <DEDUP_REMOVED lines=26> */
.L_x_327:
[----:B------:R-:W-:Y:S05]  /*21fb0*/  BSYNC.RECONVERGENT B1 ;  /* 0x0000000000017941 */ /* 0x000fea0003800200 */
.L_x_326:
        /* <DEDUP_REMOVED lines=44> */
[-C--:B------:R-:W-:Y:S02]  /*22280*/  IMAD R83, R49, R102.reuse, R83 ;  /* 0x0000006631537224 */ /* 0x080fe400078e0253 */
        /* <DEDUP_REMOVED lines=11> */
[----:B------:R-:W-:Y:S01]  /*22340*/  IMAD.WIDE.U32.X R32, R51, R96, R32, P5 ;  /* 0x0000006033207225 */ /* 0x000fe200028e0420 */
[----:B------:R-:W-:-:S02]  /*22350*/  ISETP.GE.U32.AND P6, PT, R103, R38, PT ;  /* 0x000000266700720c */ /* 0x000fc40003fc6070 */
[----:B------:R-:W-:Y:S01]  /*22360*/  ISETP.NE.U32.AND P2, PT, R34, RZ, PT ;  /* 0x000000ff2200720c */ /* 0x000fe20003f45070 */
[----:B------:R-:W-:Y:S01]  /*22370*/  IMAD.WIDE.U32 R34, R24, R101, RZ ;  /* 0x0000006518227225 */ /* 0x000fe200078e00ff */
        /* <DEDUP_REMOVED lines=28> */
.L_x_329:
[----:B------:R-:W-:Y:S05]  /*22540*/  BSYNC.RECONVERGENT B1 ;  /* 0x0000000000017941 */ /* 0x000fea0003800200 */
.L_x_328:
        /* <DEDUP_REMOVED lines=11> */
[----:B------:R-:W-:Y:S01]  /*22600*/  IMAD.WIDE.U32 R38, R48, R99, R32 ;  /* 0x0000006330267225 */ /* 0x000fe200078e0020 */
[----:B------:R-:W-:-:S03]  /*22610*/  IADD3 R87, P2, P4, R42, R40, R87 ;  /* 0x000000282a577210 */ /* 0x000fc60007c5e057 */
[----:B------:R-:W-:Y:S01]  /*22620*/  IMAD.IADD R40, R43, 0x1, R83 ;  /* 0x000000012b287824 */ /* 0x000fe200078e0253 */
[----:B------:R-:W-:Y:S01]  /*22630*/  ISETP.GE.U32.AND P1, PT, R87, R42, PT ;  /* 0x0000002a5700720c */ /* 0x000fe20003f26070 */
[----:B------:R-:W-:Y:S01]  /*22640*/  IMAD.WIDE.U32 R36, R51, R99, RZ ;  /* 0x0000006333247225 */ /* 0x000fe200078e00ff */
[-C--:B------:R-:W-:Y:S02]  /*22650*/  IADD3 R103, P5, PT, R103, R38.reuse, RZ ;  /* 0x0000002667677210 */ /* 0x080fe40007fbe0ff */
[----:B------:R-:W-:Y:S01]  /*22660*/  IADD3.X R85, PT, PT, R40, R41, RZ, P2, P4 ;  /* 0x0000002928557210 */ /* 0x000fe200017e84ff */
[----:B------:R-:W-:Y:S01]  /*22670*/  IMAD.IADD R75, R39, 0x1, R89 ;  /* 0x00000001274b7824 */ /* 0x000fe200078e0259 */
[----:B------:R-:W-:Y:S01]  /*22680*/  ISETP.GE.U32.AND P0, PT, R103, R38, PT ;  /* 0x000000266700720c */ /* 0x000fe20003f06070 */
[----:B------:R-:W-:Y:S01]  /*22690*/  IMAD.WIDE.U32 R38, R48, R99, RZ ;  /* 0x0000006330267225 */ /* 0x000fe200078e00ff */
[----:B------:R-:W-:-:S03]  /*226a0*/  ISETP.GE.U32.AND.EX P1, PT, R85, R40, PT, P1 ;  /* 0x000000285500720c */ /* 0x000fc60003f26110 */
[----:B------:R-:W-:-:S04]  /*226b0*/  IMAD.WIDE.U32 R36, P3, R48, R98, R36 ;  /* 0x0000006230247225 */ /* 0x000fc80007860024 */
        /* <DEDUP_REMOVED lines=18> */
.L_x_331:
[----:B------:R-:W-:Y:S05]  /*227e0*/  BSYNC.RECONVERGENT B1 ;  /* 0x0000000000017941 */ /* 0x000fea0003800200 */
.L_x_330:
[----:B------:R-:W-:Y:S01]  /*227f0*/  BSSY.RECONVERGENT B1, `(.L_x_332) ;  /* 0x0000010000017945 */ /* 0x000fe20003800200 */
        /* <DEDUP_REMOVED lines=15> */
.L_x_333:
[----:B------:R-:W-:Y:S05]  /*228f0*/  BSYNC.RECONVERGENT B1 ;  /* 0x0000000000017941 */ /* 0x000fea0003800200 */
.L_x_332:
[----:B------:R-:W-:Y:S01]  /*22900*/  IADD3 R74, P0, PT, R75, R38, RZ ;  /* 0x000000264b4a7210 */ /* 0x000fe20007f1e0ff */
[----:B------:R-:W-:Y:S01]  /*22910*/  IMAD R34, R100, R48, RZ ;  /* 0x0000003064227224 */ /* 0x000fe200078e02ff */
[----:B------:R-:W-:Y:S01]  /*22920*/  BSSY.RECONVERGENT B1, `(.L_x_334) ;  /* 0x0000021000017945 */ /* 0x000fe20003800200 */
[----:B------:R-:W-:-:S04]  /*22930*/  IMAD.WIDE.U32 R40, R51, R102, RZ ;  /* 0x0000006633287225 */ /* 0x000fc800078e00ff */
[----:B------:R-:W-:Y:S02]  /*22940*/  IMAD.X R75, R37, 0x1, R39, P0 ;  /* 0x00000001254b7824 */ /* 0x000fe400000e0627 */
[-C--:B------:R-:W-:Y:S02]  /*22950*/  IMAD R89, R51, R102.reuse, R34 ;  /* 0x0000006633597224 */ /* 0x080fe400078e0222 */
[----:B------:R-:W-:-:S04]  /*22960*/  IMAD.WIDE.U32 R32, R48, R102, R74 ;  /* 0x0000006630207225 */ /* 0x000fc800078e004a */
[----:B------:R-:W-:Y:S01]  /*22970*/  IMAD.IADD R34, R33, 0x1, R89 ;  /* 0x0000000121227824 */ /* 0x000fe200078e0259 */
[----:B------:R-:W-:Y:S01]  /*22980*/  IADD3 R87, P1, PT, R87, R32, RZ ;  /* 0x0000002057577210 */ /* 0x000fe20007f3e0ff */
[----:B------:R-:W-:-:S03]  /*22990*/  IMAD.WIDE.U32 R38, R49, R101, RZ ;  /* 0x0000006531267225 */ /* 0x000fc600078e00ff */
[----:B------:R-:W-:Y:S01]  /*229a0*/  ISETP.GE.U32.AND P0, PT, R87, R32, PT ;  /* 0x000000205700720c */ /* 0x000fe20003f06070 */
[----:B------:R-:W-:Y:S02]  /*229b0*/  IMAD.X R85, R34, 0x1, R85, P1 ;  /* 0x0000000122557824 */ /* 0x000fe400008e0655 */
[----:B------:R-:W-:-:S03]  /*229c0*/  IMAD.WIDE.U32 R32, R48, R102, RZ ;  /* 0x0000006630207225 */ /* 0x000fc600078e00ff */
[----:B------:R-:W-:Y:S01]  /*229d0*/  ISETP.GE.U32.AND.EX P0, PT, R85, R34, PT, P0 ;  /* 0x000000225500720c */ /* 0x000fe20003f06100 */
[----:B------:R-:W-:-:S04]  /*229e0*/  IMAD.WIDE.U32 R40, P1, R48, R100, R40 ;  /* 0x0000006430287225 */ /* 0x000fc80007820028 */
[----:B------:R-:W-:Y:S01]  /*229f0*/  IMAD R42, R96, R57, RZ ;  /* 0x00000039602a7224 */ /* 0x000fe200078e02ff */
[----:B------:R-:W-:Y:S01]  /*22a00*/  IADD3 RZ, P3, PT, R33, R40, RZ ;  /* 0x0000002821ff7210 */ /* 0x000fe20007f7e0ff */
[----:B------:R-:W-:-:S04]  /*22a10*/  IMAD.WIDE.U32 R38, P2, R22, R104, R38 ;  /* 0x0000006816267225 */ /* 0x000fc80007840026 */
        /* <DEDUP_REMOVED lines=17> */
.L_x_335:
[----:B------:R-:W-:Y:S05]  /*22b30*/  BSYNC.RECONVERGENT B1 ;  /* 0x0000000000017941 */ /* 0x000fea0003800200 */
.L_x_334:
[----:B------:R-:W-:Y:S01]  /*22b40*/  IMAD.WIDE.U32 R34, P0, R57, R96, R34 ;  /* 0x0000006039227225 */ /* 0x000fe20007800022 */
[----:B------:R-:W-:Y:S01]  /*22b50*/  IADD3 R103, P5, PT, R103, R32, RZ ;  /* 0x0000002067677210 */ /* 0x000fe20007fbe0ff */
[----:B------:R-:W-:Y:S01]  /*22b60*/  BSSY.RECONVERGENT B1, `(.L_x_336) ;  /* 0x0000042000017945 */ /* 0x000fe20003800200 */
[----:B------:R-:W-:Y:S01]  /*22b70*/  IADD3 RZ, P4, PT, R37, R38, RZ ;  /* 0x0000002625ff7210 */ /* 0x000fe20007f9e0ff */
[----:B------:R-:W-:Y:S02]  /*22b80*/  IMAD.IADD R75, R33, 0x1, R93 ;  /* 0x00000001214b7824 */ /* 0x000fe400078e025d */
[----:B------:R-:W-:Y:S01]  /*22b90*/  IMAD.X R37, RZ, RZ, RZ, P0 ;  /* 0x000000ffff257224 */ /* 0x000fe200000e06ff */
[----:B------:R-:W-:Y:S01]  /*22ba0*/  ISETP.GE.U32.AND P0, PT, R103, R32, PT ;  /* 0x000000206700720c */ /* 0x000fe20003f06070 */
[----:B------:R-:W-:Y:S02]  /*22bb0*/  IMAD.X R90, R75, 0x1, R90, P5 ;  /* 0x000000014b5a7824 */ /* 0x000fe400028e065a */
[----:B------:R-:W-:-:S03]  /*22bc0*/  IMAD.WIDE.U32 R42, R57, R97, RZ ;  /* 0x00000061392a7225 */ /* 0x000fc600078e00ff */
[----:B------:R-:W-:Y:S01]  /*22bd0*/  ISETP.GE.U32.AND.EX P0, PT, R90, R75, PT, P0 ;  /* 0x0000004b5a00720c */ /* 0x000fe20003f06100 */
[----:B------:R-:W-:Y:S01]  /*22be0*/  IMAD.X R33, RZ, RZ, RZ, P1 ;  /* 0x000000ffff217224 */ /* 0x000fe200008e06ff */
[----:B------:R-:W-:Y:S01]  /*22bf0*/  IADD3 RZ, P1, PT, R43, R34, RZ ;  /* 0x000000222bff7210 */ /* 0x000fe20007f3e0ff */
[----:B------:R-:W-:Y:S01]  /*22c00*/  IMAD.MOV.U32 R32, RZ, RZ, R41 ;  /* 0x000000ffff207224 */ /* 0x000fe200078e0029 */
[----:B------:R-:W-:Y:S01]  /*22c10*/  SEL R75, RZ, 0x1, P0 ;  /* 0x00000001ff4b7807 */ /* 0x000fe20000000000 */
[----:B------:R-:W-:-:S04]  /*22c20*/  IMAD.WIDE.U32 R40, R50, R99, RZ ;  /* 0x0000006332287225 */ /* 0x000fc800078e00ff */
[----:B------:R-:W-:-:S04]  /*22c30*/  IMAD.WIDE.U32.X R32, R51, R100, R32, P3 ;  /* 0x0000006433207225 */ /* 0x000fc800018e0420 */
[----:B------:R-:W-:Y:S02]  /*22c40*/  IMAD.MOV.U32 R36, RZ, RZ, R35 ;  /* 0x000000ffff247224 */ /* 0x000fe400078e0023 */
[----:B------:R-:W-:Y:S01]  /*22c50*/  IMAD.WIDE.U32 R34, R57, R99, RZ ;  /* 0x0000006339227225 */ /* 0x000fe200078e00ff */
[----:B------:R-:W-:-:S03]  /*22c60*/  IADD3 R34, P0, PT, R83, R32, RZ ;  /* 0x0000002053227210 */ /* 0x000fc60007f1e0ff */
[----:B------:R-:W-:-:S04]  /*22c70*/  IMAD.WIDE.U32 R40, P3, R57, R98, R40 ;  /* 0x0000006239287225 */ /* 0x000fc80007860028 */
[----:B------:R-:W-:-:S04]  /*22c80*/  IMAD.WIDE.U32.X R36, R50, R96, R36, P1 ;  /* 0x0000006032247225 */ /* 0x000fc800008e0424 */
[----:B------:R-:W-:Y:S01]  /*22c90*/  IMAD.MOV.U32 R89, RZ, RZ, RZ ;  /* 0x000000ffff597224 */ /* 0x000fe200078e00ff */
[----:B------:R-:W-:Y:S01]  /*22ca0*/  IADD3 R38, P1, PT, R75, R36, RZ ;  /* 0x000000244b267210 */ /* 0x000fe20007f3e0ff */
[----:B------:R-:W-:Y:S01]  /*22cb0*/  IMAD.X R43, RZ, RZ, RZ, P2 ;  /* 0x000000ffff2b7224 */ /* 0x000fe200010e06ff */
[----:B------:R-:W-:Y:S01]  /*22cc0*/  IADD3 RZ, P2, PT, R35, R40, RZ ;  /* 0x0000002823ff7210 */ /* 0x000fe20007f5e0ff */
[----:B------:R-:W-:Y:S02]  /*22cd0*/  IMAD.MOV.U32 R42, RZ, RZ, R39 ;  /* 0x000000ffff2a7224 */ /* 0x000fe400078e0027 */
        /* <DEDUP_REMOVED lines=9> */
[----:B------:R-:W-:Y:S02]  /*22d70*/  IMAD R93, R98, R57, RZ ;  /* 0x00000039625d7224 */ /* 0x000fe400078e02ff */
[----:B------:R-:W-:Y:S01]  /*22d80*/  IMAD.WIDE.U32 R36, R57, R99, R38 ;  /* 0x0000006339247225 */ /* 0x000fe200078e0026 */
[----:B------:R-:W-:-:S02]  /*22d90*/  IADD3.X R83, PT, PT, R42, R83, R43, P0, P1 ;  /* 0x000000532a537210 */ /* 0x000fc400007e242b */
[----:B------:R-:W-:Y:S01]  /*22da0*/  ISETP.GE.U32.AND P1, PT, R89, R74, PT ;  /* 0x0000004a5900720c */ /* 0x000fe20003f26070 */
[----:B------:R-:W-:Y:S01]  /*22db0*/  IMAD R40, R96, R25, RZ ;  /* 0x0000001960287224 */ /* 0x000fe200078e02ff */
[----:B------:R-:W-:Y:S01]  /*22dc0*/  IADD3 R87, P4, PT, R87, R36, RZ ;  /* 0x0000002457577210 */ /* 0x000fe20007f9e0ff */
[----:B------:R-:W-:Y:S01]  /*22dd0*/  IMAD R93, R50, R99, R93 ;  /* 0x00000063325d7224 */ /* 0x000fe200078e025d */
[----:B------:R-:W-:Y:S01]  /*22de0*/  ISETP.GE.U32.AND.EX P1, PT, R83, R42, PT, P1 ;  /* 0x0000002a5300720c */ /* 0x000fe20003f26110 */
[----:B------:R-:W-:Y:S01]  /*22df0*/  IMAD R75, R24, R97, R40 ;  /* 0x00000061184b7224 */ /* 0x000fe200078e0228 */
[----:B------:R-:W-:Y:S01]  /*22e00*/  ISETP.GE.U32.AND P0, PT, R87, R36, PT ;  /* 0x000000245700720c */ /* 0x000fe20003f06070 */
[----:B------:R-:W-:Y:S02]  /*22e10*/  IMAD.IADD R40, R37, 0x1, R93 ;  /* 0x0000000125287824 */ /* 0x000fe400078e025d */
[----:B------:R-:W-:-:S04]  /*22e20*/  IMAD.WIDE.U32 R32, R97, R25, RZ ;  /* 0x0000001961207225 */ /* 0x000fc800078e00ff */
[----:B------:R-:W-:Y:S02]  /*22e30*/  IMAD.X R85, R40, 0x1, R85, P4 ;  /* 0x0000000128557824 */ /* 0x000fe400020e0655 */
[----:B------:R-:W-:Y:S02]  /*22e40*/  IMAD.IADD R75, R33, 0x1, R75 ;  /* 0x00000001214b7824 */ /* 0x000fe400078e024b */
[----:B------:R-:W-:Y:S01]  /*22e50*/  IMAD.X R37, RZ, RZ, RZ, P3 ;  /* 0x000000ffff257224 */ /* 0x000fe200018e06ff */
[----:B------:R-:W-:Y:S01]  /*22e60*/  ISETP.GE.U32.AND.EX P0, PT, R85, R40, PT, P0 ;  /* 0x000000285500720c */ /* 0x000fe20003f06100 */
[-C--:B------:R-:W-:Y:S02]  /*22e70*/  IMAD R40, R75, R26.reuse, RZ ;  /* 0x0000001a4b287224 */ /* 0x080fe400078e02ff */
[----:B------:R-:W-:Y:S02]  /*22e80*/  IMAD.MOV.U32 R36, RZ, RZ, R41 ;  /* 0x000000ffff247224 */ /* 0x000fe400078e0029 */
        /* <DEDUP_REMOVED lines=15> */
.L_x_337:
[----:B------:R-:W-:Y:S05]  /*22f80*/  BSYNC.RECONVERGENT B1 ;  /* 0x0000000000017941 */ /* 0x000fea0003800200 */
.L_x_336:
[----:B------:R-:W-:Y:S01]  /*22f90*/  BSSY.RECONVERGENT B1, `(.L_x_338) ;  /* 0x0000010000017945 */ /* 0x000fe20003800200 */
[----:B------:R-:W-:-:S04]  /*22fa0*/  IMAD.WIDE.U32.X R36, R50, R98, R36, P2 ;  /* 0x0000006232247225 */ /* 0x000fc800010e0424 */
[----:B------:R-:W-:Y:S02]  /*22fb0*/  IMAD.IADD R95, R43, 0x1, R107 ;  /* 0x000000012b5f7824 */ /* 0x000fe400078e026b */
        /* <DEDUP_REMOVED lines=13> */
.L_x_339:
[----:B------:R-:W-:Y:S05]  /*23090*/  BSYNC.RECONVERGENT B1 ;  /* 0x0000000000017941 */ /* 0x000fea0003800200 */
.L_x_338:
[----:B------:R-:W-:Y:S01]  /*230a0*/  IADD3 R40, P0, PT, R41, R36, RZ ;  /* 0x0000002429287210 */ /* 0x000fe20007f1e0ff */
[----:B------:R-:W-:Y:S01]  /*230b0*/  IMAD.MOV.U32 R33, RZ, RZ, RZ ;  /* 0x000000ffff217224 */ /* 0x000fe200078e00ff */
[----:B------:R-:W-:Y:S01]  /*230c0*/  LOP3.LUT R93, RZ, R32, RZ, 0x33, !PT ;  /* 0x00000020ff5d7212 */ /* 0x000fe200078e33ff */
[-C--:B------:R-:W-:Y:S01]  /*230d0*/  IMAD.WIDE.U32 R34, R95, R28.reuse, RZ ;  /* 0x0000001c5f227225 */ /* 0x080fe200078e00ff */
[----:B------:R-:W-:Y:S01]  /*230e0*/  LOP3.LUT R75, RZ, R75, RZ, 0x33, !PT ;  /* 0x0000004bff4b7212 */ /* 0x000fe200078e33ff */
[----:B------:R-:W-:Y:S02]  /*230f0*/  BSSY.RECONVERGENT B1, `(.L_x_340) ;  /* 0x0000025000017945 */ /* 0x000fe40003800200 */
[----:B------:R-:W-:Y:S02]  /*23100*/  IMAD.X R41, R33, 0x1, R37, P0 ;  /* 0x0000000121297824 */ /* 0x000fe400000e0625 */
[----:B------:R-:W-:Y:S02]  /*23110*/  IMAD R107, R100, R57, RZ ;  /* 0x00000039646b7224 */ /* 0x000fe400078e02ff */
[----:B------:R-:W-:-:S04]  /*23120*/  IMAD.WIDE.U32 R32, R42, R28, RZ ;  /* 0x0000001c2a207225 */ /* 0x000fc800078e00ff */
[----:B------:R-:W-:Y:S01]  /*23130*/  IMAD.WIDE.U32 R34, P4, R42, R29, R34 ;  /* 0x0000001d2a227225 */ /* 0x000fe20007880022 */
[----:B------:R-:W-:-:S03]  /*23140*/  ISETP.GT.U32.AND P0, PT, R32, R93, PT ;  /* 0x0000005d2000720c */ /* 0x000fc60003f04070 */
[----:B------:R-:W-:Y:S01]  /*23150*/  IMAD.WIDE.U32 R36, R57, R102, R40 ;  /* 0x0000006639247225 */ /* 0x000fe200078e0028 */
[----:B------:R-:W-:-:S03]  /*23160*/  IADD3 R34, P2, PT, R33, R34, RZ ;  /* 0x0000002221227210 */ /* 0x000fc60007f5e0ff */
[----:B------:R-:W-:Y:S01]  /*23170*/  IMAD R107, R50, R102, R107 ;  /* 0x00000066326b7224 */ /* 0x000fe200078e026b */
[----:B------:R-:W-:Y:S01]  /*23180*/  IADD3 R84, P3, PT, R89, R36, RZ ;  /* 0x0000002459547210 */ /* 0x000fe20007f7e0ff */
[----:B------:R-:W-:Y:S01]  /*23190*/  IMAD.WIDE.U32 R32, R57, R102, RZ ;  /* 0x0000006639207225 */ /* 0x000fe200078e00ff */
[----:B------:R-:W-:Y:S02]  /*231a0*/  ISETP.GT.U32.AND.EX P0, PT, R34, R75, PT, P0 ;  /* 0x0000004b2200720c */ /* 0x000fe40003f04100 */
[----:B------:R-:W-:Y:S01]  /*231b0*/  ISETP.GE.U32.AND P1, PT, R84, R36, PT ;  /* 0x000000245400720c */ /* 0x000fe20003f26070 */
[----:B------:R-:W-:Y:S02]  /*231c0*/  IMAD.IADD R32, R37, 0x1, R107 ;  /* 0x0000000125207824 */ /* 0x000fe400078e026b */
[----:B------:R-:W-:-:S04]  /*231d0*/  IMAD.WIDE.U32 R38, R50, R102, RZ ;  /* 0x0000006632267225 */ /* 0x000fc800078e00ff */
[----:B------:R-:W-:Y:S02]  /*231e0*/  IMAD.X R83, R32, 0x1, R83, P3 ;  /* 0x0000000120537824 */ /* 0x000fe400018e0653 */
[----:B------:R-:W-:-:S03]  /*231f0*/  IMAD.WIDE.U32 R38, P5, R57, R100, R38 ;  /* 0x0000006439267225 */ /* 0x000fc600078a0026 */
[----:B------:R-:W-:Y:S01]  /*23200*/  ISETP.GE.U32.AND.EX P1, PT, R83, R32, PT, P1 ;  /* 0x000000205300720c */ /* 0x000fe20003f26110 */
[----:B------:R-:W-:Y:S01]  /*23210*/  IMAD.MOV.U32 R36, RZ, RZ, R35 ;  /* 0x000000ffff247224 */ /* 0x000fe200078e0023 */
[----:B------:R-:W-:Y:S01]  /*23220*/  IADD3 RZ, P3, PT, R33, R38, RZ ;  /* 0x0000002621ff7210 */ /* 0x000fe20007f7e0ff */
[----:B------:R-:W-:Y:S02]  /*23230*/  IMAD.X R33, RZ, RZ, RZ, P5 ;  /* 0x000000ffff217224 */ /* 0x000fe400028e06ff */
        /* <DEDUP_REMOVED lines=16> */
.L_x_341:
[----:B------:R-:W-:Y:S05]  /*23340*/  BSYNC.RECONVERGENT B1 ;  /* 0x0000000000017941 */ /* 0x000fea0003800200 */
.L_x_340:
[----:B------:R-:W-:Y:S01]  /*23350*/  IMAD.WIDE.U32.X R32, R50, R100, R32, P3 ;  /* 0x0000006432207225 */ /* 0x000fe200018e0420 */
[----:B------:R-:W-:Y:S01]  /*23360*/  SEL R41, RZ, 0x1, !P0 ;  /* 0x00000001ff297807 */ /* 0x000fe20004000000 */
        /* <DEDUP_REMOVED lines=20> */
[----:B------:R-:W-:-:S03]  /*234b0*/  IMAD.WIDE.U32 R38, R95, R30, RZ ;  /* 0x0000001e5f267225 */ /* 0x000fc600078e00ff */
[----:B------:R-:W-:Y:S01]  /*234c0*/  IADD3.X R81, PT, PT, R92, R89, R93, P1, P3 ;  /* 0x000000595c517210 */ /* 0x000fe20000fe645d */
[----:B------:R-:W-:Y:S01]  /*234d0*/  IMAD.WIDE.U32 R34, R50, R101, RZ ;  /* 0x0000006532227225 */ /* 0x000fe200078e00ff */
[----:B------:R-:W-:Y:S02]  /*234e0*/  ISETP.GE.U32.AND P1, PT, R82, R40, PT ;  /* 0x000000285200720c */ /* 0x000fe40003f26070 */
[----:B------:R-:W-:Y:S01]  /*234f0*/  ISETP.GE.U32.AND P0, PT, R76, R74, PT ;  /* 0x0000004a4c00720c */ /* 0x000fe20003f06070 */
[----:B------:R-:W-:Y:S01]  /*23500*/  IMAD.WIDE.U32 R38, P2, R42, R31, R38 ;  /* 0x0000001f2a267225 */ /* 0x000fe20007840026 */
[----:B------:R-:W-:-:S03]  /*23510*/  ISETP.GE.U32.AND.EX P1, PT, R81, R92, PT, P1 ;  /* 0x0000005c5100720c */ /* 0x000fc60003f26110 */
[----:B------:R-:W-:Y:S02]  /*23520*/  IMAD.IADD R86, R75, 0x1, R38 ;  /* 0x000000014b567824 */ /* 0x000fe400078e0226 */
[----:B------:R-:W-:-:S04]  /*23530*/  IMAD.WIDE.U32 R34, P3, R57, R104, R34 ;  /* 0x0000006839227225 */ /* 0x000fc80007860022 */
[----:B------:R-:W-:-:S04]  /*23540*/  IMAD.WIDE.U32 R74, R57, R101, RZ ;  /* 0x00000065394a7225 */ /* 0x000fc800078e00ff */
        /* <DEDUP_REMOVED lines=20> */
.L_x_343:
[----:B------:R-:W-:Y:S05]  /*23690*/  BSYNC.RECONVERGENT B1 ;  /* 0x0000000000017941 */ /* 0x000fea0003800200 */
.L_x_342:
[----:B------:R-:W-:Y:S01]  /*236a0*/  IADD3 R89, P1, PT, R89, R40, RZ ;  /* 0x0000002859597210 */ /* 0x000fe20007f3e0ff */
[----:B------:R-:W-:Y:S01]  /*236b0*/  IMAD.X R33, RZ, RZ, RZ, P2 ;  /* 0x000000ffff217224 */ /* 0x000fe200010e06ff */
[----:B------:R-:W-:Y:S01]  /*236c0*/  IADD3 RZ, P2, PT, R38, R35, RZ ;  /* 0x0000002326ff7210 */ /* 0x000fe20007f5e0ff */
[----:B------:R-:W-:Y:S01]  /*236d0*/  IMAD.MOV.U32 R75, RZ, RZ, RZ ;  /* 0x000000ffff4b7224 */ /* 0x000fe200078e00ff */
[----:B------:R-:W-:Y:S01]  /*236e0*/  BSSY.RECONVERGENT B1, `(.L_x_344) ;  /* 0x0000011000017945 */ /* 0x000fe20003800200 */
[----:B------:R-:W-:Y:S02]  /*236f0*/  IMAD.MOV.U32 R32, RZ, RZ, R39 ;  /* 0x000000ffff207224 */ /* 0x000fe400078e0027 */
        /* <DEDUP_REMOVED lines=15> */
.L_x_345:
[----:B------:R-:W-:Y:S05]  /*237f0*/  BSYNC.RECONVERGENT B1 ;  /* 0x0000000000017941 */ /* 0x000fea0003800200 */
.L_x_344:
        /* <DEDUP_REMOVED lines=15> */
[----:B------:R-:W-:Y:S01]  /*238f0*/  IMAD.X R39, RZ, RZ, RZ, P2 ;  /* 0x000000ffff277224 */ /* 0x000fe200010e06ff */
[----:B------:R-:W-:Y:S01]  /*23900*/  ISETP.GE.U32.AND.EX P0, PT, R88, R37, PT, P0 ;  /* 0x000000255800720c */ /* 0x000fe20003f06100 */
        /* <DEDUP_REMOVED lines=17> */
.L_x_347:
[----:B------:R-:W-:Y:S05]  /*23a20*/  BSYNC.RECONVERGENT B1 ;  /* 0x0000000000017941 */ /* 0x000fea0003800200 */
.L_x_346:
[----:B------:R-:W-:Y:S01]  /*23a30*/  IADD3 R74, P1, PT, R77, R38, RZ ;  /* 0x000000264d4a7210 */ /* 0x000fe20007f3e0ff */
[----:B------:R-:W-:Y:S01]  /*23a40*/  IMAD.MOV.U32 R75, RZ, RZ, RZ ;  /* 0x000000ffff4b7224 */ /* 0x000fe200078e00ff */
[----:B------:R-:W-:Y:S01]  /*23a50*/  LOP3.LUT R41, RZ, R76, RZ, 0x33, !PT ;  /* 0x0000004cff297212 */ /* 0x000fe200078e33ff */
[C---:B------:R-:W-:Y:S01]  /*23a60*/  IMAD.WIDE.U32 R36, R32.reuse, R28, RZ ;  /* 0x0000001c20247225 */ /* 0x040fe200078e00ff */
[----:B------:R-:W-:Y:S01]  /*23a70*/  LOP3.LUT R105, RZ, R105, RZ, 0x33, !PT ;  /* 0x00000069ff697212 */ /* 0x000fe200078e33ff */
[----:B------:R-:W-:Y:S02]  /*23a80*/  BSSY.RECONVERGENT B1, `(.L_x_348) ;  /* 0x0000029000017945 */ /* 0x000fe40003800200 */
[----:B------:R-:W-:Y:S01]  /*23a90*/  IMAD.WIDE.U32 R34, P2, R32, R29, R34 ;  /* 0x0000001d20227225 */ /* 0x000fe20007840022 */
[----:B------:R-:W-:-:S03]  /*23aa0*/  ISETP.GT.U32.AND P0, PT, R36, R41, PT ;  /* 0x000000292400720c */ /* 0x000fc60003f04070 */
[----:B------:R-:W-:Y:S01]  /*23ab0*/  IMAD.X R75, R75, 0x1, R39, P1 ;  /* 0x000000014b4b7824 */ /* 0x000fe200008e0627 */
[----:B------:R-:W-:Y:S01]  /*23ac0*/  IADD3 R34, P4, PT, R37, R34, RZ ;  /* 0x0000002225227210 */ /* 0x000fe20007f9e0ff */
[----:B------:R-:W-:-:S03]  /*23ad0*/  IMAD.WIDE.U32 R76, R95, R54, RZ ;  /* 0x000000365f4c7225 */ /* 0x000fc600078e00ff */
[----:B------:R-:W-:Y:S01]  /*23ae0*/  ISETP.GT.U32.AND.EX P0, PT, R34, R105, PT, P0 ;  /* 0x000000692200720c */ /* 0x000fe20003f04100 */
[----:B------:R-:W-:-:S03]  /*23af0*/  IMAD.WIDE.U32 R36, R42, R54, R74 ;  /* 0x000000362a247225 */ /* 0x000fc600078e004a */
[----:B------:R-:W-:Y:S01]  /*23b00*/  SEL R41, RZ, 0x1, !P0 ;  /* 0x00000001ff297807 */ /* 0x000fe20004000000 */
[----:B------:R-:W-:Y:S01]  /*23b10*/  IMAD.WIDE.U32 R76, P3, R42, R55, R76 ;  /* 0x000000372a4c7225 */ /* 0x000fe2000786004c */
[----:B------:R-:W-:-:S03]  /*23b20*/  IADD3 R103, P1, PT, R103, R36, RZ ;  /* 0x0000002467677210 */ /* 0x000fc60007f3e0ff */
[----:B------:R-:W-:Y:S01]  /*23b30*/  IMAD.IADD R105, R37, 0x1, R76 ;  /* 0x0000000125697824 */ /* 0x000fe200078e024c */
[----:B------:R-:W-:Y:S01]  /*23b40*/  ISETP.GE.U32.AND P0, PT, R103, R36, PT ;  /* 0x000000246700720c */ /* 0x000fe20003f06070 */
[----:B------:R-:W-:Y:S02]  /*23b50*/  IMAD.X R39, RZ, RZ, RZ, P2 ;  /* 0x000000ffff277224 */ /* 0x000fe400010e06ff */
[----:B------:R-:W-:Y:S02]  /*23b60*/  IMAD.X R90, R105, 0x1, R90, P1 ;  /* 0x00000001695a7824 */ /* 0x000fe400008e065a */
[----:B------:R-:W-:Y:S02]  /*23b70*/  IMAD.MOV.U32 R38, RZ, RZ, R35 ;  /* 0x000000ffff267224 */ /* 0x000fe400078e0023 */
        /* <DEDUP_REMOVED lines=25> */
.L_x_349:
[----:B------:R-:W-:Y:S05]  /*23d10*/  BSYNC.RECONVERGENT B1 ;  /* 0x0000000000017941 */ /* 0x000fea0003800200 */
.L_x_348:
[----:B------:R-:W-:Y:S01]  /*23d20*/  IADD3 R105, P3, PT, R91, R38, RZ ;  /* 0x000000265b697210 */ /* 0x000fe20007f7e0ff */
[----:B------:R-:W-:Y:S01]  /*23d30*/  IMAD.MOV.U32 R43, RZ, RZ, RZ ;  /* 0x000000ffff2b7224 */ /* 0x000fe200078e00ff */
[----:B------:R-:W-:Y:S01]  /*23d40*/  IADD3 R42, P1, PT, R95, R40, RZ ;  /* 0x000000285f2a7210 */ /* 0x000fe20007f3e0ff */
[----:B------:R-:W-:Y:S01]  /*23d50*/  IMAD.IADD R40, R39, 0x1, R36 ;  /* 0x0000000127287824 */ /* 0x000fe200078e0224 */
[----:B------:R-:W-:Y:S01]  /*23d60*/  ISETP.GE.U32.AND P0, PT, R105, R38, PT ;  /* 0x000000266900720c */ /* 0x000fe20003f06070 */
[----:B------:R-:W-:Y:S01]  /*23d70*/  IMAD.WIDE.U32 R38, R32, R30, RZ ;  /* 0x0000001e20267225 */ /* 0x000fe200078e00ff */
[----:B------:R-:W-:Y:S03]  /*23d80*/  BSSY.RECONVERGENT B1, `(.L_x_350) ;  /* 0x0000021000017945 */ /* 0x000fe60003800200 */
[----:B------:R-:W-:Y:S01]  /*23d90*/  IMAD.X R38, R43, 0x1, R41, P1 ;  /* 0x000000012b267824 */ /* 0x000fe200008e0629 */
[----:B------:R-:W-:Y:S01]  /*23da0*/  ISETP.NE.U32.AND P1, PT, R42, RZ, PT ;  /* 0x000000ff2a00720c */ /* 0x000fe20003f25070 */
[----:B------:R-:W-:Y:S01]  /*23db0*/  IMAD.X R95, R40, 0x1, R88, P3 ;  /* 0x00000001285f7824 */ /* 0x000fe200018e0658 */
[----:B------:R-:W-:Y:S01]  /*23dc0*/  IADD3 RZ, P3, PT, R36, R39, RZ ;  /* 0x0000002724ff7210 */ /* 0x000fe20007f7e0ff */
[----:B------:R-:W-:Y:S01]  /*23dd0*/  IMAD.X R39, RZ, RZ, RZ, P2 ;  /* 0x000000ffff277224 */ /* 0x000fe200010e06ff */
[----:B------:R-:W-:-:S02]  /*23de0*/  ISETP.NE.AND.EX P1, PT, R38, RZ, PT, P1 ;  /* 0x000000ff2600720c */ /* 0x000fc40003f25310 */
        /* <DEDUP_REMOVED lines=26> */
.L_x_351:
[----:B------:R-:W-:Y:S05]  /*23f90*/  BSYNC.RECONVERGENT B1 ;  /* 0x0000000000017941 */ /* 0x000fea0003800200 */
.L_x_350:
        /* <DEDUP_REMOVED lines=17> */
.L_x_353:
[----:B------:R-:W-:Y:S05]  /*240b0*/  BSYNC.RECONVERGENT B1 ;  /* 0x0000000000017941 */ /* 0x000fea0003800200 */
.L_x_352:
        /* <DEDUP_REMOVED lines=34> */
.L_x_355:
[----:B------:R-:W-:Y:S05]  /*242e0*/  BSYNC.RECONVERGENT B1 ;  /* 0x0000000000017941 */ /* 0x000fea0003800200 */
.L_x_354:
        /* <DEDUP_REMOVED lines=16> */
[----:B------:R-:W-:Y:S01]  /*243f0*/  IMAD.MOV.U32 R36, RZ, RZ, R39 ;  /* 0x000000ffff247224 */ /* 0x000fe200078e0027 */
[----:B------:R-:W-:Y:S01]  /*24400*/  ISETP.GE.U32.AND P0, PT, R87, R74, PT ;  /* 0x0000004a5700720c */ /* 0x000fe20003f06070 */
[----:B------:R-:W-:-:S04]  /*24410*/  IMAD.WIDE.U32 R38, R32, R54, RZ ;  /* 0x0000003620267225 */ /* 0x000fc800078e00ff */
        /* <DEDUP_REMOVED lines=27> */
.L_x_357:
[----:B------:R-:W-:Y:S05]  /*245d0*/  BSYNC.RECONVERGENT B1 ;  /* 0x0000000000017941 */ /* 0x000fea0003800200 */
.L_x_356:
        /* <DEDUP_REMOVED lines=28> */
.L_x_359:
[----:B------:R-:W-:Y:S05]  /*247a0*/  BSYNC.RECONVERGENT B1 ;  /* 0x0000000000017941 */ /* 0x000fea0003800200 */
.L_x_358:
        /* <DEDUP_REMOVED lines=19> */
.L_x_361:
[----:B------:R-:W-:Y:S05]  /*248e0*/  BSYNC.RECONVERGENT B1 ;  /* 0x0000000000017941 */ /* 0x000fea0003800200 */
.L_x_360:
[----:B------:R-:W-:Y:S01]  /*248f0*/  IADD3 R42, P0, PT, R43, R38, RZ ;  /* 0x000000262b2a7210 */ /* 0x000fe20007f1e0ff */
[----:B------:R-:W-:Y:S01]  /*24900*/  IMAD.MOV.U32 R37, RZ, RZ, RZ ;  /* 0x000000ffff257224 */ /* 0x000fe200078e00ff */
[----:B------:R-:W-:Y:S01]  /*24910*/  LOP3.LUT R103, RZ, R103, RZ, 0x33, !PT ;  /* 0x00000067ff677212 */ /* 0x000fe200078e33ff */
[-C--:B------:R-:W-:Y:S01]  /*24920*/  IMAD.WIDE.U32 R74, R91, R52.reuse, RZ ;  /* 0x000000345b4a7225 */ /* 0x080fe200078e00ff */
[----:B------:R-:W-:Y:S01]  /*24930*/  LOP3.LUT R95, RZ, R95, RZ, 0x33, !PT ;  /* 0x0000005fff5f7212 */ /* 0x000fe200078e33ff */
[----:B------:R-:W-:Y:S02]  /*24940*/  BSSY.RECONVERGENT B1, `(.L_x_362) ;  /* 0x0000026000017945 */ /* 0x000fe40003800200 */
[----:B------:R-:W-:Y:S02]  /*24950*/  IMAD.X R43, R37, 0x1, R39, P0 ;  /* 0x00000001252b7824 */ /* 0x000fe400000e0627 */
[----:B------:R-:W-:Y:S02]  /*24960*/  IMAD.IADD R88, R33, 0x1, R77 ;  /* 0x0000000121587824 */ /* 0x000fe400078e024d */
[----:B------:R-:W-:-:S04]  /*24970*/  IMAD.WIDE.U32 R76, R34, R52, R42 ;  /* 0x00000034224c7225 */ /* 0x000fc800078e002a */
[----:B------:R-:W-:Y:S01]  /*24980*/  IMAD.WIDE.U32 R74, P5, R34, R53, R74 ;  /* 0x00000035224a7225 */ /* 0x000fe200078a004a */
[----:B------:R-:W-:-:S03]  /*24990*/  IADD3 R93, P4, PT, R87, R76, RZ ;  /* 0x0000004c575d7210 */ /* 0x000fc60007f9e0ff */
[----:B------:R-:W-:Y:S01]  /*249a0*/  IMAD.WIDE.U32 R36, R34, R52, RZ ;  /* 0x0000003422247225 */ /* 0x000fe200078e00ff */
[----:B------:R-:W-:-:S03]  /*249b0*/  ISETP.GE.U32.AND P1, PT, R93, R76, PT ;  /* 0x0000004c5d00720c */ /* 0x000fc60003f26070 */
[----:B------:R-:W-:Y:S01]  /*249c0*/  IMAD.IADD R36, R77, 0x1, R74 ;  /* 0x000000014d247824 */ /* 0x000fe200078e024a */
[----:B------:R-:W-:Y:S01]  /*249d0*/  IADD3 RZ, P2, PT, R74, R37, RZ ;  /* 0x000000254aff7210 */ /* 0x000fe20007f5e0ff */
[----:B------:R-:W-:-:S04]  /*249e0*/  IMAD.WIDE.U32 R38, R88, R28, RZ ;  /* 0x0000001c58267225 */ /* 0x000fc800078e00ff */
[----:B------:R-:W-:Y:S02]  /*249f0*/  IMAD.X R87, R36, 0x1, R85, P4 ;  /* 0x0000000124577824 */ /* 0x000fe400020e0655 */
[----:B------:R-:W-:-:S03]  /*24a00*/  IMAD.WIDE.U32 R40, R32, R28, RZ ;  /* 0x0000001c20287225 */ /* 0x000fc600078e00ff */
[----:B------:R-:W-:Y:S01]  /*24a10*/  ISETP.GE.U32.AND.EX P1, PT, R87, R36, PT, P1 ;  /* 0x000000245700720c */ /* 0x000fe20003f26110 */
[----:B------:R-:W-:Y:S01]  /*24a20*/  IMAD.WIDE.U32 R38, P6, R32, R29, R38 ;  /* 0x0000001d20267225 */ /* 0x000fe200078c0026 */
[----:B------:R-:W-:-:S03]  /*24a30*/  ISETP.GT.U32.AND P0, PT, R40, R103, PT ;  /* 0x000000672800720c */ /* 0x000fc60003f04070 */
[----:B------:R-:W-:Y:S01]  /*24a40*/  IMAD.X R37, RZ, RZ, RZ, P6 ;  /* 0x000000ffff257224 */ /* 0x000fe200030e06ff */
[----:B------:R-:W-:Y:S01]  /*24a50*/  IADD3 R40, P3, PT, R41, R38, RZ ;  /* 0x0000002629287210 */ /* 0x000fe20007f7e0ff */
[----:B------:R-:W-:Y:S02]  /*24a60*/  IMAD.X R41, RZ, RZ, RZ, P5 ;  /* 0x000000ffff297224 */ /* 0x000fe400028e06ff */
[----:B------:R-:W-:Y:S01]  /*24a70*/  IMAD.MOV.U32 R36, RZ, RZ, R39 ;  /* 0x000000ffff247224 */ /* 0x000fe200078e0027 */
[----:B------:R-:W-:Y:S01]  /*24a80*/  ISETP.GT.U32.AND.EX P0, PT, R40, R95, PT, P0 ;  /* 0x0000005f2800720c */ /* 0x000fe20003f04100 */
[----:B------:R-:W-:Y:S02]  /*24a90*/  IMAD.MOV.U32 R40, RZ, RZ, R75 ;  /* 0x000000ffff287224 */ /* 0x000fe400078e004b */
[----:B------:R-:W-:Y:S01]  /*24aa0*/  IMAD.WIDE.U32.X R36, R88, R29, R36, P3 ;  /* 0x0000001d58247225 */ /* 0x000fe200018e0424 */
[----:B------:R-:W-:-:S03]  /*24ab0*/  SEL R77, RZ, 0x1, !P0 ;  /* 0x00000001ff4d7807 */ /* 0x000fc60004000000 */
        /* <DEDUP_REMOVED lines=14> */
.L_x_363:
[----:B------:R-:W-:Y:S05]  /*24ba0*/  BSYNC.RECONVERGENT B1 ;  /* 0x0000000000017941 */ /* 0x000fea0003800200 */
.L_x_362:
        /* <DEDUP_REMOVED lines=8> */
[----:B------:R-:W-:Y:S01]  /*24c30*/  IMAD.X R37, RZ, RZ, R37, P1 ;  /* 0x000000ffff257224 */ /* 0x000fe200008e0625 */
[----:B------:R-:W-:Y:S01]  /*24c40*/  IADD3 R85, P3, PT, R84, R76, RZ ;  /* 0x0000004c54557210 */ /* 0x000fe20007f7e0ff */
[----:B------:R-:W-:Y:S02]  /*24c50*/  IMAD.IADD R84, R77, 0x1, R74 ;  /* 0x000000014d547824 */ /* 0x000fe400078e024a */
        /* <DEDUP_REMOVED lines=27> */
.L_x_365:
[----:B------:R-:W-:Y:S05]  /*24e10*/  BSYNC.RECONVERGENT B1 ;  /* 0x0000000000017941 */ /* 0x000fea0003800200 */
.L_x_364:
        /* <DEDUP_REMOVED lines=18> */
.L_x_367:
[----:B------:R-:W-:Y:S05]  /*24f40*/  BSYNC.RECONVERGENT B1 ;  /* 0x0000000000017941 */ /* 0x000fea0003800200 */
.L_x_366:
        /* <DEDUP_REMOVED lines=19> */
[----:B------:R-:W-:Y:S01]  /*25080*/  IMAD.MOV.U32 R37, RZ, RZ, 0x1 ;  /* 0x00000001ff257424 */ /* 0x000fe200078e00ff */
[----:B------:R-:W-:Y:S01]  /*25090*/  ISETP.GE.U32.AND.EX P1, PT, R42, R40, PT, P1 ;  /* 0x000000282a00720c */ /* 0x000fe20003f26110 */
[----:B------:R-:W-:Y:S01]  /*250a0*/  IMAD.X R74, R43, 0x1, R41, P0 ;  /* 0x000000012b4a7824 */ /* 0x000fe200000e0629 */
[----:B------:R-:W-:Y:S01]  /*250b0*/  ISETP.NE.U32.AND P0, PT, R77, RZ, PT ;  /* 0x000000ff4d00720c */ /* 0x000fe20003f05070 */
[----:B------:R-:W-:Y:S02]  /*250c0*/  IMAD.X R41, RZ, RZ, RZ, P3 ;  /* 0x000000ffff297224 */ /* 0x000fe400018e06ff */
[----:B------:R-:W-:Y:S01]  /*250d0*/  IMAD.MOV.U32 R40, RZ, RZ, R39 ;  /* 0x000000ffff287224 */ /* 0x000fe200078e0027 */
[----:B------:R-:W-:-:S03]  /*250e0*/  ISETP.NE.AND.EX P0, PT, R74, RZ, PT, P0 ;  /* 0x000000ff4a00720c */ /* 0x000fc60003f05300 */
[----:B------:R-:W-:-:S04]  /*250f0*/  IMAD.WIDE.U32.X R40, R88, R53, R40, P2 ;  /* 0x0000003558287225 */ /* 0x000fc800010e0428 */
        /* <DEDUP_REMOVED lines=12> */
.L_x_369:
[----:B------:R-:W-:Y:S05]  /*251c0*/  BSYNC.RECONVERGENT B1 ;  /* 0x0000000000017941 */ /* 0x000fea0003800200 */
.L_x_368:
[----:B------:R-:W-:Y:S01]  /*251d0*/  IADD3 R34, P2, PT, R37, R40, RZ ;  /* 0x0000002825227210 */ /* 0x000fe20007f5e0ff */
[----:B------:R-:W-:Y:S01]  /*251e0*/  IMAD.MOV.U32 R35, RZ, RZ, RZ ;  /* 0x000000ffff237224 */ /* 0x000fe200078e00ff */
[----:B------:R-:W-:Y:S01]  /*251f0*/  @P0 IADD3 R43, P1, PT, R77, R82, RZ ;  /* 0x000000524d2b0210 */ /* 0x000fe20007f3e0ff */
[----:B------:R-:W-:Y:S01]  /*25200*/  IMAD.WIDE.U32 R36, R88, R54, RZ ;  /* 0x0000003658247225 */ /* 0x000fe200078e00ff */
        /* <DEDUP_REMOVED lines=16> */
[----:B------:R-:W-:Y:S02]  /*25310*/  IMAD.X R41, RZ, RZ, RZ, P4 ;  /* 0x000000ffff297224 */ /* 0x000fe400020e06ff */
[----:B------:R-:W-:Y:S01]  /*25320*/  IMAD.MOV.U32 R38, RZ, RZ, 0x1 ;  /* 0x00000001ff267424 */ /* 0x000fe200078e00ff */
[----:B------:R-:W-:Y:S01]  /*25330*/  ISETP.GE.U32.AND.EX P1, PT, R84, R40, PT, P2 ;  /* 0x000000285400720c */ /* 0x000fe20003f26120 */
[----:B------:R-:W-:Y:S01]  /*25340*/  IMAD.MOV.U32 R40, RZ, RZ, R37 ;  /* 0x000000ffff287224 */ /* 0x000fe200078e0025 */
        /* <DEDUP_REMOVED lines=14> */
.L_x_371:
[----:B------:R-:W-:Y:S05]  /*25430*/  BSYNC.RECONVERGENT B1 ;  /* 0x0000000000017941 */ /* 0x000fea0003800200 */
.L_x_370:
        /* <DEDUP_REMOVED lines=41> */
.L_x_374:
[----:B------:R-:W-:Y:S05]  /*256d0*/  BSYNC.RELIABLE B2 ;  /* 0x0000000000027941 */ /* 0x000fea0003800100 */
.L_x_373:
        /* <DEDUP_REMOVED lines=22> */
.L_x_375:
[----:B------:R-:W-:Y:S05]  /*25840*/  BSYNC.RECONVERGENT B1 ;  /* 0x0000000000017941 */ /* 0x000fea0003800200 */
.L_x_372:
[-C--:B------:R-:W-:Y:S01]  /*25850*/  IMAD.WIDE.U32 R34, R60, R97.reuse, RZ ;  /* 0x000000613c227225 */ /* 0x080fe200078e00ff */
[----:B------:R-:W-:Y:S03]  /*25860*/  BSSY.RECONVERGENT B1, `(.L_x_376) ;  /* 0x0000061000017945 */ /* 0x000fe60003800200 */
[----:B------:R-:W-:-:S04]  /*25870*/  IMAD.WIDE.U32 R32, R61, R97, RZ ;  /* 0x000000613d207225 */ /* 0x000fc800078e00ff */
[----:B------:R-:W-:-:S04]  /*25880*/  IMAD.WIDE.U32 R34, P0, R61, R96, R34 ;  /* 0x000000603d227225 */ /* 0x000fc80007800022 */
[----:B------:R-:W-:Y:S01]  /*25890*/  IMAD.WIDE.U32 R38, R60, R99, RZ ;  /* 0x000000633c267225 */ /* 0x000fe200078e00ff */
[----:B------:R-:W-:-:S03]  /*258a0*/  IADD3 RZ, P1, PT, R33, R34, RZ ;  /* 0x0000002221ff7210 */ /* 0x000fc60007f3e0ff */
[----:B------:R-:W-:-:S04]  /*258b0*/  IMAD.WIDE.U32 R32, R62, R97, RZ ;  /* 0x000000613e207225 */ /* 0x000fc800078e00ff */
[----:B------:R-:W-:Y:S02]  /*258c0*/  IMAD.X R41, RZ, RZ, RZ, P0 ;  /* 0x000000ffff297224 */ /* 0x000fe400000e06ff */
[----:B------:R-:W-:Y:S02]  /*258d0*/  IMAD.MOV.U32 R40, RZ, RZ, R35 ;  /* 0x000000ffff287224 */ /* 0x000fe400078e0023 */
[----:B------:R-:W-:Y:S02]  /*258e0*/  IMAD R74, R98, R61, RZ ;  /* 0x0000003d624a7224 */ /* 0x000fe400078e02ff */
[----:B------:R-:W-:-:S04]  /*258f0*/  IMAD.WIDE.U32 R42, R61, R99, RZ ;  /* 0x000000633d2a7225 */ /* 0x000fc800078e00ff */
[----:B------:R-:W-:-:S04]  /*25900*/  IMAD.WIDE.U32 R38, P0, R61, R98, R38 ;  /* 0x000000623d267225 */ /* 0x000fc80007800026 */
[----:B------:R-:W-:Y:S01]  /*25910*/  IMAD.WIDE.U32 R34, R67, R97, RZ ;  /* 0x0000006143227225 */ /* 0x000fe200078e00ff */
[----:B------:R-:W-:-:S03]  /*25920*/  IADD3 RZ, P3, PT, R43, R38, RZ ;  /* 0x000000262bff7210 */ /* 0x000fc60007f7e0ff */
[----:B------:R-:W-:-:S04]  /*25930*/  IMAD.WIDE.U32 R32, P6, R67, R96, R32 ;  /* 0x0000006043207225 */ /* 0x000fc800078c0020 */
[----:B------:R-:W-:Y:S01]  /*25940*/  IMAD.WIDE.U32.X R40, R60, R96, R40, P1 ;  /* 0x000000603c287225 */ /* 0x000fe200008e0428 */
[----:B------:R-:W-:-:S03]  /*25950*/  IADD3 RZ, P4, PT, R35, R32, RZ ;  /* 0x0000002023ff7210 */ /* 0x000fc60007f9e0ff */
[----:B------:R-:W-:Y:S01]  /*25960*/  IMAD.WIDE.U32 R36, R99, R61, RZ ;  /* 0x0000003d63247225 */ /* 0x000fe200078e00ff */
[----:B------:R-:W-:-:S03]  /*25970*/  IADD3 R43, P5, PT, RZ, -R40, RZ ;  /* 0x80000028ff2b7210 */ /* 0x000fc60007fbe0ff */
[----:B------:R-:W-:Y:S01]  /*25980*/  IMAD R75, R60, R99, R74 ;  /* 0x000000633c4b7224 */ /* 0x000fe200078e024a */
[----:B------:R-:W-:Y:S01]  /*25990*/  ISETP.NE.U32.AND P1, PT, R36, R43, PT ;  /* 0x0000002b2400720c */ /* 0x000fe20003f25070 */
[-C--:B------:R-:W-:Y:S02]  /*259a0*/  IMAD R32, R96, R67.reuse, RZ ;  /* 0x0000004360207224 */ /* 0x080fe400078e02ff */
[----:B------:R-:W-:Y:S01]  /*259b0*/  IMAD.IADD R75, R37, 0x1, R75 ;  /* 0x00000001254b7824 */ /* 0x000fe200078e024b */
[----:B------:R-:W-:Y:S01]  /*259c0*/  IADD3 R37, P2, PT, R40, R36, RZ ;  /* 0x0000002428257210 */ /* 0x000fe20007f5e0ff */
        /* <DEDUP_REMOVED lines=12> */
[----:B------:R-:W-:-:S03]  /*25a90*/  IMAD.WIDE.U32 R40, R60, R102, RZ ;  /* 0x000000663c287225 */ /* 0x000fc600078e00ff */
[----:B------:R-:W-:Y:S01]  /*25aa0*/  ISETP.GE.U32.AND.EX P0, PT, R94, R43, PT, P0 ;  /* 0x0000002b5e00720c */ /* 0x000fe20003f06100 */
[----:B------:R-:W-:Y:S01]  /*25ab0*/  IMAD.MOV.U32 R36, RZ, RZ, R39 ;  /* 0x000000ffff247224 */ /* 0x000fe200078e0027 */
[----:B------:R-:W-:Y:S01]  /*25ac0*/  SEL R43, RZ, 0x1, !P1 ;  /* 0x00000001ff2b7807 */ /* 0x000fe20004800000 */
[----:B------:R-:W-:Y:S01]  /*25ad0*/  IMAD.X R35, RZ, RZ, RZ, P6 ;  /* 0x000000ffff237224 */ /* 0x000fe200030e06ff */
[----:B------:R-:W-:Y:S01]  /*25ae0*/  SEL R39, RZ, 0x1, P0 ;  /* 0x00000001ff277807 */ /* 0x000fe20000000000 */
[----:B------:R-:W-:Y:S02]  /*25af0*/  IMAD.MOV.U32 R34, RZ, RZ, R33 ;  /* 0x000000ffff227224 */ /* 0x000fe400078e0021 */
[----:B------:R-:W-:-:S04]  /*25b00*/  IMAD.WIDE.U32.X R36, R60, R98, R36, P3 ;  /* 0x000000623c247225 */ /* 0x000fc800018e0424 */
[----:B------:R-:W-:Y:S01]  /*25b10*/  IMAD.WIDE.U32 R32, R61, R102, RZ ;  /* 0x000000663d207225 */ /* 0x000fe200078e00ff */
[----:B------:R-:W-:-:S03]  /*25b20*/  IADD3 R36, P0, PT, R43, R36, RZ ;  /* 0x000000242b247210 */ /* 0x000fc60007f1e0ff */
[----:B------:R-:W-:-:S04]  /*25b30*/  IMAD.WIDE.U32 R40, P2, R61, R100, R40 ;  /* 0x000000643d287225 */ /* 0x000fc80007840028 */
[----:B------:R-:W-:Y:S01]  /*25b40*/  IMAD.WIDE.U32.X R34, R62, R96, R34, P4 ;  /* 0x000000603e227225 */ /* 0x000fe200020e0422 */
[----:B------:R-:W-:-:S03]  /*25b50*/  IADD3 RZ, P3, PT, R33, R40, RZ ;  /* 0x0000002821ff7210 */ /* 0x000fc60007f7e0ff */
[-C--:B------:R-:W-:Y:S01]  /*25b60*/  IMAD R43, R100, R61.reuse, RZ ;  /* 0x0000003d642b7224 */ /* 0x080fe200078e02ff */
[----:B------:R-:W-:Y:S01]  /*25b70*/  IADD3 R38, P1, PT, R39, R34, RZ ;  /* 0x0000002227267210 */ /* 0x000fe20007f3e0ff */
[----:B------:R-:W-:-:S04]  /*25b80*/  IMAD.WIDE.U32 R32, R102, R61, RZ ;  /* 0x0000003d66207225 */ /* 0x000fc800078e00ff */
[----:B------:R-:W-:Y:S01]  /*25b90*/  IMAD R105, R60, R102, R43 ;  /* 0x000000663c697224 */ /* 0x000fe200078e022b */
[----:B------:R-:W-:Y:S01]  /*25ba0*/  IADD3 R40, P4, PT, R36, R32, RZ ;  /* 0x0000002024287210 */ /* 0x000fe20007f9e0ff */
[----:B------:R-:W-:Y:S01]  /*25bb0*/  IMAD.X R39, RZ, RZ, R35, P1 ;  /* 0x000000ffff277224 */ /* 0x000fe200008e0623 */
[----:B------:R-:W-:Y:S01]  /*25bc0*/  IADD3 R35, P5, PT, RZ, -R36, RZ ;  /* 0x80000024ff237210 */ /* 0x000fe20007fbe0ff */
[----:B------:R-:W-:Y:S01]  /*25bd0*/  IMAD.X R37, RZ, RZ, R37, P0 ;  /* 0x000000ffff257224 */ /* 0x000fe200000e0625 */
[----:B------:R-:W-:Y:S01]  /*25be0*/  ISETP.NE.U32.AND P1, PT, R40, RZ, PT ;  /* 0x000000ff2800720c */ /* 0x000fe20003f25070 */
[----:B------:R-:W-:Y:S01]  /*25bf0*/  IMAD R34, R98, R67, RZ ;  /* 0x0000004362227224 */ /* 0x000fe200078e02ff */
[----:B------:R-:W-:Y:S01]  /*25c00*/  ISETP.NE.U32.AND P0, PT, R32, R35, PT ;  /* 0x000000232000720c */ /* 0x000fe20003f05070 */
[----:B------:R-:W-:Y:S02]  /*25c10*/  IMAD.IADD R75, R105, 0x1, R33 ;  /* 0x00000001694b7824 */ /* 0x000fe400078e0221 */
[----:B------:R-:W-:-:S02]  /*25c20*/  IMAD R77, R62, R99, R34 ;  /* 0x000000633e4d7224 */ /* 0x000fc400078e0222 */
[----:B------:R-:W-:Y:S02]  /*25c30*/  IMAD.X R32, R75, 0x1, R37, P4 ;  /* 0x000000014b207824 */ /* 0x000fe400020e0625 */
[----:B------:R-:W-:-:S03]  /*25c40*/  IMAD.WIDE.U32 R34, R67, R99, R38 ;  /* 0x0000006343227225 */ /* 0x000fc600078e0026 */
[----:B------:R-:W-:Y:S01]  /*25c50*/  ISETP.NE.AND.EX P1, PT, R32, RZ, PT, P1 ;  /* 0x000000ff2000720c */ /* 0x000fe20003f25310 */
[----:B------:R-:W-:-:S04]  /*25c60*/  IMAD.WIDE.U32 R42, R61, R102, R36 ;  /* 0x000000663d2a7225 */ /* 0x000fc800078e0024 */
[----:B------:R-:W-:Y:S02]  /*25c70*/  IMAD.X R40, RZ, RZ, ~R37, P5 ;  /* 0x000000ffff287224 */ /* 0x000fe400028e0e25 */
[----:B------:R-:W-:Y:S01]  /*25c80*/  IMAD.X R33, RZ, RZ, RZ, P2 ;  /* 0x000000ffff217224 */ /* 0x000fe200010e06ff */
[----:B------:R-:W-:Y:S01]  /*25c90*/  IADD3 R107, P2, PT, R42, R34, RZ ;  /* 0x000000222a6b7210 */ /* 0x000fe20007f5e0ff */
[----:B------:R-:W-:Y:S01]  /*25ca0*/  IMAD.IADD R35, R35, 0x1, R77 ;  /* 0x0000000123237824 */ /* 0x000fe200078e024d */
[----:B------:R-:W-:Y:S01]  /*25cb0*/  ISETP.NE.AND.EX P0, PT, R75, R40, !P1, P0 ;  /* 0x000000284b00720c */ /* 0x000fe20004f05300 */
[----:B------:R-:W-:Y:S01]  /*25cc0*/  IMAD.WIDE.U32 R36, R62, R99, RZ ;  /* 0x000000633e247225 */ /* 0x000fe200078e00ff */
[----:B------:R-:W-:Y:S02]  /*25cd0*/  ISETP.GE.U32.AND P1, PT, R107, R34, PT ;  /* 0x000000226b00720c */ /* 0x000fe40003f26070 */
[----:B------:R-:W-:Y:S01]  /*25ce0*/  IADD3.X R105, PT, PT, R35, R43, R105, P2, !PT ;  /* 0x0000002b23697210 */ /* 0x000fe200017fe469 */
[----:B------:R-:W-:Y:S01]  /*25cf0*/  IMAD.MOV.U32 R32, RZ, RZ, R41 ;  /* 0x000000ffff207224 */ /* 0x000fe200078e0029 */
[----:B------:R-:W-:Y:S01]  /*25d00*/  SEL R75, RZ, 0x1, !P0 ;  /* 0x00000001ff4b7807 */ /* 0x000fe20004000000 */
[----:B------:R-:W-:Y:S01]  /*25d10*/  IMAD.WIDE.U32 R40, R67, R99, RZ ;  /* 0x0000006343287225 */ /* 0x000fe200078e00ff */
[----:B------:R-:W-:-:S03]  /*25d20*/  ISETP.GE.U32.AND.EX P0, PT, R105, R35, PT, P1 ;  /* 0x000000236900720c */ /* 0x000fc60003f06110 */
[----:B------:R-:W-:-:S04]  /*25d30*/  IMAD.WIDE.U32 R36, P2, R67, R98, R36 ;  /* 0x0000006243247225 */ /* 0x000fc80007840024 */
[----:B------:R-:W-:Y:S01]  /*25d40*/  IMAD.WIDE.U32.X R32, R60, R100, R32, P3 ;  /* 0x000000643c207225 */ /* 0x000fe200018e0420 */
[----:B------:R-:W-:-:S03]  /*25d50*/  IADD3 RZ, P1, PT, R41, R36, RZ ;  /* 0x0000002429ff7210 */ /* 0x000fc60007f3e0ff */
[----:B------:R-:W-:Y:S01]  /*25d60*/  IMAD.X R35, RZ, RZ, RZ, P2 ;  /* 0x000000ffff237224 */ /* 0x000fe200010e06ff */
[----:B------:R-:W-:Y:S01]  /*25d70*/  IADD3 R74, P2, PT, R75, R32, RZ ;  /* 0x000000204b4a7210 */ /* 0x000fe20007f5e0ff */
[----:B------:R-:W-:Y:S02]  /*25d80*/  IMAD.MOV.U32 R34, RZ, RZ, R37 ;  /* 0x000000ffff227224 */ /* 0x000fe400078e0025 */
[----:B------:R-:W-:Y:S02]  /*25d90*/  IMAD.MOV.U32 R91, RZ, RZ, 0x1 ;  /* 0x00000001ff5b7424 */ /* 0x000fe400078e00ff */
[----:B------:R-:W-:Y:S01]  /*25da0*/  IMAD.WIDE.U32.X R34, R62, R98, R34, P1 ;  /* 0x000000623e227225 */ /* 0x000fe200008e0422 */
        /* <DEDUP_REMOVED lines=12> */
.L_x_377:
[----:B------:R-:W-:Y:S05]  /*25e70*/  BSYNC.RECONVERGENT B1 ;  /* 0x0000000000017941 */ /* 0x000fea0003800200 */
.L_x_376:
[----:B------:R-:W-:Y:S01]  /*25e80*/  IADD3 R90, P0, PT, R91, R34, RZ ;  /* 0x000000225b5a7210 */ /* 0x000fe20007f1e0ff */
[----:B------:R-:W-:Y:S01]  /*25e90*/  IMAD.MOV.U32 R37, RZ, RZ, RZ ;  /* 0x000000ffff257224 */ /* 0x000fe200078e00ff */
[----:B------:R-:W-:Y:S01]  /*25ea0*/  BSSY.RECONVERGENT B1, `(.L_x_378) ;  /* 0x0000029000017945 */ /* 0x000fe20003800200 */
[----:B------:R-:W-:Y:S02]  /*25eb0*/  IMAD.X R75, RZ, RZ, R33, P2 ;  /* 0x000000ffff4b7224 */ /* 0x000fe400010e0621 */
[----:B------:R-:W-:Y:S02]  /*25ec0*/  IMAD.X R91, R37, 0x1, R35, P0 ;  /* 0x00000001255b7824 */ /* 0x000fe400000e0623 */
[----:B------:R-:W-:Y:S02]  /*25ed0*/  IMAD R37, R100, R67, RZ ;  /* 0x0000004364257224 */ /* 0x000fe400078e02ff */
[----:B------:R-:W-:Y:S02]  /*25ee0*/  IMAD R103, R104, R61, RZ ;  /* 0x0000003d68677224 */ /* 0x000fe400078e02ff */
[----:B------:R-:W-:-:S04]  /*25ef0*/  IMAD.WIDE.U32 R32, R61, R101, R74 ;  /* 0x000000653d207225 */ /* 0x000fc800078e004a */
[----:B------:R-:W-:-:S04]  /*25f00*/  IMAD.WIDE.U32 R34, R67, R102, R90 ;  /* 0x0000006643227225 */ /* 0x000fc800078e005a */
[----:B------:R-:W-:Y:S01]  /*25f10*/  IMAD R109, R62, R102, R37 ;  /* 0x000000663e6d7224 */ /* 0x000fe200078e0225 */
        /* <DEDUP_REMOVED lines=8> */
[----:B------:R-:W-:-:S04]  /*25fa0*/  IMAD.WIDE.U32 R42, P3, R67, R100, R42 ;  /* 0x00000064432a7225 */ /* 0x000fc8000786002a */
[----:B------:R-:W-:Y:S01]  /*25fb0*/  IMAD.WIDE.U32 R40, R60, R101, RZ ;  /* 0x000000653c287225 */ /* 0x000fe200078e00ff */
[----:B------:R-:W-:-:S03]  /*25fc0*/  IADD3 RZ, P2, PT, R33, R42, RZ ;  /* 0x0000002a21ff7210 */ /* 0x000fc60007f5e0ff */
[----:B------:R-:W-:-:S04]  /*25fd0*/  IMAD.WIDE.U32 R36, R63, R97, RZ ;  /* 0x000000613f247225 */ /* 0x000fc800078e00ff */
[----:B------:R-:W-:Y:S02]  /*25fe0*/  IMAD R76, R96, R64, RZ ;  /* 0x00000040604c7224 */ /* 0x000fe400078e02ff */
[----:B------:R-:W-:-:S04]  /*25ff0*/  IMAD.WIDE.U32 R40, P1, R61, R104, R40 ;  /* 0x000000683d287225 */ /* 0x000fc80007820028 */
[----:B------:R-:W-:-:S04]  /*26000*/  IMAD.WIDE.U32 R36, P5, R64, R96, R36 ;  /* 0x0000006040247225 */ /* 0x000fc800078a0024 */
[----:B------:R-:W-:-:S04]  /*26010*/  IMAD.WIDE.U32 R38, R61, R101, RZ ;  /* 0x000000653d267225 */ /* 0x000fc800078e00ff */
[----:B------:R-:W-:-:S04]  /*26020*/  IMAD.WIDE.U32 R32, R97, R64, RZ ;  /* 0x0000004061207225 */ /* 0x000fc800078e00ff */
[----:B------:R-:W-:-:S04]  /*26030*/  IMAD.WIDE.U32 R34, R64, R97, RZ ;  /* 0x0000006140227225 */ /* 0x000fc800078e00ff */
[----:B------:R-:W-:Y:S02]  /*26040*/  IMAD R113, R63, R97, R76 ;  /* 0x000000613f717224 */ /* 0x000fe400078e024c */
[----:B------:R-:W-:Y:S02]  /*26050*/  IMAD.X R111, RZ, RZ, RZ, P3 ;  /* 0x000000ffff6f7224 */ /* 0x000fe400018e06ff */
        /* <DEDUP_REMOVED lines=13> */
.L_x_379:
[----:B------:R-:W-:Y:S05]  /*26130*/  BSYNC.RECONVERGENT B1 ;  /* 0x0000000000017941 */ /* 0x000fea0003800200 */
.L_x_378:
[----:B------:R-:W-:Y:S01]  /*26140*/  IADD3 RZ, P3, PT, R39, R40, RZ ;  /* 0x0000002827ff7210 */ /* 0x000fe20007f7e0ff */
[----:B------:R-:W-:Y:S01]  /*26150*/  IMAD.WIDE.U32 R38, R101, R61, RZ ;  /* 0x0000003d65267225 */ /* 0x000fe200078e00ff */
[----:B------:R-:W-:Y:S01]  /*26160*/  IADD3 RZ, P4, PT, R35, R36, RZ ;  /* 0x0000002423ff7210 */ /* 0x000fe20007f9e0ff */
[----:B------:R-:W-:Y:S01]  /*26170*/  BSSY.RECONVERGENT B1, `(.L_x_380) ;  /* 0x0000044000017945 */ /* 0x000fe20003800200 */
[-C--:B------:R-:W-:Y:S01]  /*26180*/  IADD3 R92, P6, PT, R107, R32.reuse, RZ ;  /* 0x000000206b5c7210 */ /* 0x080fe20007fde0ff */
[----:B------:R-:W-:Y:S02]  /*26190*/  IMAD.IADD R36, R33, 0x1, R113 ;  /* 0x0000000121247824 */ /* 0x000fe400078e0271 */
[----:B------:R-:W-:Y:S01]  /*261a0*/  IMAD.MOV.U32 R42, RZ, RZ, R43 ;  /* 0x000000ffff2a7224 */ /* 0x000fe200078e002b */
[----:B------:R-:W-:Y:S01]  /*261b0*/  ISETP.GE.U32.AND P0, PT, R92, R32, PT ;  /* 0x000000205c00720c */ /* 0x000fe20003f06070 */
[----:B------:R-:W-:Y:S01]  /*261c0*/  IMAD.X R90, R36, 0x1, R105, P6 ;  /* 0x00000001245a7824 */ /* 0x000fe200030e0669 */
[----:B------:R-:W-:Y:S01]  /*261d0*/  IADD3 R40, P6, PT, R74, R38, RZ ;  /* 0x000000264a287210 */ /* 0x000fe20007fde0ff */
[----:B------:R-:W-:-:S02]  /*261e0*/  IMAD.IADD R103, R103, 0x1, R39 ;  /* 0x0000000167677824 */ /* 0x000fc400078e0227 */
[----:B------:R-:W-:Y:S01]  /*261f0*/  IMAD.MOV.U32 R43, RZ, RZ, R111 ;  /* 0x000000ffff2b7224 */ /* 0x000fe200078e006f */
[----:B------:R-:W-:Y:S01]  /*26200*/  ISETP.GE.U32.AND.EX P0, PT, R90, R36, PT, P0 ;  /* 0x000000245a00720c */ /* 0x000fe20003f06100 */
[----:B------:R-:W-:Y:S02]  /*26210*/  IMAD.X R35, RZ, RZ, RZ, P5 ;  /* 0x000000ffff237224 */ /* 0x000fe400028e06ff */
[----:B------:R-:W-:Y:S01]  /*26220*/  IMAD.MOV.U32 R34, RZ, RZ, R37 ;  /* 0x000000ffff227224 */ /* 0x000fe200078e0025 */
[----:B------:R-:W-:Y:S01]  /*26230*/  IADD3 R37, P5, PT, RZ, -R74, RZ ;  /* 0x8000004aff257210 */ /* 0x000fe20007fbe0ff */
[----:B------:R-:W-:Y:S01]  /*26240*/  IMAD.X R33, RZ, RZ, RZ, P1 ;  /* 0x000000ffff217224 */ /* 0x000fe200008e06ff */
[----:B------:R-:W-:Y:S01]  /*26250*/  ISETP.NE.U32.AND P1, PT, R40, RZ, PT ;  /* 0x000000ff2800720c */ /* 0x000fe20003f25070 */
[----:B------:R-:W-:Y:S02]  /*26260*/  IMAD.X R36, R103, 0x1, R75, P6 ;  /* 0x0000000167247824 */ /* 0x000fe400030e064b */
[----:B------:R-:W-:Y:S01]  /*26270*/  IMAD.WIDE.U32.X R42, R62, R100, R42, P2 ;  /* 0x000000643e2a7225 */ /* 0x000fe200010e042a */
[----:B------:R-:W-:-:S02]  /*26280*/  ISETP.NE.U32.AND P2, PT, R38, R37, PT ;  /* 0x000000252600720c */ /* 0x000fc40003f45070 */
[----:B------:R-:W-:Y:S01]  /*26290*/  SEL R37, RZ, 0x1, P0 ;  /* 0x00000001ff257807 */ /* 0x000fe20000000000 */
[----:B------:R-:W-:Y:S01]  /*262a0*/  IMAD.WIDE.U32.X R34, R63, R96, R34, P4 ;  /* 0x000000603f227225 */ /* 0x000fe200020e0422 */
[----:B------:R-:W-:Y:S02]  /*262b0*/  ISETP.NE.AND.EX P1, PT, R36, RZ, PT, P1 ;  /* 0x000000ff2400720c */ /* 0x000fe40003f25310 */
[----:B------:R-:W-:Y:S01]  /*262c0*/  IADD3 R36, P0, PT, R77, R42, RZ ;  /* 0x0000002a4d247210 */ /* 0x000fe20007f1e0ff */
[----:B------:R-:W-:Y:S01]  /*262d0*/  IMAD.X R74, RZ, RZ, ~R75, P5 ;  /* 0x000000ffff4a7224 */ /* 0x000fe200028e0e4b */
[----:B------:R-:W-:Y:S01]  /*262e0*/  IADD3 R34, P4, PT, R37, R34, RZ ;  /* 0x0000002225227210 */ /* 0x000fe20007f9e0ff */
[----:B------:R-:W-:Y:S02]  /*262f0*/  IMAD.MOV.U32 R39, RZ, RZ, RZ ;  /* 0x000000ffff277224 */ /* 0x000fe400078e00ff */
[----:B------:R-:W-:Y:S01]  /*26300*/  IMAD.MOV.U32 R32, RZ, RZ, R41 ;  /* 0x000000ffff207224 */ /* 0x000fe200078e0029 */
[----:B------:R-:W-:Y:S01]  /*26310*/  ISETP.NE.AND.EX P2, PT, R103, R74, !P1, P2 ;  /* 0x0000004a6700720c */ /* 0x000fe20004f45320 */
[----:B------:R-:W-:-:S02]  /*26320*/  IMAD.X R37, R39, 0x1, R43, P0 ;  /* 0x0000000127257824 */ /* 0x000fc400000e062b */
[----:B------:R-:W-:Y:S01]  /*26330*/  IMAD R38, R104, R67, RZ ;  /* 0x0000004368267224 */ /* 0x000fe200078e02ff */
[----:B------:R-:W-:Y:S01]  /*26340*/  SEL R91, RZ, 0x1, !P2 ;  /* 0x00000001ff5b7807 */ /* 0x000fe20005000000 */
[----:B------:R-:W-:-:S04]  /*26350*/  IMAD.WIDE.U32.X R32, R60, R104, R32, P3 ;  /* 0x000000683c207225 */ /* 0x000fc800018e0420 */
[----:B------:R-:W-:-:S04]  /*26360*/  IMAD.WIDE.U32 R42, R67, R101, R36 ;  /* 0x00000065432a7225 */ /* 0x000fc800078e0024 */
[----:B------:R-:W-:Y:S01]  /*26370*/  IMAD R107, R62, R101, R38 ;  /* 0x000000653e6b7224 */ /* 0x000fe200078e0226 */
[----:B------:R-:W-:Y:S01]  /*26380*/  IADD3 R91, P2, P3, R42, R32, R91 ;  /* 0x000000202a5b7210 */ /* 0x000fe20007b5e05b */
[----:B------:R-:W-:Y:S02]  /*26390*/  IMAD R40, R98, R64, RZ ;  /* 0x0000004062287224 */ /* 0x000fe400078e02ff */
[----:B------:R-:W-:Y:S01]  /*263a0*/  IMAD.IADD R32, R43, 0x1, R107 ;  /* 0x000000012b207824 */ /* 0x000fe200078e026b */
[----:B------:R-:W-:Y:S01]  /*263b0*/  ISETP.GE.U32.AND P1, PT, R91, R42, PT ;  /* 0x0000002a5b00720c */ /* 0x000fe20003f26070 */
[----:B------:R-:W-:Y:S02]  /*263c0*/  IMAD.X R35, RZ, RZ, R35, P4 ;  /* 0x000000ffff237224 */ /* 0x000fe400020e0623 */
[----:B------:R-:W-:Y:S01]  /*263d0*/  IMAD R75, R63, R99, R40 ;  /* 0x000000633f4b7224 */ /* 0x000fe200078e0228 */
[----:B------:R-:W-:Y:S01]  /*263e0*/  IADD3.X R103, PT, PT, R32, R33, RZ, P2, P3 ;  /* 0x0000002120677210 */ /* 0x000fe200017e64ff */
[----:B------:R-:W-:-:S03]  /*263f0*/  IMAD.WIDE.U32 R40, R64, R99, R34 ;  /* 0x0000006340287225 */ /* 0x000fc600078e0022 */
[----:B------:R-:W-:Y:S01]  /*26400*/  ISETP.GE.U32.AND.EX P1, PT, R103, R32, PT, P1 ;  /* 0x000000206700720c */ /* 0x000fe20003f26110 */
[----:B------:R-:W-:Y:S01]  /*26410*/  IMAD.WIDE.U32 R38, R63, R99, RZ ;  /* 0x000000633f267225 */ /* 0x000fe200078e00ff */
[----:B------:R-:W-:-:S03]  /*26420*/  IADD3 R93, P5, PT, R93, R40, RZ ;  /* 0x000000285d5d7210 */ /* 0x000fc60007fbe0ff */
[----:B------:R-:W-:Y:S01]  /*26430*/  IMAD.IADD R77, R41, 0x1, R75 ;  /* 0x00000001294d7824 */ /* 0x000fe200078e024b */
[----:B------:R-:W-:Y:S01]  /*26440*/  ISETP.GE.U32.AND P0, PT, R93, R40, PT ;  /* 0x000000285d00720c */ /* 0x000fe20003f06070 */
[----:B------:R-:W-:-:S04]  /*26450*/  IMAD.WIDE.U32 R40, R64, R99, RZ ;  /* 0x0000006340287225 */ /* 0x000fc800078e00ff */
[----:B------:R-:W-:-:S04]  /*26460*/  IMAD.WIDE.U32 R38, P4, R64, R98, R38 ;  /* 0x0000006240267225 */ /* 0x000fc80007880026 */
[----:B------:R-:W-:Y:S01]  /*26470*/  IMAD.WIDE.U32 R42, R62, R101, RZ ;  /* 0x000000653e2a7225 */ /* 0x000fe200078e00ff */
[----:B------:R-:W-:-:S03]  /*26480*/  IADD3 RZ, P3, PT, R41, R38, RZ ;  /* 0x0000002629ff7210 */ /* 0x000fc60007f7e0ff */
[----:B------:R-:W-:Y:S02]  /*26490*/  IMAD.X R88, R77, 0x1, R88, P5 ;  /* 0x000000014d587824 */ /* 0x000fe400028e0658 */
[----:B------:R-:W-:-:S03]  /*264a0*/  IMAD.WIDE.U32 R32, P2, R67, R104, R42 ;  /* 0x0000006843207225 */ /* 0x000fc6000784002a */
[----:B------:R-:W-:Y:S01]  /*264b0*/  ISETP.GE.U32.AND.EX P0, PT, R88, R77, PT, P0 ;  /* 0x0000004d5800720c */ /* 0x000fe20003f06100 */
[----:B------:R-:W-:Y:S02]  /*264c0*/  IMAD.X R41, RZ, RZ, RZ, P4 ;  /* 0x000000ffff297224 */ /* 0x000fe400020e06ff */
[----:B------:R-:W-:Y:S02]  /*264d0*/  IMAD.MOV.U32 R40, RZ, RZ, R39 ;  /* 0x000000ffff287224 */ /* 0x000fe400078e0027 */
        /* <DEDUP_REMOVED lines=13> */
.L_x_381:
[----:B------:R-:W-:Y:S05]  /*265b0*/  BSYNC.RECONVERGENT B1 ;  /* 0x0000000000017941 */ /* 0x000fea0003800200 */
.L_x_380:
[----:B------:R-:W-:Y:S01]  /*265c0*/  BSSY.RECONVERGENT B1, `(.L_x_382) ;  /* 0x0000010000017945 */ /* 0x000fe20003800200 */
        /* <DEDUP_REMOVED lines=15> */
.L_x_383:
[----:B------:R-:W-:Y:S05]  /*266c0*/  BSYNC.RECONVERGENT B1 ;  /* 0x0000000000017941 */ /* 0x000fea0003800200 */
.L_x_382:
[----:B------:R-:W-:Y:S01]  /*266d0*/  IADD3 R34, P0, PT, R39, R40, RZ ;  /* 0x0000002827227210 */ /* 0x000fe20007f1e0ff */
[----:B------:R-:W-:Y:S01]  /*266e0*/  IMAD.MOV.U32 R35, RZ, RZ, RZ ;  /* 0x000000ffff237224 */ /* 0x000fe200078e00ff */
[----:B------:R-:W-:Y:S01]  /*266f0*/  IADD3 RZ, P3, PT, R37, R32, RZ ;  /* 0x0000002025ff7210 */ /* 0x000fe20007f7e0ff */
[----:B------:R-:W-:Y:S01]  /*26700*/  IMAD R67, R100, R64, RZ ;  /* 0x0000004064437224 */ /* 0x000fe200078e02ff */
[----:B------:R-:W-:Y:S01]  /*26710*/  BSSY.RECONVERGENT B1, `(.L_x_384) ;  /* 0x000002e000017945 */ /* 0x000fe20003800200 */
[----:B------:R-:W-:Y:S02]  /*26720*/  IMAD.X R35, R35, 0x1, R41, P0 ;  /* 0x0000000123237824 */ /* 0x000fe400000e0629 */
[----:B------:R-:W-:-:S04]  /*26730*/  IMAD.WIDE.U32 R40, R66, R97, RZ ;  /* 0x0000006142287225 */ /* 0x000fc800078e00ff */
[----:B------:R-:W-:-:S04]  /*26740*/  IMAD.WIDE.U32 R76, R63, R102, RZ ;  /* 0x000000663f4c7225 */ /* 0x000fc800078e00ff */
[----:B------:R-:W-:-:S04]  /*26750*/  IMAD.WIDE.U32 R74, R64, R102, R34 ;  /* 0x00000066404a7225 */ /* 0x000fc800078e0022 */
[----:B------:R-:W-:Y:S01]  /*26760*/  IMAD R106, R96, R65, RZ ;  /* 0x00000041606a7224 */ /* 0x000fe200078e02ff */
[----:B------:R-:W-:Y:S01]  /*26770*/  IADD3 R91, P6, PT, R91, R74, RZ ;  /* 0x0000004a5b5b7210 */ /* 0x000fe20007fde0ff */
[----:B------:R-:W-:Y:S02]  /*26780*/  IMAD R67, R63, R102, R67 ;  /* 0x000000663f437224 */ /* 0x000fe400078e0243 */
[----:B------:R-:W-:-:S04]  /*26790*/  IMAD.WIDE.U32 R42, R65, R97, RZ ;  /* 0x00000061412a7225 */ /* 0x000fc800078e00ff */
[----:B------:R-:W-:-:S04]  /*267a0*/  IMAD.WIDE.U32 R40, P1, R65, R96, R40 ;  /* 0x0000006041287225 */ /* 0x000fc80007820028 */
[----:B------:R-:W-:Y:S01]  /*267b0*/  IMAD.WIDE.U32 R36, R64, R102, RZ ;  /* 0x0000006640247225 */ /* 0x000fe200078e00ff */
[----:B------:R-:W-:-:S03]  /*267c0*/  IADD3 RZ, P4, PT, R43, R40, RZ ;  /* 0x000000282bff7210 */ /* 0x000fc60007f9e0ff */
[----:B------:R-:W-:-:S04]  /*267d0*/  IMAD.WIDE.U32 R38, R97, R65, RZ ;  /* 0x0000004161267225 */ /* 0x000fc800078e00ff */
[----:B------:R-:W-:Y:S02]  /*267e0*/  IMAD R107, R66, R97, R106 ;  /* 0x00000061426b7224 */ /* 0x000fe400078e026a */
[----:B------:R-:W-:-:S04]  /*267f0*/  IMAD.WIDE.U32 R76, P0, R64, R100, R76 ;  /* 0x00000064404c7225 */ /* 0x000fc8000780004c */
[----:B------:R-:W-:Y:S01]  /*26800*/  IMAD.IADD R36, R75, 0x1, R67 ;  /* 0x000000014b247824 */ /* 0x000fe200078e0243 */
[----:B------:R-:W-:Y:S01]  /*26810*/  IADD3 RZ, P5, PT, R37, R76, RZ ;  /* 0x0000004c25ff7210 */ /* 0x000fe20007fbe0ff */
[----:B------:R-:W-:Y:S02]  /*26820*/  IMAD.IADD R43, R39, 0x1, R107 ;  /* 0x00000001272b7824 */ /* 0x000fe400078e026b */
[----:B------:R-:W-:Y:S01]  /*26830*/  IMAD.X R103, R36, 0x1, R103, P6 ;  /* 0x0000000124677824 */ /* 0x000fe200030e0667 */
[----:B------:R-:W-:Y:S01]  /*26840*/  IADD3 R93, P6, PT, R93, R38, RZ ;  /* 0x000000265d5d7210 */ /* 0x000fe20007fde0ff */
[----:B------:R-:W-:Y:S01]  /*26850*/  IMAD.X R39, RZ, RZ, RZ, P0 ;  /* 0x000000ffff277224 */ /* 0x000fe200000e06ff */
[----:B------:R-:W-:Y:S01]  /*26860*/  ISETP.GE.U32.AND P0, PT, R91, R74, PT ;  /* 0x0000004a5b00720c */ /* 0x000fe20003f06070 */
[----:B------:R-:W-:Y:S01]  /*26870*/  IMAD.X R37, RZ, RZ, RZ, P1 ;  /* 0x000000ffff257224 */ /* 0x000fe200008e06ff */
[----:B------:R-:W-:Y:S01]  /*26880*/  ISETP.GE.U32.AND P1, PT, R93, R38, PT ;  /* 0x000000265d00720c */ /* 0x000fe20003f26070 */
[----:B------:R-:W-:Y:S01]  /*26890*/  IMAD.X R88, R43, 0x1, R88, P6 ;  /* 0x000000012b587824 */ /* 0x000fe200030e0658 */
[----:B------:R-:W-:Y:S01]  /*268a0*/  ISETP.GE.U32.AND.EX P0, PT, R103, R36, PT, P0 ;  /* 0x000000246700720c */ /* 0x000fe20003f06100 */
[----:B------:R-:W-:-:S02]  /*268b0*/  IMAD.MOV.U32 R38, RZ, RZ, R77 ;  /* 0x000000ffff267224 */ /* 0x000fc400078e004d */
[----:B------:R-:W-:Y:S01]  /*268c0*/  IMAD.MOV.U32 R36, RZ, RZ, R41 ;  /* 0x000000ffff247224 */ /* 0x000fe200078e0029 */
[----:B------:R-:W-:Y:S01]  /*268d0*/  ISETP.GE.U32.AND.EX P1, PT, R88, R43, PT, P1 ;  /* 0x0000002b5800720c */ /* 0x000fe20003f26110 */
[----:B------:R-:W-:Y:S02]  /*268e0*/  IMAD.X R75, RZ, RZ, RZ, P2 ;  /* 0x000000ffff4b7224 */ /* 0x000fe400010e06ff */
[----:B------:R-:W-:Y:S01]  /*268f0*/  IMAD.WIDE.U32.X R38, R63, R100, R38, P5 ;  /* 0x000000643f267225 */ /* 0x000fe200028e0426 */
[----:B------:R-:W-:-:S03]  /*26900*/  SEL R43, RZ, 0x1, P1 ;  /* 0x00000001ff2b7807 */ /* 0x000fc60000800000 */
        /* <DEDUP_REMOVED lines=14> */
.L_x_385:
[----:B------:R-:W-:Y:S05]  /*269f0*/  BSYNC.RECONVERGENT B1 ;  /* 0x0000000000017941 */ /* 0x000fea0003800200 */
.L_x_384:
[----:B------:R-:W-:Y:S01]  /*26a00*/  IADD3 R34, P1, PT, R43, R36, RZ ;  /* 0x000000242b227210 */ /* 0x000fe20007f3e0ff */
[----:B------:R-:W-:Y:S01]  /*26a10*/  IMAD.MOV.U32 R43, RZ, RZ, RZ ;  /* 0x000000ffff2b7224 */ /* 0x000fe200078e00ff */
[----:B------:R-:W-:Y:S01]  /*26a20*/  IADD3 R36, P0, PT, R41, R38, RZ ;  /* 0x0000002629247210 */ /* 0x000fe20007f1e0ff */
[----:B------:R-:W-:Y:S01]  /*26a30*/  IMAD.MOV.U32 R32, RZ, RZ, R33 ;  /* 0x000000ffff207224 */ /* 0x000fe200078e0021 */
[----:B------:R-:W-:Y:S01]  /*26a40*/  BSSY.RECONVERGENT B1, `(.L_x_386) ;  /* 0x000002a000017945 */ /* 0x000fe20003800200 */
[----:B------:R-:W-:Y:S02]  /*26a50*/  IMAD.X R35, RZ, RZ, R37, P1 ;  /* 0x000000ffff237224 */ /* 0x000fe400008e0625 */
[----:B------:R-:W-:Y:S02]  /*26a60*/  IMAD.MOV.U32 R33, RZ, RZ, R75 ;  /* 0x000000ffff217224 */ /* 0x000fe400078e004b */
[----:B------:R-:W-:Y:S02]  /*26a70*/  IMAD.X R37, R43, 0x1, R39, P0 ;  /* 0x000000012b257824 */ /* 0x000fe400000e0627 */
[----:B------:R-:W-:-:S02]  /*26a80*/  IMAD R42, R104, R64, RZ ;  /* 0x00000040682a7224 */ /* 0x000fc400078e02ff */
[----:B------:R-:W-:-:S04]  /*26a90*/  IMAD.WIDE.U32.X R32, R62, R104, R32, P3 ;  /* 0x000000683e207225 */ /* 0x000fc800018e0420 */
[----:B------:R-:W-:-:S04]  /*26aa0*/  IMAD.WIDE.U32 R40, R64, R101, R36 ;  /* 0x0000006540287225 */ /* 0x000fc800078e0024 */
[----:B------:R-:W-:Y:S01]  /*26ab0*/  IMAD R77, R63, R101, R42 ;  /* 0x000000653f4d7224 */ /* 0x000fe200078e022a */
[----:B------:R-:W-:Y:S01]  /*26ac0*/  IADD3 R105, P1, P2, R40, R105, R32 ;  /* 0x0000006928697210 */ /* 0x000fe20007a3e020 */
[----:B------:R-:W-:Y:S02]  /*26ad0*/  IMAD.MOV.U32 R62, RZ, RZ, RZ ;  /* 0x000000ffff3e7224 */ /* 0x000fe400078e00ff */
[----:B------:R-:W-:Y:S02]  /*26ae0*/  IMAD.IADD R41, R41, 0x1, R77 ;  /* 0x0000000129297824 */ /* 0x000fe400078e024d */
[----:B------:R-:W-:Y:S02]  /*26af0*/  IMAD R75, R98, R65, RZ ;  /* 0x00000041624b7224 */ /* 0x000fe400078e02ff */
[-C--:B------:R-:W-:Y:S01]  /*26b00*/  IMAD.WIDE.U32 R38, R65, R99.reuse, R34 ;  /* 0x0000006341267225 */ /* 0x080fe200078e0022 */
[----:B------:R-:W-:Y:S02]  /*26b10*/  IADD3.X R62, PT, PT, R41, R62, R33, P1, P2 ;  /* 0x0000003e293e7210 */ /* 0x000fe40000fe4421 */
[----:B------:R-:W-:Y:S01]  /*26b20*/  ISETP.GE.U32.AND P1, PT, R105, R40, PT ;  /* 0x000000286900720c */ /* 0x000fe20003f26070 */
[CC--:B------:R-:W-:Y:S01]  /*26b30*/  IMAD R75, R66.reuse, R99.reuse, R75 ;  /* 0x00000063424b7224 */ /* 0x0c0fe200078e024b */
[----:B------:R-:W-:Y:S01]  /*26b40*/  IADD3 R91, P3, PT, R91, R38, RZ ;  /* 0x000000265b5b7210 */ /* 0x000fe20007f7e0ff */
[----:B------:R-:W-:Y:S01]  /*26b50*/  IMAD.WIDE.U32 R42, R66, R99, RZ ;  /* 0x00000063422a7225 */ /* 0x000fe200078e00ff */
[----:B------:R-:W-:-:S02]  /*26b60*/  ISETP.GE.U32.AND.EX P1, PT, R62, R41, PT, P1 ;  /* 0x000000293e00720c */ /* 0x000fc40003f26110 */
[----:B------:R-:W-:Y:S01]  /*26b70*/  ISETP.GE.U32.AND P0, PT, R91, R38, PT ;  /* 0x000000265b00720c */ /* 0x000fe20003f06070 */
[----:B------:R-:W-:Y:S02]  /*26b80*/  IMAD.IADD R32, R39, 0x1, R75 ;  /* 0x0000000127207824 */ /* 0x000fe400078e024b */
[----:B------:R-:W-:-:S04]  /*26b90*/  IMAD.WIDE.U32 R42, P2, R65, R98, R42 ;  /* 0x00000062412a7225 */ /* 0x000fc8000784002a */
[----:B------:R-:W-:Y:S02]  /*26ba0*/  IMAD.X R103, R32, 0x1, R103, P3 ;  /* 0x0000000120677824 */ /* 0x000fe400018e0667 */
[----:B------:R-:W-:-:S03]  /*26bb0*/  IMAD.WIDE.U32 R38, R65, R99, RZ ;  /* 0x0000006341267225 */ /* 0x000fc600078e00ff */
[----:B------:R-:W-:Y:S01]  /*26bc0*/  ISETP.GE.U32.AND.EX P0, PT, R103, R32, PT, P0 ;  /* 0x000000206700720c */ /* 0x000fe20003f06100 */
[----:B------:R-:W-:Y:S01]  /*26bd0*/  IMAD.X R33, RZ, RZ, RZ, P2 ;  /* 0x000000ffff217224 */ /* 0x000fe200010e06ff */
[----:B------:R-:W-:Y:S01]  /*26be0*/  IADD3 RZ, P2, PT, R39, R42, RZ ;  /* 0x0000002a27ff7210 */ /* 0x000fe20007f5e0ff */
        /* <DEDUP_REMOVED lines=15> */
.L_x_387:
[----:B------:R-:W-:Y:S05]  /*26ce0*/  BSYNC.RECONVERGENT B1 ;  /* 0x0000000000017941 */ /* 0x000fea0003800200 */
.L_x_386:
        /* <DEDUP_REMOVED lines=15> */
.L_x_389:
[----:B------:R-:W-:Y:S05]  /*26de0*/  BSYNC.RECONVERGENT B1 ;  /* 0x0000000000017941 */ /* 0x000fea0003800200 */
.L_x_388:
        /* <DEDUP_REMOVED lines=9> */
[----:B------:R-:W-:Y:S02]  /*26e80*/  IMAD R96, R96, R61, RZ ;  /* 0x0000003d60607224 */ /* 0x000fe400078e02ff */
[----:B------:R-:W-:Y:S01]  /*26e90*/  IMAD.WIDE.U32 R36, R66, R102, RZ ;  /* 0x0000006642247225 */ /* 0x000fe200078e00ff */
[----:B------:R-:W-:-:S03]  /*26ea0*/  ISETP.GE.U32.AND P0, PT, R105, R38, PT ;  /* 0x000000266900720c */ /* 0x000fc60003f06070 */
[----:B------:R-:W-:Y:S02]  /*26eb0*/  IMAD.X R62, R77, 0x1, R62, P3 ;  /* 0x000000014d3e7824 */ /* 0x000fe400018e063e */
[----:B------:R-:W-:Y:S02]  /*26ec0*/  IMAD R75, R60, R97, R96 ;  /* 0x000000613c4b7224 */ /* 0x000fe400078e0260 */
[----:B------:R-:W-:Y:S01]  /*26ed0*/  IMAD.WIDE.U32 R38, R97, R61, RZ ;  /* 0x0000003d61267225 */ /* 0x000fe200078e00ff */
[----:B------:R-:W-:-:S03]  /*26ee0*/  ISETP.GE.U32.AND.EX P0, PT, R62, R77, PT, P0 ;  /* 0x0000004d3e00720c */ /* 0x000fc60003f06100 */
[----:B------:R-:W-:-:S04]  /*26ef0*/  IMAD.WIDE.U32 R34, P1, R64, R104, R34 ;  /* 0x0000006840227225 */ /* 0x000fc80007820022 */
[----:B------:R-:W-:-:S04]  /*26f00*/  IMAD.WIDE.U32 R40, R64, R101, RZ ;  /* 0x0000006540287225 */ /* 0x000fc800078e00ff */
        /* <DEDUP_REMOVED lines=28> */
.L_x_391:
[----:B------:R-:W-:Y:S05]  /*270d0*/  BSYNC.RECONVERGENT B1 ;  /* 0x0000000000017941 */ /* 0x000fea0003800200 */
.L_x_390:
[----:B------:R-:W-:Y:S01]  /*270e0*/  IMAD R34, R104, R65, RZ ;  /* 0x0000004168227224 */ /* 0x000fe200078e02ff */
[----:B------:R-:W-:Y:S01]  /*270f0*/  IADD3 R97, P0, PT, R35, R40, RZ ;  /* 0x0000002823617210 */ /* 0x000fe20007f1e0ff */
[----:B------:R-:W-:Y:S01]  /*27100*/  IMAD.MOV.U32 R37, RZ, RZ, RZ ;  /* 0x000000ffff257224 */ /* 0x000fe200078e00ff */
[----:B------:R-:W-:Y:S01]  /*27110*/  LOP3.LUT R75, RZ, R75, RZ, 0x33, !PT ;  /* 0x0000004bff4b7212 */ /* 0x000fe200078e33ff */
[----:B------:R-:W-:Y:S01]  /*27120*/  IMAD.WIDE.U32 R32, R101, R65, RZ ;  /* 0x0000004165207225 */ /* 0x000fe200078e00ff */
[----:B------:R-:W-:Y:S01]  /*27130*/  UMOV UR4, URZ ;  /* 0x000000ff00047c82 */ /* 0x000fe20008000000 */
[----:B------:R-:W-:Y:S02]  /*27140*/  BSSY.RECONVERGENT B1, `(.L_x_392) ;  /* 0x0000044000017945 */ /* 0x000fe40003800200 */
[----:B------:R-:W-:Y:S02]  /*27150*/  IMAD.IADD R63, R39, 0x1, R63 ;  /* 0x00000001273f7824 */ /* 0x000fe400078e023f */
[----:B------:R-:W-:-:S02]  /*27160*/  IMAD R77, R66, R101, R34 ;  /* 0x00000065424d7224 */ /* 0x000fc400078e0222 */
[----:B------:R-:W-:Y:S01]  /*27170*/  IMAD.X R99, R37, 0x1, R41, P0 ;  /* 0x0000000125637824 */ /* 0x000fe200000e0629 */
[----:B------:R-:W-:Y:S01]  /*27180*/  IADD3 R42, P0, PT, R97, R32, RZ ;  /* 0x00000020612a7210 */ /* 0x000fe20007f1e0ff */
[----:B------:R-:W-:-:S03]  /*27190*/  IMAD.WIDE.U32 R34, R63, R28, RZ ;  /* 0x0000001c3f227225 */ /* 0x000fc600078e00ff */
[----:B------:R-:W-:Y:S01]  /*271a0*/  IADD3 R67, P3, P4, R42, R67, R60 ;  /* 0x000000432a437210 */ /* 0x000fe20007c7e03c */
[----:B------:R-:W-:Y:S02]  /*271b0*/  IMAD.IADD R64, R33, 0x1, R77 ;  /* 0x0000000121407824 */ /* 0x000fe400078e024d */
[----:B------:R-:W-:Y:S02]  /*271c0*/  IMAD.MOV.U32 R41, RZ, RZ, RZ ;  /* 0x000000ffff297224 */ /* 0x000fe400078e00ff */
[----:B------:R-:W-:-:S04]  /*271d0*/  IMAD.WIDE.U32 R36, R38, R28, RZ ;  /* 0x0000001c26247225 */ /* 0x000fc800078e00ff */
[----:B------:R-:W-:Y:S01]  /*271e0*/  IMAD.X R77, R64, 0x1, R99, P0 ;  /* 0x00000001404d7824 */ /* 0x000fe200000e0663 */
[----:B------:R-:W-:Y:S01]  /*271f0*/  ISETP.GT.U32.AND P1, PT, R36, R43, PT ;  /* 0x0000002b2400720c */ /* 0x000fe20003f24070 */
[----:B------:R-:W-:Y:S01]  /*27200*/  IMAD.WIDE.U32 R34, P5, R38, R29, R34 ;  /* 0x0000001d26227225 */ /* 0x000fe200078a0022 */
[----:B------:R-:W-:Y:S02]  /*27210*/  ISETP.GE.U32.AND P0, PT, R67, R42, PT ;  /* 0x0000002a4300720c */ /* 0x000fe40003f06070 */
[----:B------:R-:W-:Y:S01]  /*27220*/  IADD3.X R60, PT, PT, R77, R41, R61, P3, P4 ;  /* 0x000000294d3c7210 */ /* 0x000fe20001fe843d */
[----:B------:R-:W-:Y:S01]  /*27230*/  IMAD.WIDE.U32 R40, R66, R101, RZ ;  /* 0x0000006542287225 */ /* 0x000fe200078e00ff */
[----:B------:R-:W-:Y:S02]  /*27240*/  IADD3 R36, P2, PT, R37, R34, RZ ;  /* 0x0000002225247210 */ /* 0x000fe40007f5e0ff */
[----:B------:R-:W-:Y:S01]  /*27250*/  ISETP.GE.U32.AND.EX P0, PT, R60, R77, PT, P0 ;  /* 0x0000004d3c00720c */ /* 0x000fe20003f06100 */
[----:B------:R-:W-:Y:S01]  /*27260*/  IMAD.X R37, RZ, RZ, RZ, P5 ;  /* 0x000000ffff257224 */ /* 0x000fe200028e06ff */
[----:B------:R-:W-:Y:S01]  /*27270*/  ISETP.GT.U32.AND.EX P1, PT, R36, R75, PT, P1 ;  /* 0x0000004b2400720c */ /* 0x000fe20003f24110 */
[----:B------:R-:W-:-:S02]  /*27280*/  IMAD.MOV.U32 R36, RZ, RZ, R35 ;  /* 0x000000ffff247224 */ /* 0x000fc400078e0023 */
[----:B------:R-:W-:Y:S01]  /*27290*/  IMAD.WIDE.U32 R40, P3, R65, R104, R40 ;  /* 0x0000006841287225 */ /* 0x000fe20007860028 */
[----:B------:R-:W-:-:S03]  /*272a0*/  SEL R33, RZ, 0x1, !P1 ;  /* 0x00000001ff217807 */ /* 0x000fc60004800000 */
[----:B------:R-:W-:-:S04]  /*272b0*/  IMAD.WIDE.U32.X R36, R63, R29, R36, P2 ;  /* 0x0000001d3f247225 */ /* 0x000fc800010e0424 */
[----:B------:R-:W-:Y:S01]  /*272c0*/  IMAD.WIDE.U32 R34, R65, R101, RZ ;  /* 0x0000006541227225 */ /* 0x000fe200078e00ff */
[----:B------:R-:W-:Y:S02]  /*272d0*/  IADD3 R34, P1, PT, R33, R36, RZ ;  /* 0x0000002421227210 */ /* 0x000fe40007f3e0ff */
[----:B------:R-:W-:Y:S01]  /*272e0*/  @P0 IADD3 R33, P5, PT, RZ, -R97, RZ ;  /* 0x80000061ff210210 */ /* 0x000fe20007fbe0ff */
[----:B------:R-:W-:Y:S01]  /*272f0*/  IMAD.X R43, RZ, RZ, RZ, P3 ;  /* 0x000000ffff2b7224 */ /* 0x000fe200018e06ff */
[----:B------:R-:W-:Y:S01]  /*27300*/  IADD3 RZ, P4, PT, R35, R40, RZ ;  /* 0x0000002823ff7210 */ /* 0x000fe20007f9e0ff */
[----:B------:R-:W-:Y:S01]  /*27310*/  IMAD.X R35, RZ, RZ, R37, P1 ;  /* 0x000000ffff237224 */ /* 0x000fe200008e0625 */
[----:B------:R-:W-:Y:S01]  /*27320*/  @P0 ISETP.NE.U32.AND P1, PT, R32, R33, PT ;  /* 0x000000212000020c */ /* 0x000fe20003f25070 */
[----:B------:R-:W-:Y:S01]  /*27330*/  IMAD.WIDE.U32 R32, R63, R30, RZ ;  /* 0x0000001e3f207225 */ /* 0x000fe200078e00ff */
[----:B------:R-:W-:-:S03]  /*27340*/  @P0 ISETP.NE.U32.AND P2, PT, R42, RZ, PT ;  /* 0x000000ff2a00020c */ /* 0x000fc60003f45070 */
[----:B------:R-:W-:Y:S01]  /*27350*/  IMAD.WIDE.U32 R36, R38, R30, R34 ;  /* 0x0000001e26247225 */ /* 0x000fe200078e0022 */
[----:B------:R-:W-:-:S03]  /*27360*/  @P0 ISETP.NE.AND.EX P2, PT, R77, RZ, PT, P2 ;  /* 0x000000ff4d00020c */ /* 0x000fc60003f45320 */
[----:B------:R-:W-:Y:S02]  /*27370*/  IMAD.MOV.U32 R42, RZ, RZ, R41 ;  /* 0x000000ffff2a7224 */ /* 0x000fe400078e0029 */
[----:B------:R-:W-:-:S04]  /*27380*/  IMAD.WIDE.U32 R32, P3, R38, R31, R32 ;  /* 0x0000001f26207225 */ /* 0x000fc80007860020 */
[----:B------:R-:W-:Y:S01]  /*27390*/  IMAD.WIDE.U32.X R42, R66, R104, R42, P4 ;  /* 0x00000068422a7225 */ /* 0x000fe200020e042a */
[----:B------:R-:W-:-:S03]  /*273a0*/  IADD3 R97, P4, PT, R95, R36, RZ ;  /* 0x000000245f617210 */ /* 0x000fc60007f9e0ff */
[----:B------:R-:W-:Y:S02]  /*273b0*/  @P0 IMAD.X R61, RZ, RZ, ~R99, P5 ;  /* 0x000000ffff3d0224 */ /* 0x000fe400028e0e63 */
[----:B------:R-:W-:Y:S02]  /*273c0*/  IMAD.IADD R37, R37, 0x1, R32 ;  /* 0x0000000125257824 */ /* 0x000fe400078e0220 */
[----:B------:R-:W-:Y:S01]  /*273d0*/  IMAD.MOV.U32 R77, RZ, RZ, 0x1 ;  /* 0x00000001ff4d7424 */ /* 0x000fe200078e00ff */
[----:B------:R-:W-:Y:S01]  /*273e0*/  @P0 ISETP.NE.AND.EX P1, PT, R64, R61, !P2, P1 ;  /* 0x0000003d4000020c */ /* 0x000fe20005725310 */
[----:B------:R-:W-:Y:S01]  /*273f0*/  IMAD.X R75, R37, 0x1, R94, P4 ;  /* 0x00000001254b7824 */ /* 0x000fe200020e065e */
[----:B------:R-:W-:Y:S01]  /*27400*/  ISETP.GE.U32.AND P2, PT, R97, R36, PT ;  /* 0x000000246100720c */ /* 0x000fe20003f46070 */
[----:B------:R-:W-:Y:S01]  /*27410*/  IMAD.WIDE.U32 R40, R38, R30, RZ ;  /* 0x0000001e26287225 */ /* 0x000fe200078e00ff */
[----:B------:R-:W-:Y:S02]  /*27420*/  @P0 SEL R77, RZ, 0x1, !P1 ;  /* 0x00000001ff4d0807 */ /* 0x000fe40004800000 */
[----:B------:R-:W-:Y:S01]  /*27430*/  ISETP.GE.U32.AND.EX P0, PT, R75, R37, PT, P2 ;  /* 0x000000254b00720c */ /* 0x000fe20003f06120 */
[----:B------:R-:W-:Y:S01]  /*27440*/  IMAD.X R37, RZ, RZ, RZ, P3 ;  /* 0x000000ffff257224 */ /* 0x000fe200018e06ff */
[----:B------:R-:W-:Y:S01]  /*27450*/  IADD3 R77, P1, PT, R77, R42, RZ ;  /* 0x0000002a4d4d7210 */ /* 0x000fe20007f3e0ff */
[----:B------:R-:W-:Y:S01]  /*27460*/  IMAD.MOV.U32 R36, RZ, RZ, R33 ;  /* 0x000000ffff247224 */ /* 0x000fe200078e0021 */
[----:B------:R-:W-:Y:S01]  /*27470*/  IADD3 RZ, P4, PT, R32, R41, RZ ;  /* 0x0000002920ff7210 */ /* 0x000fe20007f9e0ff */
[----:B------:R-:W-:Y:S01]  /*27480*/  IMAD.MOV.U32 R41, RZ, RZ, 0x1 ;  /* 0x00000001ff297424 */ /* 0x000fe200078e00ff */
[----:B------:R-:W-:Y:S01]  /*27490*/  IADD3.X R76, PT, PT, R43, UR4, RZ, P1, !PT ;  /* 0x000000042b4c7c10 */ /* 0x000fe20008ffe4ff */
[----:B------:R-:W-:-:S02]  /*274a0*/  IMAD.MOV.U32 R43, RZ, RZ, RZ ;  /* 0x000000ffff2b7224 */ /* 0x000fc400078e00ff */
[----:B------:R-:W-:-:S04]  /*274b0*/  IMAD.WIDE.U32.X R36, R63, R31, R36, P4 ;  /* 0x0000001f3f247225 */ /* 0x000fc800020e0424 */
        /* <DEDUP_REMOVED lines=12> */
.L_x_393:
[----:B------:R-:W-:Y:S05]  /*27580*/  BSYNC.RECONVERGENT B1 ;  /* 0x0000000000017941 */ /* 0x000fea0003800200 */
.L_x_392:
        /* <DEDUP_REMOVED lines=34> */
.L_x_395:
[----:B------:R-:W-:Y:S05]  /*277b0*/  BSYNC.RECONVERGENT B1 ;  /* 0x0000000000017941 */ /* 0x000fea0003800200 */
.L_x_394:
        /* <DEDUP_REMOVED lines=46> */
.L_x_397:
[----:B------:R-:W-:Y:S05]  /*27aa0*/  BSYNC.RECONVERGENT B1 ;  /* 0x0000000000017941 */ /* 0x000fea0003800200 */
.L_x_396:
        /* <DEDUP_REMOVED lines=39> */
.L_x_399:
[----:B------:R-:W-:Y:S05]  /*27d20*/  BSYNC.RECONVERGENT B1 ;  /* 0x0000000000017941 */ /* 0x000fea0003800200 */
.L_x_398:
        /* <DEDUP_REMOVED lines=17> */
.L_x_401:
[----:B------:R-:W-:Y:S05]  /*27e40*/  BSYNC.RECONVERGENT B1 ;  /* 0x0000000000017941 */ /* 0x000fea0003800200 */
.L_x_400:
        /* <DEDUP_REMOVED lines=34> */
.L_x_403:
[----:B------:R-:W-:Y:S05]  /*28070*/  BSYNC.RECONVERGENT B1 ;  /* 0x0000000000017941 */ /* 0x000fea0003800200 */
.L_x_402:
        /* <DEDUP_REMOVED lines=46> */
.L_x_405:
[----:B------:R-:W-:Y:S05]  /*28360*/  BSYNC.RECONVERGENT B1 ;  /* 0x0000000000017941 */ /* 0x000fea0003800200 */
.L_x_404:
        /* <DEDUP_REMOVED lines=28> */
.L_x_407:
[----:B------:R-:W-:Y:S05]  /*28530*/  BSYNC.RECONVERGENT B1 ;  /* 0x0000000000017941 */ /* 0x000fea0003800200 */
.L_x_406:
        /* <DEDUP_REMOVED lines=19> */
.L_x_409:
[----:B------:R-:W-:Y:S05]  /*28670*/  BSYNC.RECONVERGENT B1 ;  /* 0x0000000000017941 */ /* 0x000fea0003800200 */
.L_x_408:
        /* <DEDUP_REMOVED lines=9> */
[----:B------:R-:W-:Y:S01]  /*28710*/  IMAD.WIDE.U32 R34, R32, R52, RZ ;  /* 0x0000003420227225 */ /* 0x000fe200078e00ff */
[----:B------:R-:W-:-:S03]  /*28720*/  IADD3 R63, P4, PT, R91, R74, RZ ;  /* 0x0000004a5b3f7210 */ /* 0x000fc60007f9e0ff */
[----:B------:R-:W-:Y:S01]  /*28730*/  IMAD.IADD R61, R37, 0x1, R61 ;  /* 0x00000001253d7824 */ /* 0x000fe200078e023d */
[----:B------:R-:W-:Y:S01]  /*28740*/  ISETP.GE.U32.AND P1, PT, R63, R74, PT ;  /* 0x0000004a3f00720c */ /* 0x000fe20003f26070 */
        /* <DEDUP_REMOVED lines=30> */
.L_x_411:
[----:B------:R-:W-:Y:S05]  /*28930*/  BSYNC.RECONVERGENT B1 ;  /* 0x0000000000017941 */ /* 0x000fea0003800200 */
.L_x_410:
        /* <DEDUP_REMOVED lines=38> */
.L_x_413:
[----:B------:R-:W-:Y:S05]  /*28ba0*/  BSYNC.RECONVERGENT B1 ;  /* 0x0000000000017941 */ /* 0x000fea0003800200 */
.L_x_412:
        /* <DEDUP_REMOVED lines=18> */
.L_x_415:
[----:B------:R-:W-:Y:S05]  /*28cd0*/  BSYNC.RECONVERGENT B1 ;  /* 0x0000000000017941 */ /* 0x000fea0003800200 */
.L_x_414:
        /* <DEDUP_REMOVED lines=39> */
.L_x_417:
[----:B------:R-:W-:Y:S05]  /*28f50*/  BSYNC.RECONVERGENT B1 ;  /* 0x0000000000017941 */ /* 0x000fea0003800200 */
.L_x_416:
        /* <DEDUP_REMOVED lines=38> */
.L_x_419:
[----:B------:R-:W-:Y:S05]  /*291c0*/  BSYNC.RECONVERGENT B1 ;  /* 0x0000000000017941 */ /* 0x000fea0003800200 */
.L_x_418:
        /* <DEDUP_REMOVED lines=41> */
.L_x_422:
[----:B------:R-:W-:Y:S05]  /*29460*/  BSYNC.RELIABLE B2 ;  /* 0x0000000000027941 */ /* 0x000fea0003800100 */
.L_x_421:
        /* <DEDUP_REMOVED lines=22> */
.L_x_423:
[----:B------:R-:W-:Y:S05]  /*295d0*/  BSYNC.RECONVERGENT B1 ;  /* 0x0000000000017941 */ /* 0x000fea0003800200 */
.L_x_420:
        /* <DEDUP_REMOVED lines=21> */
[----:B------:R-:W-:Y:S01]  /*29730*/  IADD3 R91, P5, PT, R34, R42, RZ ;  /* 0x0000002a225b7210 */ /* 0x000fe20007fbe0ff */
        /* <DEDUP_REMOVED lines=8> */
[CC--:B------:R-:W-:Y:S01]  /*297c0*/  IMAD.WIDE.U32.X R38, R47.reuse, R44.reuse, R38, P4 ;  /* 0x0000002c2f267225 */ /* 0x0c0fe200020e0426 */
[----:B------:R-:W-:Y:S02]  /*297d0*/  ISETP.NE.AND.EX P1, PT, R40, R61, !P2, P1 ;  /* 0x0000003d2800720c */ /* 0x000fe40005725310 */
[----:B------:R-:W-:Y:S01]  /*297e0*/  ISETP.GE.U32.AND.EX P0, PT, R88, R43, PT, P0 ;  /* 0x0000002b5800720c */ /* 0x000fe20003f06100 */
[----:B------:R-:W-:Y:S01]  /*297f0*/  IMAD.WIDE.U32.X R36, R47, R44, R36, P3 ;  /* 0x0000002c2f247225 */ /* 0x000fe200018e0424 */
[----:B------:R-:W-:Y:S02]  /*29800*/  SEL R61, RZ, 0x1, !P1 ;  /* 0x00000001ff3d7807 */ /* 0x000fe40004800000 */
[----:B------:R-:W-:Y:S01]  /*29810*/  SEL R43, RZ, 0x1, P0 ;  /* 0x00000001ff2b7807 */ /* 0x000fe20000000000 */
[----:B------:R-:W-:Y:S01]  /*29820*/  IMAD.WIDE.U32 R34, R79, R45, RZ ;  /* 0x0000002d4f227225 */ /* 0x000fe200078e00ff */
[----:B------:R-:W-:Y:S02]  /*29830*/  IADD3 R60, P0, PT, R61, R38, RZ ;  /* 0x000000263d3c7210 */ /* 0x000fe40007f1e0ff */
[----:B------:R-:W-:Y:S01]  /*29840*/  IADD3 R38, P1, PT, R43, R36, RZ ;  /* 0x000000242b267210 */ /* 0x000fe20007f3e0ff */
[----:B------:R-:W-:Y:S01]  /*29850*/  IMAD.WIDE.U32 R40, R47, R46, RZ ;  /* 0x0000002e2f287225 */ /* 0x000fe200078e00ff */
[----:B------:R-:W-:-:S02]  /*29860*/  IADD3 R36, P4, PT, R60, R34, RZ ;  /* 0x000000223c247210 */ /* 0x000fc40007f9e0ff */
[----:B------:R-:W-:Y:S01]  /*29870*/  IADD3 R105, P6, PT, RZ, -R60, RZ ;  /* 0x8000003cff697210 */ /* 0x000fe20007fde0ff */
[----:B------:R-:W-:Y:S01]  /*29880*/  IMAD.X R61, RZ, RZ, R39, P0 ;  /* 0x000000ffff3d7224 */ /* 0x000fe200000e0627 */
[----:B------:R-:W-:Y:S01]  /*29890*/  ISETP.NE.U32.AND P0, PT, R36, RZ, PT ;  /* 0x000000ff2400720c */ /* 0x000fe20003f05070 */
[----:B------:R-:W-:Y:S02]  /*298a0*/  IMAD.X R39, RZ, RZ, R37, P1 ;  /* 0x000000ffff277224 */ /* 0x000fe400008e0625 */
[----:B------:R-:W-:-:S04]  /*298b0*/  IMAD.WIDE.U32 R92, R73, R45, RZ ;  /* 0x0000002d495c7225 */ /* 0x000fc800078e00ff */
[----:B------:R-:W-:-:S04]  /*298c0*/  IMAD.WIDE.U32 R40, P2, R46, R47, R40 ;  /* 0x0000002f2e287225 */ /* 0x000fc80007840028 */
[----:B------:R-:W-:-:S04]  /*298d0*/  IMAD.WIDE.U32 R36, R46, R46, R38 ;  /* 0x0000002e2e247225 */ /* 0x000fc800078e0026 */
[----:B------:R-:W-:-:S04]  /*298e0*/  IMAD.WIDE.U32 R98, R79, R45, R60 ;  /* 0x0000002d4f627225 */ /* 0x000fc800078e003c */
[----:B------:R-:W-:Y:S01]  /*298f0*/  IMAD.WIDE.U32 R92, P5, R79, R44, R92 ;  /* 0x0000002c4f5c7225 */ /* 0x000fe200078a005c */
[----:B------:R-:W-:-:S03]  /*29900*/  IADD3 R103, P1, PT, R98, R36, RZ ;  /* 0x0000002462677210 */ /* 0x000fc60007f3e0ff */
[----:B------:R-:W-:Y:S01]  /*29910*/  IMAD.IADD R107, R37, 0x1, R40 ;  /* 0x00000001256b7824 */ /* 0x000fe200078e0228 */
[----:B------:R-:W-:Y:S01]  /*29920*/  IADD3 R101, P3, PT, R92, R35, RZ ;  /* 0x000000235c657210 */ /* 0x000fe20007f7e0ff */
[----:B------:R-:W-:Y:S01]  /*29930*/  IMAD.X R97, RZ, RZ, RZ, P2 ;  /* 0x000000ffff617224 */ /* 0x000fe200010e06ff */
[----:B------:R-:W-:Y:S01]  /*29940*/  ISETP.GE.U32.AND P2, PT, R103, R36, PT ;  /* 0x000000246700720c */ /* 0x000fe20003f46070 */
[----:B------:R-:W-:Y:S01]  /*29950*/  IMAD.WIDE.U32 R42, R44, R79, RZ ;  /* 0x0000004f2c2a7225 */ /* 0x000fe200078e00ff */
[----:B------:R-:W-:-:S03]  /*29960*/  IADD3.X R98, PT, PT, R107, R99, R92, P1, !PT ;  /* 0x000000636b627210 */ /* 0x000fc60000ffe45c */
[----:B------:R-:W-:Y:S01]  /*29970*/  IMAD.WIDE.U32 R94, R46, R46, RZ ;  /* 0x0000002e2e5e7225 */ /* 0x000fe200078e00ff */
[----:B------:R-:W-:-:S03]  /*29980*/  ISETP.GE.U32.AND.EX P2, PT, R98, R107, PT, P2 ;  /* 0x0000006b6200720c */ /* 0x000fc60003f46120 */
[----:B------:R-:W-:Y:S01]  /*29990*/  IMAD.X R62, R101, 0x1, R61, P4 ;  /* 0x00000001653e7824 */ /* 0x000fe200020e063d */
[----:B------:R-:W-:Y:S01]  /*299a0*/  IADD3 RZ, P4, PT, R40, R95, RZ ;  /* 0x0000005f28ff7210 */ /* 0x000fe20007f9e0ff */
[----:B------:R-:W-:-:S03]  /*299b0*/  IMAD.WIDE.U32 R42, P1, R73, R45, R42 ;  /* 0x0000002d492a7225 */ /* 0x000fc6000782002a */
[----:B------:R-:W-:Y:S01]  /*299c0*/  ISETP.NE.AND.EX P0, PT, R62, RZ, PT, P0 ;  /* 0x000000ff3e00720c */ /* 0x000fe20003f05300 */
[----:B------:R-:W-:-:S04]  /*299d0*/  IMAD.WIDE.U32 R94, R45, R79, RZ ;  /* 0x0000004f2d5e7225 */ /* 0x000fc800078e00ff */
[----:B------:R-:W-:Y:S01]  /*299e0*/  IMAD.X R37, RZ, RZ, RZ, P1 ;  /* 0x000000ffff257224 */ /* 0x000fe200008e06ff */
[----:B------:R-:W-:Y:S01]  /*299f0*/  ISETP.NE.U32.AND P1, PT, R34, R105, PT ;  /* 0x000000692200720c */ /* 0x000fe20003f25070 */
[----:B------:R-:W-:Y:S01]  /*29a00*/  IMAD.X R90, RZ, RZ, ~R61, P6 ;  /* 0x000000ffff5a7224 */ /* 0x000fe200030e0e3d */
[----:B------:R-:W-:Y:S01]  /*29a10*/  IADD3 RZ, P6, PT, R95, R42, RZ ;  /* 0x0000002a5fff7210 */ /* 0x000fe20007fde0ff */
[----:B------:R-:W-:Y:S02]  /*29a20*/  IMAD.MOV.U32 R96, RZ, RZ, R41 ;  /* 0x000000ffff607224 */ /* 0x000fe400078e0029 */
[----:B------:R-:W-:Y:S01]  /*29a30*/  IMAD.MOV.U32 R36, RZ, RZ, R43 ;  /* 0x000000ffff247224 */ /* 0x000fe200078e002b */
[----:B------:R-:W-:Y:S01]  /*29a40*/  ISETP.NE.AND.EX P0, PT, R101, R90, !P0, P1 ;  /* 0x0000005a6500720c */ /* 0x000fe20004705310 */
[----:B------:R-:W-:-:S03]  /*29a50*/  IMAD.WIDE.U32.X R42, R47, R47, R96, P4 ;  /* 0x0000002f2f2a7225 */ /* 0x000fc600020e0460 */
[----:B------:R-:W-:Y:S01]  /*29a60*/  SEL R97, RZ, 0x1, !P0 ;  /* 0x00000001ff617807 */ /* 0x000fe20004000000 */
        /* <DEDUP_REMOVED lines=14> */
.L_x_425:
[----:B------:R-:W-:Y:S05]  /*29b50*/  BSYNC.RECONVERGENT B1 ;  /* 0x0000000000017941 */ /* 0x000fea0003800200 */
.L_x_424:
[----:B------:R-:W-:Y:S01]  /*29b60*/  IADD3 R38, P1, PT, R97, R36, RZ ;  /* 0x0000002461267210 */ /* 0x000fe20007f3e0ff */
[----:B------:R-:W-:Y:S01]  /*29b70*/  IMAD.MOV.U32 R99, RZ, RZ, RZ ;  /* 0x000000ffff637224 */ /* 0x000fe200078e00ff */
[----:B------:R-:W-:Y:S01]  /*29b80*/  IADD3 R94, P0, PT, R95, R42, RZ ;  /* 0x0000002a5f5e7210 */ /* 0x000fe20007f1e0ff */
[----:B------:R-:W-:Y:S01]  /*29b90*/  IMAD.WIDE.U32 R40, R73, R46, RZ ;  /* 0x0000002e49287225 */ /* 0x000fe200078e00ff */
[----:B------:R-:W-:Y:S01]  /*29ba0*/  ISETP.NE.U32.AND P4, PT, R34, R105, PT ;  /* 0x000000692200720c */ /* 0x000fe20003f85070 */
[----:B------:R-:W-:Y:S02]  /*29bb0*/  BSSY.RECONVERGENT B1, `(.L_x_426) ;  /* 0x0000025000017945 */ /* 0x000fe40003800200 */
[----:B------:R-:W-:Y:S02]  /*29bc0*/  IMAD.X R39, RZ, RZ, R37, P1 ;  /* 0x000000ffff277224 */ /* 0x000fe400008e0625 */
[----:B------:R-:W-:Y:S01]  /*29bd0*/  IMAD.X R95, R99, 0x1, R43, P0 ;  /* 0x00000001635f7824 */ /* 0x000fe200000e062b */
[----:B------:R-:W-:Y:S01]  /*29be0*/  IADD3 R60, P0, PT, R60, R34, RZ ;  /* 0x000000223c3c7210 */ /* 0x000fe20007f1e0ff */
[----:B------:R-:W-:-:S03]  /*29bf0*/  IMAD.WIDE.U32 R96, R78, R45, RZ ;  /* 0x0000002d4e607225 */ /* 0x000fc600078e00ff */
[----:B------:R-:W-:Y:S01]  /*29c00*/  ISETP.NE.U32.AND P6, PT, R60, RZ, PT ;  /* 0x000000ff3c00720c */ /* 0x000fe20003fc5070 */
[----:B------:R-:W-:-:S04]  /*29c10*/  IMAD.WIDE.U32 R40, P2, R79, R47, R40 ;  /* 0x0000002f4f287225 */ /* 0x000fc80007840028 */
[----:B------:R-:W-:Y:S02]  /*29c20*/  IMAD.IADD R99, R92, 0x1, R35 ;  /* 0x000000015c637824 */ /* 0x000fe400078e0223 */
[----:B------:R-:W-:-:S04]  /*29c30*/  IMAD.WIDE.U32 R42, R79, R46, R94 ;  /* 0x0000002e4f2a7225 */ /* 0x000fc800078e005e */
[----:B------:R-:W-:-:S04]  /*29c40*/  IMAD.WIDE.U32 R38, R80, R45, R38 ;  /* 0x0000002d50267225 */ /* 0x000fc800078e0026 */
[----:B------:R-:W-:-:S04]  /*29c50*/  IMAD.WIDE.U32 R96, P1, R80, R44, R96 ;  /* 0x0000002c50607225 */ /* 0x000fc80007820060 */
[----:B------:R-:W-:Y:S01]  /*29c60*/  IMAD.X R60, R99, 0x1, R61, P0 ;  /* 0x00000001633c7824 */ /* 0x000fe200000e063d */
[----:B------:R-:W-:Y:S01]  /*29c70*/  IADD3 R101, P0, PT, R42, R38, RZ ;  /* 0x000000262a657210 */ /* 0x000fe20007f1e0ff */
[----:B------:R-:W-:Y:S02]  /*29c80*/  IMAD.IADD R43, R43, 0x1, R40 ;  /* 0x000000012b2b7824 */ /* 0x000fe400078e0228 */
[----:B------:R-:W-:Y:S01]  /*29c90*/  IMAD.MOV.U32 R105, RZ, RZ, 0x1 ;  /* 0x00000001ff697424 */ /* 0x000fe200078e00ff */
[----:B------:R-:W-:Y:S02]  /*29ca0*/  ISETP.NE.AND.EX P6, PT, R60, RZ, PT, P6 ;  /* 0x000000ff3c00720c */ /* 0x000fe40003fc5360 */
[----:B------:R-:W-:Y:S01]  /*29cb0*/  IADD3.X R62, PT, PT, R43, R39, R96, P0, !PT ;  /* 0x000000272b3e7210 */ /* 0x000fe200007fe460 */
[----:B------:R-:W-:Y:S01]  /*29cc0*/  IMAD.WIDE.U32 R38, R47, R79, RZ ;  /* 0x0000004f2f267225 */ /* 0x000fe200078e00ff */
[----:B------:R-:W-:Y:S02]  /*29cd0*/  ISETP.GE.U32.AND P0, PT, R101, R42, PT ;  /* 0x0000002a6500720c */ /* 0x000fe40003f06070 */
[----:B------:R-:W-:-:S02]  /*29ce0*/  ISETP.NE.AND.EX P4, PT, R99, R90, !P6, P4 ;  /* 0x0000005a6300720c */ /* 0x000fc40007785340 */
[----:B------:R-:W-:Y:S01]  /*29cf0*/  ISETP.GE.U32.AND.EX P0, PT, R62, R43, PT, P0 ;  /* 0x0000002b3e00720c */ /* 0x000fe20003f06100 */
[----:B------:R-:W-:Y:S01]  /*29d00*/  IMAD.WIDE.U32 R38, P6, R73, R46, R38 ;  /* 0x0000002e49267225 */ /* 0x000fe200078c0026 */
[----:B------:R-:W-:-:S03]  /*29d10*/  SEL R107, RZ, 0x1, !P4 ;  /* 0x00000001ff6b7807 */ /* 0x000fc60006000000 */
[----:B------:R-:W-:-:S04]  /*29d20*/  IMAD.WIDE.U32 R42, R46, R79, RZ ;  /* 0x0000004f2e2a7225 */ /* 0x000fc800078e00ff */
[----:B------:R-:W-:-:S04]  /*29d30*/  IMAD.X R109, RZ, RZ, RZ, P6 ;  /* 0x000000ffff6d7224 */ /* 0x000fc800030e06ff */
        /* <DEDUP_REMOVED lines=12> */
.L_x_427:
[----:B------:R-:W-:Y:S05]  /*29e00*/  BSYNC.RECONVERGENT B1 ;  /* 0x0000000000017941 */ /* 0x000fea0003800200 */
.L_x_426:
[----:B------:R-:W-:Y:S01]  /*29e10*/  IADD3 R95, P0, PT, R107, R36, RZ ;  /* 0x000000246b5f7210 */ /* 0x000fe20007f1e0ff */
[----:B------:R-:W-:Y:S01]  /*29e20*/  IMAD.WIDE.U32 R60, R45, R80, RZ ;  /* 0x000000502d3c7225 */ /* 0x000fe200078e00ff */
[----:B------:R-:W-:Y:S01]  /*29e30*/  IADD3 R90, P6, PT, R103, R34, RZ ;  /* 0x00000022675a7210 */ /* 0x000fe20007fde0ff */
[----:B------:R-:W-:Y:S01]  /*29e40*/  BSSY.RECONVERGENT B1, `(.L_x_428) ;  /* 0x0000041000017945 */ /* 0x000fe20003800200 */
[----:B------:R-:W-:Y:S01]  /*29e50*/  IADD3 RZ, P4, PT, R43, R38, RZ ;  /* 0x000000262bff7210 */ /* 0x000fe20007f9e0ff */
[----:B------:R-:W-:Y:S02]  /*29e60*/  IMAD.MOV.U32 R38, RZ, RZ, R39 ;  /* 0x000000ffff267224 */ /* 0x000fe400078e0027 */
[----:B------:R-:W-:-:S04]  /*29e70*/  IMAD.WIDE.U32 R42, R44, R80, RZ ;  /* 0x000000502c2a7225 */ /* 0x000fc800078e00ff */
[----:B------:R-:W-:Y:S01]  /*29e80*/  IMAD.X R94, RZ, RZ, R37, P0 ;  /* 0x000000ffff5e7224 */ /* 0x000fe200000e0625 */
[----:B------:R-:W-:Y:S01]  /*29e90*/  ISETP.GE.U32.AND P0, PT, R90, R34, PT ;  /* 0x000000225a00720c */ /* 0x000fe20003f06070 */
[----:B------:R-:W-:Y:S02]  /*29ea0*/  IMAD.MOV.U32 R39, RZ, RZ, R109 ;  /* 0x000000ffff277224 */ /* 0x000fe400078e006d */
[----:B------:R-:W-:-:S04]  /*29eb0*/  IMAD.WIDE.U32 R34, R80, R45, RZ ;  /* 0x0000002d50227225 */ /* 0x000fc800078e00ff */
[----:B------:R-:W-:-:S04]  /*29ec0*/  IMAD.WIDE.U32.X R38, R73, R47, R38, P4 ;  /* 0x0000002f49267225 */ /* 0x000fc800020e0426 */
[----:B------:R-:W-:-:S04]  /*29ed0*/  IMAD.WIDE.U32 R42, P4, R78, R45, R42 ;  /* 0x0000002d4e2a7225 */ /* 0x000fc8000788002a */
[----:B------:R-:W-:Y:S01]  /*29ee0*/  IMAD.X R37, RZ, RZ, RZ, P5 ;  /* 0x000000ffff257224 */ /* 0x000fe200028e06ff */
[----:B------:R-:W-:Y:S01]  /*29ef0*/  IADD3 R60, P5, PT, R95, R34, RZ ;  /* 0x000000225f3c7210 */ /* 0x000fe20007fbe0ff */
[----:B------:R-:W-:Y:S02]  /*29f00*/  IMAD.IADD R103, R96, 0x1, R35 ;  /* 0x0000000160677824 */ /* 0x000fe400078e0223 */
[----:B------:R-:W-:Y:S01]  /*29f10*/  IMAD.X R92, R99, 0x1, R98, P6 ;  /* 0x00000001635c7824 */ /* 0x000fe200030e0662 */
[----:B------:R-:W-:Y:S01]  /*29f20*/  IADD3 RZ, P6, PT, R61, R42, RZ ;  /* 0x0000002a3dff7210 */ /* 0x000fe20007fde0ff */
[----:B------:R-:W-:Y:S02]  /*29f30*/  IMAD.MOV.U32 R36, RZ, RZ, R93 ;  /* 0x000000ffff247224 */ /* 0x000fe400078e005d */
[----:B------:R-:W-:Y:S01]  /*29f40*/  IMAD.X R42, R103, 0x1, R94, P5 ;  /* 0x00000001672a7824 */ /* 0x000fe200028e065e */
[----:B------:R-:W-:Y:S01]  /*29f50*/  IADD3 R61, P5, PT, RZ, -R95, RZ ;  /* 0x8000005fff3d7210 */ /* 0x000fe20007fbe0ff */
[----:B------:R-:W-:Y:S01]  /*29f60*/  IMAD.X R95, RZ, RZ, RZ, P4 ;  /* 0x000000ffff5f7224 */ /* 0x000fe200020e06ff */
[----:B------:R-:W-:Y:S01]  /*29f70*/  ISETP.GE.U32.AND.EX P0, PT, R92, R99, PT, P0 ;  /* 0x000000635c00720c */ /* 0x000fe20003f06100 */
[----:B------:R-:W-:Y:S01]  /*29f80*/  IMAD.WIDE.U32.X R36, R73, R44, R36, P3 ;  /* 0x0000002c49247225 */ /* 0x000fe200018e0424 */
[----:B------:R-:W-:-:S02]  /*29f90*/  ISETP.NE.U32.AND P4, PT, R60, RZ, PT ;  /* 0x000000ff3c00720c */ /* 0x000fc40003f85070 */
[----:B------:R-:W-:Y:S01]  /*29fa0*/  ISETP.NE.U32.AND P3, PT, R34, R61, PT ;  /* 0x0000003d2200720c */ /* 0x000fe20003f65070 */
[----:B------:R-:W-:Y:S01]  /*29fb0*/  IMAD.MOV.U32 R93, RZ, RZ, RZ ;  /* 0x000000ffff5d7224 */ /* 0x000fe200078e00ff */
[----:B------:R-:W-:Y:S01]  /*29fc0*/  SEL R61, RZ, 0x1, P0 ;  /* 0x00000001ff3d7807 */ /* 0x000fe20000000000 */
[----:B------:R-:W-:Y:S01]  /*29fd0*/  IMAD.X R107, RZ, RZ, RZ, P2 ;  /* 0x000000ffff6b7224 */ /* 0x000fe200010e06ff */
[----:B------:R-:W-:Y:S01]  /*29fe0*/  ISETP.NE.AND.EX P4, PT, R42, RZ, PT, P4 ;  /* 0x000000ff2a00720c */ /* 0x000fe20003f85340 */
[----:B------:R-:W-:Y:S01]  /*29ff0*/  IMAD.X R42, RZ, RZ, ~R94, P5 ;  /* 0x000000ffff2a7224 */ /* 0x000fe200028e0e5e */
[----:B------:R-:W-:Y:S01]  /*2a000*/  IADD3 R38, P0, PT, R105, R38, RZ ;  /* 0x0000002669267210 */ /* 0x000fe20007f1e0ff */
[----:B------:R-:W-:Y:S01]  /*2a010*/  IMAD.MOV.U32 R94, RZ, RZ, R43 ;  /* 0x000000ffff5e7224 */ /* 0x000fe200078e002b */
[----:B------:R-:W-:Y:S01]  /*2a020*/  IADD3 R36, P5, PT, R61, R36, RZ ;  /* 0x000000243d247210 */ /* 0x000fe20007fbe0ff */
[----:B------:R-:W-:Y:S01]  /*2a030*/  IMAD.WIDE.U32 R60, R78, R46, RZ ;  /* 0x0000002e4e3c7225 */ /* 0x000fe200078e00ff */
[----:B------:R-:W-:-:S03]  /*2a040*/  ISETP.NE.AND.EX P4, PT, R103, R42, !P4, P3 ;  /* 0x0000002a6700720c */ /* 0x000fc60006785330 */
        /* <DEDUP_REMOVED lines=9> */
[----:B------:R-:W-:Y:S02]  /*2a0e0*/  IADD3.X R99, PT, PT, R100, R95, RZ, P5, P6 ;  /* 0x0000005f64637210 */ /* 0x000fe40002fec4ff */
[----:B------:R-:W-:Y:S02]  /*2a0f0*/  ISETP.GE.U32.AND P5, PT, R105, R98, PT ;  /* 0x000000626900720c */ /* 0x000fe40003fa6070 */
[----:B------:R-:W-:Y:S01]  /*2a100*/  IADD3 R93, P4, PT, R101, R42, RZ ;  /* 0x0000002a655d7210 */ /* 0x000fe20007f9e0ff */
[----:B------:R-:W-:Y:S01]  /*2a110*/  IMAD.IADD R101, R40, 0x1, R43 ;  /* 0x0000000128657824 */ /* 0x000fe200078e022b */
[----:B------:R-:W-:Y:S02]  /*2a120*/  ISETP.GE.U32.AND.EX P5, PT, R99, R100, PT, P5 ;  /* 0x000000646300720c */ /* 0x000fe40003fa6150 */
[----:B------:R-:W-:Y:S01]  /*2a130*/  ISETP.GE.U32.AND P0, PT, R93, R42, PT ;  /* 0x0000002a5d00720c */ /* 0x000fe20003f06070 */
[----:B------:R-:W-:Y:S02]  /*2a140*/  IMAD.X R94, R101, 0x1, R62, P4 ;  /* 0x00000001655e7824 */ /* 0x000fe400020e063e */
[----:B------:R-:W-:-:S03]  /*2a150*/  IMAD.WIDE.U32 R42, R79, R46, RZ ;  /* 0x0000002e4f2a7225 */ /* 0x000fc600078e00ff */
[----:B------:R-:W-:Y:S01]  /*2a160*/  ISETP.GE.U32.AND.EX P0, PT, R94, R101, PT, P0 ;  /* 0x000000655e00720c */ /* 0x000fe20003f06100 */
[----:B------:R-:W-:Y:S01]  /*2a170*/  IMAD.MOV.U32 R101, RZ, RZ, 0x1 ;  /* 0x00000001ff657424 */ /* 0x000fe200078e00ff */
[----:B------:R-:W-:-:S03]  /*2a180*/  IADD3 RZ, P4, PT, R40, R43, RZ ;  /* 0x0000002b28ff7210 */ /* 0x000fc60007f9e0ff */
[----:B------:R-:W-:Y:S10]  /*2a190*/  @!P5 BRA `(.L_x_429) ;  /* 0x00000000002cd947 */ /* 0x000ff40003800000 */
        /* <DEDUP_REMOVED lines=11> */
.L_x_429:
[----:B------:R-:W-:Y:S05]  /*2a250*/  BSYNC.RECONVERGENT B1 ;  /* 0x0000000000017941 */ /* 0x000fea0003800200 */
.L_x_428:
        /* <DEDUP_REMOVED lines=18> */
.L_x_431:
[----:B------:R-:W-:Y:S05]  /*2a380*/  BSYNC.RECONVERGENT B1 ;  /* 0x0000000000017941 */ /* 0x000fea0003800200 */
.L_x_430:
[----:B------:R-:W-:Y:S01]  /*2a390*/  IADD3 R40, P0, PT, R39, R42, RZ ;  /* 0x0000002a27287210 */ /* 0x000fe20007f1e0ff */
[-C--:B------:R-:W-:Y:S01]  /*2a3a0*/  IMAD.WIDE.U32 R36, R79, R79.reuse, RZ ;  /* 0x0000004f4f247225 */ /* 0x080fe200078e00ff */
        /* <DEDUP_REMOVED lines=30> */
.L_x_433:
[----:B------:R-:W-:Y:S05]  /*2a590*/  BSYNC.RECONVERGENT B1 ;  /* 0x0000000000017941 */ /* 0x000fea0003800200 */
.L_x_432:
        /* <DEDUP_REMOVED lines=18> */
[----:B------:R-:W-:-:S04]  /*2a6c0*/  IMAD.WIDE.U32 R40, R78, R79, RZ ;  /* 0x0000004f4e287225 */ /* 0x000fc800078e00ff */
[----:B------:R-:W-:Y:S02]  /*2a6d0*/  IMAD.MOV.U32 R38, RZ, RZ, R37 ;  /* 0x000000ffff267224 */ /* 0x000fe400078e0025 */
[----:B------:R-:W-:Y:S02]  /*2a6e0*/  IMAD.X R35, R97, 0x1, R35, P0 ;  /* 0x0000000161237824 */ /* 0x000fe400000e0623 */
[----:B------:R-:W-:-:S04]  /*2a6f0*/  IMAD.WIDE.U32.X R38, R78, R47, R38, P1 ;  /* 0x0000002f4e267225 */ /* 0x000fc800008e0426 */
[----:B------:R-:W-:-:S04]  /*2a700*/  IMAD.WIDE.U32 R96, R80, R79, R34 ;  /* 0x0000004f50607225 */ /* 0x000fc800078e0022 */
[----:B------:R-:W-:Y:S01]  /*2a710*/  IMAD.WIDE.U32 R40, P2, R80, R73, R40 ;  /* 0x0000004950287225 */ /* 0x000fe20007840028 */
[----:B------:R-:W-:-:S03]  /*2a720*/  IADD3 R101, P1, P4, R96, R101, R38 ;  /* 0x0000006560657210 */ /* 0x000fc60007c3e026 */
[----:B------:R-:W-:Y:S02]  /*2a730*/  IMAD.MOV.U32 R100, RZ, RZ, RZ ;  /* 0x000000ffff647224 */ /* 0x000fe400078e00ff */
[----:B------:R-:W-:Y:S02]  /*2a740*/  IMAD.IADD R99, R97, 0x1, R40 ;  /* 0x0000000161637824 */ /* 0x000fe400078e0228 */
[----:B------:R-:W-:-:S03]  /*2a750*/  IMAD.WIDE.U32 R36, R80, R46, R42 ;  /* 0x0000002e50247225 */ /* 0x000fc600078e002a */
[----:B------:R-:W-:Y:S01]  /*2a760*/  IADD3.X R100, PT, PT, R99, R100, R39, P1, P4 ;  /* 0x0000006463647210 */ /* 0x000fe20000fe8427 */
[----:B------:R-:W-:Y:S01]  /*2a770*/  IMAD.IADD R97, R60, 0x1, R37 ;  /* 0x000000013c617824 */ /* 0x000fe200078e0225 */
[----:B------:R-:W-:Y:S02]  /*2a780*/  ISETP.GE.U32.AND P1, PT, R101, R96, PT ;  /* 0x000000606500720c */ /* 0x000fe40003f26070 */
[-C--:B------:R-:W-:Y:S02]  /*2a790*/  IADD3 R95, P5, PT, R95, R36.reuse, RZ ;  /* 0x000000245f5f7210 */ /* 0x080fe40007fbe0ff */
[----:B------:R-:W-:Y:S01]  /*2a7a0*/  ISETP.GE.U32.AND.EX P1, PT, R100, R99, PT, P1 ;  /* 0x000000636400720c */ /* 0x000fe20003f26110 */
[----:B------:R-:W-:Y:S01]  /*2a7b0*/  IMAD.X R99, RZ, RZ, RZ, P3 ;  /* 0x000000ffff637224 */ /* 0x000fe200018e06ff */
        /* <DEDUP_REMOVED lines=18> */
.L_x_435:
[----:B------:R-:W-:Y:S05]  /*2a8e0*/  BSYNC.RECONVERGENT B1 ;  /* 0x0000000000017941 */ /* 0x000fea0003800200 */
.L_x_434:
        /* <DEDUP_REMOVED lines=20> */
.L_x_437:
[----:B------:R-:W-:Y:S05]  /*2aa30*/  BSYNC.RECONVERGENT B1 ;  /* 0x0000000000017941 */ /* 0x000fea0003800200 */
.L_x_436:
[----:B------:R-:W-:Y:S01]  /*2aa40*/  IADD3 R34, P0, PT, R37, R34, RZ ;  /* 0x0000002225227210 */ /* 0x000fe20007f1e0ff */
[----:B------:R-:W-:Y:S01]  /*2aa50*/  IMAD.MOV.U32 R33, RZ, RZ, RZ ;  /* 0x000000ffff217224 */ /* 0x000fe200078e00ff */
[----:B------:R-:W-:Y:S01]  /*2aa60*/  LOP3.LUT R103, RZ, R32, RZ, 0x33, !PT ;  /* 0x00000020ff677212 */ /* 0x000fe200078e33ff */
[----:B------:R-:W-:Y:S01]  /*2aa70*/  IMAD.IADD R99, R39, 0x1, R99 ;  /* 0x0000000127637824 */ /* 0x000fe200078e0263 */
[----:B------:R-:W-:Y:S01]  /*2aa80*/  BSSY.RECONVERGENT B1, `(.L_x_438) ;  /* 0x0000029000017945 */ /* 0x000fe20003800200 */
[----:B------:R-:W-:Y:S02]  /*2aa90*/  IMAD.X R35, R33, 0x1, R35, P0 ;  /* 0x0000000121237824 */ /* 0x000fe400000e0623 */
[----:B------:R-:W-:-:S04]  /*2aaa0*/  IMAD.WIDE.U32 R32, R38, R28, RZ ;  /* 0x0000001c26207225 */ /* 0x000fc800078e00ff */
[----:B------:R-:W-:Y:S01]  /*2aab0*/  IMAD.WIDE.U32 R60, R80, R79, R34 ;  /* 0x0000004f503c7225 */ /* 0x000fe200078e0022 */
[----:B------:R-:W-:Y:S02]  /*2aac0*/  ISETP.GT.U32.AND P0, PT, R32, R103, PT ;  /* 0x000000672000720c */ /* 0x000fe40003f04070 */
[----:B------:R-:W-:Y:S01]  /*2aad0*/  LOP3.LUT R32, RZ, R63, RZ, 0x33, !PT ;  /* 0x0000003fff207212 */ /* 0x000fe200078e33ff */
[----:B------:R-:W-:Y:S01]  /*2aae0*/  IMAD.IADD R103, R40, 0x1, R61 ;  /* 0x0000000128677824 */ /* 0x000fe200078e023d */
[----:B------:R-:W-:Y:S01]  /*2aaf0*/  IADD3 R98, P3, PT, R101, R60, RZ ;  /* 0x0000003c65627210 */ /* 0x000fe20007f7e0ff */
[----:B------:R-:W-:-:S03]  /*2ab00*/  IMAD.WIDE.U32 R36, R80, R79, RZ ;  /* 0x0000004f50247225 */ /* 0x000fc600078e00ff */
[----:B------:R-:W-:Y:S01]  /*2ab10*/  ISETP.GE.U32.AND P1, PT, R98, R60, PT ;  /* 0x0000003c6200720c */ /* 0x000fe20003f26070 */
[----:B------:R-:W-:Y:S01]  /*2ab20*/  IMAD.WIDE.U32 R42, R99, R28, RZ ;  /* 0x0000001c632a7225 */ /* 0x000fe200078e00ff */
[----:B------:R-:W-:-:S03]  /*2ab30*/  IADD3 RZ, P4, PT, R40, R37, RZ ;  /* 0x0000002528ff7210 */ /* 0x000fc60007f9e0ff */
[----:B------:R-:W-:Y:S02]  /*2ab40*/  IMAD.X R100, R103, 0x1, R100, P3 ;  /* 0x0000000167647824 */ /* 0x000fe400018e0664 */
[----:B------:R-:W-:Y:S02]  /*2ab50*/  IMAD.X R63, RZ, RZ, RZ, P2 ;  /* 0x000000ffff3f7224 */ /* 0x000fe400010e06ff */
[----:B------:R-:W-:Y:S01]  /*2ab60*/  IMAD.WIDE.U32 R36, P6, R38, R29, R42 ;  /* 0x0000001d26247225 */ /* 0x000fe200078c002a */
[----:B------:R-:W-:-:S03]  /*2ab70*/  ISETP.GE.U32.AND.EX P2, PT, R100, R103, PT, P1 ;  /* 0x000000676400720c */ /* 0x000fc60003f46110 */
[----:B------:R-:W-:Y:S01]  /*2ab80*/  IMAD.WIDE.U32 R42, R73, R80, RZ ;  /* 0x00000050492a7225 */ /* 0x000fe200078e00ff */
[----:B------:R-:W-:-:S03]  /*2ab90*/  IADD3 R101, P5, PT, R33, R36, RZ ;  /* 0x0000002421657210 */ /* 0x000fc60007fbe0ff */
[----:B------:R-:W-:Y:S01]  /*2aba0*/  IMAD.WIDE.U32 R60, R79, R80, RZ ;  /* 0x000000504f3c7225 */ /* 0x000fe200078e00ff */
[----:B------:R-:W-:-:S03]  /*2abb0*/  ISETP.GT.U32.AND.EX P0, PT, R101, R32, PT, P0 ;  /* 0x000000206500720c */ /* 0x000fc60003f04100 */
[----:B------:R-:W-:-:S04]  /*2abc0*/  IMAD.WIDE.U32 R42, P3, R78, R79, R42 ;  /* 0x0000004f4e2a7225 */ /* 0x000fc8000786002a */
[----:B------:R-:W-:Y:S01]  /*2abd0*/  IMAD.MOV.U32 R62, RZ, RZ, R41 ;  /* 0x000000ffff3e7224 */ /* 0x000fe200078e0029 */
[----:B------:R-:W-:Y:S01]  /*2abe0*/  IADD3 RZ, P1, PT, R61, R42, RZ ;  /* 0x0000002a3dff7210 */ /* 0x000fe20007f3e0ff */
[----:B------:R-:W-:Y:S02]  /*2abf0*/  IMAD.X R33, RZ, RZ, RZ, P6 ;  /* 0x000000ffff217224 */ /* 0x000fe400030e06ff */
[----:B------:R-:W-:Y:S02]  /*2ac00*/  IMAD.MOV.U32 R32, RZ, RZ, R37 ;  /* 0x000000ffff207224 */ /* 0x000fe400078e0025 */
[----:B------:R-:W-:Y:S01]  /*2ac10*/  IMAD.WIDE.U32.X R36, R78, R73, R62, P4 ;  /* 0x000000494e247225 */ /* 0x000fe200020e043e */
[----:B------:R-:W-:-:S03]  /*2ac20*/  SEL R63, RZ, 0x1, !P0 ;  /* 0x00000001ff3f7807 */ /* 0x000fc60004000000 */
        /* <DEDUP_REMOVED lines=14> */
.L_x_439:
[----:B------:R-:W-:Y:S05]  /*2ad10*/  BSYNC.RECONVERGENT B1 ;  /* 0x0000000000017941 */ /* 0x000fea0003800200 */
.L_x_438:
[----:B------:R-:W-:Y:S01]  /*2ad20*/  IADD3 R32, P2, PT, R63, R32, RZ ;  /* 0x000000203f207210 */ /* 0x000fe20007f5e0ff */
[----:B------:R-:W-:Y:S01]  /*2ad30*/  IMAD.MOV.U32 R101, RZ, RZ, RZ ;  /* 0x000000ffff657224 */ /* 0x000fe200078e00ff */
[----:B------:R-:W-:Y:S01]  /*2ad40*/  IADD3 R42, P0, PT, R61, R36, RZ ;  /* 0x000000243d2a7210 */ /* 0x000fe20007f1e0ff */
[----:B------:R-:W-:Y:S01]  /*2ad50*/  IMAD.WIDE.U32 R34, R99, R30, RZ ;  /* 0x0000001e63227225 */ /* 0x000fe200078e00ff */
[----:B------:R-:W-:Y:S03]  /*2ad60*/  BSSY.RECONVERGENT B1, `(.L_x_440) ;  /* 0x0000029000017945 */ /* 0x000fe60003800200 */
[----:B------:R-:W-:Y:S02]  /*2ad70*/  IMAD.X R33, RZ, RZ, R33, P2 ;  /* 0x000000ffff217224 */ /* 0x000fe400010e0621 */
[----:B------:R-:W-:-:S04]  /*2ad80*/  IMAD.WIDE.U32 R60, R78, R80, RZ ;  /* 0x000000504e3c7225 */ /* 0x000fc800078e00ff */
[----:B------:R-:W-:Y:S02]  /*2ad90*/  IMAD.MOV.U32 R40, RZ, RZ, R43 ;  /* 0x000000ffff287224 */ /* 0x000fe400078e002b */
[----:B------:R-:W-:Y:S02]  /*2ada0*/  IMAD.X R41, RZ, RZ, RZ, P3 ;  /* 0x000000ffff297224 */ /* 0x000fe400018e06ff */
[----:B------:R-:W-:Y:S02]  /*2adb0*/  IMAD.X R43, R101, 0x1, R37, P0 ;  /* 0x00000001652b7824 */ /* 0x000fe400000e0625 */
[----:B------:R-:W-:-:S04]  /*2adc0*/  IMAD.WIDE.U32 R36, R38, R30, R32 ;  /* 0x0000001e26247225 */ /* 0x000fc800078e0020 */
[----:B------:R-:W-:Y:S01]  /*2add0*/  IMAD.WIDE.U32.X R40, R78, R73, R40, P1 ;  /* 0x000000494e287225 */ /* 0x000fe200008e0428 */
[----:B------:R-:W-:-:S03]  /*2ade0*/  IADD3 R91, P5, PT, R91, R36, RZ ;  /* 0x000000245b5b7210 */ /* 0x000fc60007fbe0ff */
[----:B------:R-:W-:Y:S01]  /*2adf0*/  IMAD.WIDE.U32 R34, P2, R38, R31, R34 ;  /* 0x0000001f26227225 */ /* 0x000fe20007840022 */
[----:B------:R-:W-:-:S03]  /*2ae00*/  ISETP.GE.U32.AND P0, PT, R91, R36, PT ;  /* 0x000000245b00720c */ /* 0x000fc60003f06070 */
[----:B------:R-:W-:-:S04]  /*2ae10*/  IMAD.WIDE.U32 R62, R80, R80, R42 ;  /* 0x00000050503e7225 */ /* 0x000fc800078e002a */
[----:B------:R-:W-:Y:S01]  /*2ae20*/  IMAD.WIDE.U32 R60, P3, R80, R78, R60 ;  /* 0x0000004e503c7225 */ /* 0x000fe2000786003c */
[----:B------:R-:W-:-:S03]  /*2ae30*/  IADD3 R97, P1, P4, R62, R97, R40 ;  /* 0x000000613e617210 */ /* 0x000fc60007c3e028 */
[----:B------:R-:W-:Y:S02]  /*2ae40*/  IMAD.MOV.U32 R103, RZ, RZ, RZ ;  /* 0x000000ffff677224 */ /* 0x000fe400078e00ff */
[----:B------:R-:W-:Y:S02]  /*2ae50*/  IMAD.IADD R102, R37, 0x1, R34 ;  /* 0x0000000125667824 */ /* 0x000fe400078e0222 */
[----:B------:R-:W-:Y:S02]  /*2ae60*/  IMAD.IADD R63, R63, 0x1, R60 ;  /* 0x000000013f3f7824 */ /* 0x000fe400078e023c */
[----:B------:R-:W-:Y:S02]  /*2ae70*/  IMAD.X R101, R102, 0x1, R88, P5 ;  /* 0x0000000166657824 */ /* 0x000fe400028e0658 */
[----:B------:R-:W-:Y:S01]  /*2ae80*/  IMAD.WIDE.U32 R36, R80, R80, RZ ;  /* 0x0000005050247225 */ /* 0x000fe200078e00ff */
[----:B------:R-:W-:Y:S02]  /*2ae90*/  IADD3.X R88, PT, PT, R63, R103, R41, P1, P4 ;  /* 0x000000673f587210 */ /* 0x000fe40000fe8429 */
[----:B------:R-:W-:Y:S01]  /*2aea0*/  ISETP.GE.U32.AND P1, PT, R97, R62, PT ;  /* 0x0000003e6100720c */ /* 0x000fe20003f26070 */
[----:B------:R-:W-:Y:S01]  /*2aeb0*/  IMAD.X R41, RZ, RZ, RZ, P3 ;  /* 0x000000ffff297224 */ /* 0x000fe200018e06ff */
[----:B------:R-:W-:Y:S01]  /*2aec0*/  IADD3 RZ, P3, PT, R60, R37, RZ ;  /* 0x000000253cff7210 */ /* 0x000fe20007f7e0ff */
[----:B------:R-:W-:Y:S01]  /*2aed0*/  IMAD.MOV.U32 R40, RZ, RZ, R61 ;  /* 0x000000ffff287224 */ /* 0x000fe200078e003d */
[----:B------:R-:W-:Y:S01]  /*2aee0*/  ISETP.GE.U32.AND.EX P1, PT, R88, R63, PT, P1 ;  /* 0x0000003f5800720c */ /* 0x000fe20003f26110 */
[----:B------:R-:W-:Y:S01]  /*2aef0*/  IMAD.WIDE.U32 R36, R38, R30, RZ ;  /* 0x0000001e26247225 */ /* 0x000fe200078e00ff */
[----:B------:R-:W-:-:S03]  /*2af00*/  ISETP.GE.U32.AND.EX P0, PT, R101, R102, PT, P0 ;  /* 0x000000666500720c */ /* 0x000fc60003f06100 */
[----:B------:R-:W-:-:S04]  /*2af10*/  IMAD.WIDE.U32.X R40, R78, R78, R40, P3 ;  /* 0x0000004e4e287225 */ /* 0x000fc800018e0428 */
[----:B------:R-:W-:-:S04]  /*2af20*/  IMAD.MOV.U32 R63, RZ, RZ, 0x1 ;  /* 0x00000001ff3f7424 */ /* 0x000fc800078e00ff */
        /* <DEDUP_REMOVED lines=12> */
.L_x_441:
[----:B------:R-:W-:Y:S05]  /*2aff0*/  BSYNC.RECONVERGENT B1 ;  /* 0x0000000000017941 */ /* 0x000fea0003800200 */
.L_x_440:
        /* <DEDUP_REMOVED lines=22> */
.L_x_443:
[----:B------:R-:W-:Y:S05]  /*2b160*/  BSYNC.RECONVERGENT B1 ;  /* 0x0000000000017941 */ /* 0x000fea0003800200 */
.L_x_442:
        /* <DEDUP_REMOVED lines=34> */
.L_x_445:
[----:B------:R-:W-:Y:S05]  /*2b390*/  BSYNC.RECONVERGENT B1 ;  /* 0x0000000000017941 */ /* 0x000fea0003800200 */
.L_x_444:
        /* <DEDUP_REMOVED lines=46> */
.L_x_447:
[----:B------:R-:W-:Y:S05]  /*2b680*/  BSYNC.RECONVERGENT B1 ;  /* 0x0000000000017941 */ /* 0x000fea0003800200 */
.L_x_446:
        /* <DEDUP_REMOVED lines=39> */
.L_x_449:
[----:B------:R-:W-:Y:S05]  /*2b900*/  BSYNC.RECONVERGENT B1 ;  /* 0x0000000000017941 */ /* 0x000fea0003800200 */
.L_x_448:
        /* <DEDUP_REMOVED lines=18> */
.L_x_451:
[----:B------:R-:W-:Y:S05]  /*2ba30*/  BSYNC.RECONVERGENT B1 ;  /* 0x0000000000017941 */ /* 0x000fea0003800200 */
.L_x_450:
        /* <DEDUP_REMOVED lines=34> */
.L_x_453:
[----:B------:R-:W-:Y:S05]  /*2bc60*/  BSYNC.RECONVERGENT B1 ;  /* 0x0000000000017941 */ /* 0x000fea0003800200 */
.L_x_452:
        /* <DEDUP_REMOVED lines=46> */
.L_x_455:
[----:B------:R-:W-:Y:S05]  /*2bf50*/  BSYNC.RECONVERGENT B1 ;  /* 0x0000000000017941 */ /* 0x000fea0003800200 */
.L_x_454:
        /* <DEDUP_REMOVED lines=28> */
.L_x_457:
[----:B------:R-:W-:Y:S05]  /*2c120*/  BSYNC.RECONVERGENT B1 ;  /* 0x0000000000017941 */ /* 0x000fea0003800200 */
.L_x_456:
        /* <DEDUP_REMOVED lines=20> */
.L_x_459:
[----:B------:R-:W-:Y:S05]  /*2c270*/  BSYNC.RECONVERGENT B1 ;  /* 0x0000000000017941 */ /* 0x000fea0003800200 */
.L_x_458:
        /* <DEDUP_REMOVED lines=11> */
[----:B------:R-:W-:Y:S01]  /*2c330*/  IMAD.IADD R91, R91, 0x1, R60 ;  /* 0x000000015b5b7824 */ /* 0x000fe200078e023c */
[----:B------:R-:W-:Y:S01]  /*2c340*/  ISETP.GE.U32.AND P1, PT, R95, R90, PT ;  /* 0x0000005a5f00720c */ /* 0x000fe20003f26070 */
[----:B------:R-:W-:-:S04]  /*2c350*/  IMAD.WIDE.U32 R38, R92, R28, RZ ;  /* 0x0000001c5c267225 */ /* 0x000fc800078e00ff */
        /* <DEDUP_REMOVED lines=29> */
.L_x_461:
[----:B------:R-:W-:Y:S05]  /*2c530*/  BSYNC.RECONVERGENT B1 ;  /* 0x0000000000017941 */ /* 0x000fea0003800200 */
.L_x_460:
        /* <DEDUP_REMOVED lines=38> */
.L_x_463:
[----:B------:R-:W-:Y:S05]  /*2c7a0*/  BSYNC.RECONVERGENT B1 ;  /* 0x0000000000017941 */ /* 0x000fea0003800200 */
.L_x_462:
        /* <DEDUP_REMOVED lines=18> */
.L_x_465:
[----:B------:R-:W-:Y:S05]  /*2c8d0*/  BSYNC.RECONVERGENT B1 ;  /* 0x0000000000017941 */ /* 0x000fea0003800200 */
.L_x_464:
        /* <DEDUP_REMOVED lines=39> */
.L_x_467:
[----:B------:R-:W-:Y:S05]  /*2cb50*/  BSYNC.RECONVERGENT B1 ;  /* 0x0000000000017941 */ /* 0x000fea0003800200 */
.L_x_466:
        /* <DEDUP_REMOVED lines=38> */
.L_x_469:
[----:B------:R-:W-:Y:S05]  /*2cdc0*/  BSYNC.RECONVERGENT B1 ;  /* 0x0000000000017941 */ /* 0x000fea0003800200 */
.L_x_468:
        /* <DEDUP_REMOVED lines=38> */
.L_x_472:
[----:B------:R-:W-:Y:S05]  /*2d030*/  BSYNC.RELIABLE B2 ;  /* 0x0000000000027941 */ /* 0x000fea0003800100 */
.L_x_471:
        /* <DEDUP_REMOVED lines=22> */
.L_x_473:
[----:B------:R-:W-:Y:S05]  /*2d1a0*/  BSYNC.RECONVERGENT B1 ;  /* 0x0000000000017941 */ /* 0x000fea0003800200 */
.L_x_470:
[----:B------:R-:W-:Y:S01]  /*2d1b0*/  ISETP.GE.U32.AND P0, PT, R95, R83, PT ;  /* 0x000000535f00720c */ /* 0x000fe20003f06070 */
[----:B------:R-:W-:Y:S01]  /*2d1c0*/  IMAD.SHL.U32 R41, R75, 0x2, RZ ;  /* 0x000000024b297824 */ /* 0x000fe200078e00ff */
[----:B------:R-:W-:Y:S01]  /*2d1d0*/  SHF.L.W.U32.HI R37, R64, 0x1, R67 ;  /* 0x0000000140257819 */ /* 0x000fe20000010e43 */
[----:B------:R-:W-:Y:S01]  /*2d1e0*/  IMAD.SHL.U32 R42, R77, 0x2, RZ ;  /* 0x000000024d2a7824 */ /* 0x000fe200078e00ff */
[----:B------:R-:W-:Y:S01]  /*2d1f0*/  ISETP.EQ.U32.AND P2, PT, R43, R85, PT ;  /* 0x000000552b00720c */ /* 0x000fe20003f42070 */
[----:B------:R-:W-:Y:S01]  /*2d200*/  BSSY.RECONVERGENT B1, `(.L_x_474) ;  /* 0x000004a000017945 */ /* 0x000fe20003800200 */
[----:B------:R-:W-:Y:S02]  /*2d210*/  ISETP.GE.U32.AND.EX P0, PT, R90, R81, PT, P0 ;  /* 0x000000515a00720c */ /* 0x000fe40003f06100 */
[----:B------:R-:W-:Y:S02]  /*2d220*/  SHF.L.W.U32.HI R36, R67, 0x1, R66 ;  /* 0x0000000143247819 */ /* 0x000fe40000010e42 */
[----:B------:R-:W-:-:S02]  /*2d230*/  ISETP.GE.U32.AND P1, PT, R37, R67, PT ;  /* 0x000000432500720c */ /* 0x000fc40003f26070 */
[----:B------:R-:W-:Y:S02]  /*2d240*/  ISETP.LT.U32.AND P3, PT, R43, R85, PT ;  /* 0x000000552b00720c */ /* 0x000fe40003f61070 */
[C---:B------:R-:W-:Y:S02]  /*2d250*/  ISETP.EQ.AND.EX P2, PT, R33.reuse, R82, !P0, P2 ;  /* 0x000000522100720c */ /* 0x040fe40004742320 */
[----:B------:R-:W-:Y:S02]  /*2d260*/  ISETP.GE.U32.AND.EX P1, PT, R36, R66, PT, P1 ;  /* 0x000000422400720c */ /* 0x000fe40003f26110 */
[----:B------:R-:W-:Y:S02]  /*2d270*/  ISETP.NE.U32.AND P4, PT, R62, R87, PT ;  /* 0x000000573e00720c */ /* 0x000fe40003f85070 */
[----:B------:R-:W-:Y:S02]  /*2d280*/  ISETP.LT.U32.OR.EX P2, PT, R33, R82, P2, P3 ;  /* 0x000000522100720c */ /* 0x000fe40001741530 */
[----:B------:R-:W-:-:S02]  /*2d290*/  SEL R32, RZ, 0x1, P1 ;  /* 0x00000001ff207807 */ /* 0x000fc40000800000 */
[----:B------:R-:W-:Y:S02]  /*2d2a0*/  ISETP.GE.U32.AND P1, PT, R62, R87, PT ;  /* 0x000000573e00720c */ /* 0x000fe40003f26070 */
[----:B------:R-:W-:Y:S02]  /*2d2b0*/  ISETP.NE.AND.EX P3, PT, R63, R84, PT, P4 ;  /* 0x000000543f00720c */ /* 0x000fe40003f65340 */
[----:B------:R-:W-:Y:S02]  /*2d2c0*/  SEL R34, RZ, 0x1, !P2 ;  /* 0x00000001ff227807 */ /* 0x000fe40005000000 */
[----:B------:R-:W-:Y:S02]  /*2d2d0*/  LOP3.LUT R39, R41, R32, RZ, 0xfc, !PT ;  /* 0x0000002029277212 */ /* 0x000fe400078efcff */
[----:B------:R-:W-:Y:S02]  /*2d2e0*/  ISETP.GE.U32.AND.EX P1, PT, R63, R84, PT, P1 ;  /* 0x000000543f00720c */ /* 0x000fe40003f26110 */
[----:B------:R-:W-:-:S02]  /*2d2f0*/  SEL R32, R34, RZ, !P3 ;  /* 0x000000ff22207207 */ /* 0x000fc40005800000 */
[----:B------:R-:W-:Y:S02]  /*2d300*/  SHF.L.U64.HI R38, R75, 0x1, R74 ;  /* 0x000000014b267819 */ /* 0x000fe4000001024a */
[----:B------:R-:W-:Y:S02]  /*2d310*/  ISETP.GE.U32.AND P2, PT, R39, R75, PT ;  /* 0x0000004b2700720c */ /* 0x000fe40003f46070 */
[----:B------:R-:W-:Y:S02]  /*2d320*/  SEL R32, R32, 0x1, P1 ;  /* 0x0000000120207807 */ /* 0x000fe40000800000 */
[----:B------:R-:W-:Y:S02]  /*2d330*/  SEL R40, RZ, 0x1, P0 ;  /* 0x00000001ff287807 */ /* 0x000fe40000000000 */
[----:B------:R-:W-:Y:S02]  /*2d340*/  ISETP.GE.U32.AND.EX P0, PT, R38, R74, PT, P2 ;  /* 0x0000004a2600720c */ /* 0x000fe40003f06120 */
[----:B------:R-:W-:-:S02]  /*2d350*/  ISETP.NE.U32.AND P3, PT, R32, RZ, PT ;  /* 0x000000ff2000720c */ /* 0x000fc40003f65070 */
[----:B------:R-:W-:Y:S02]  /*2d360*/  IADD3 R40, P5, P4, R43, -R85, -R40 ;  /* 0x800000552b287210 */ /* 0x000fe40007cbe828 */
[----:B------:R-:W-:Y:S02]  /*2d370*/  SEL R43, RZ, 0x1, P0 ;  /* 0x00000001ff2b7807 */ /* 0x000fe40000000000 */
[CC--:B------:R-:W-:Y:S02]  /*2d380*/  ISETP.GE.U32.AND P0, PT, R91.reuse, R89.reuse, PT ;  /* 0x000000595b00720c */ /* 0x0c0fe40003f06070 */
[----:B------:R-:W-:Y:S02]  /*2d390*/  ISETP.NE.U32.AND P2, PT, R91, R89, PT ;  /* 0x000000595b00720c */ /* 0x000fe40003f45070 */
[----:B------:R-:W-:Y:S02]  /*2d3a0*/  ISETP.NE.AND.EX P3, PT, RZ, RZ, PT, P3 ;  /* 0x000000ffff00720c */ /* 0x000fe40003f65330 */
[----:B------:R-:W-:-:S02]  /*2d3b0*/  ISETP.GE.U32.AND.EX P0, PT, R92, R86, PT, P0 ;  /* 0x000000565c00720c */ /* 0x000fc40003f06100 */
[----:B------:R-:W-:Y:S02]  /*2d3c0*/  ISETP.NE.OR.EX P2, PT, R92, R86, !P3, P2 ;  /* 0x000000565c00720c */ /* 0x000fe40005f45720 */
[----:B------:R-:W-:Y:S02]  /*2d3d0*/  IADD3 R61, P6, PT, -R83, R95, RZ ;  /* 0x0000005f533d7210 */ /* 0x000fe40007fde1ff */
[----:B------:R-:W-:Y:S02]  /*2d3e0*/  LOP3.LUT R43, R42, R43, RZ, 0xfc, !PT ;  /* 0x0000002b2a2b7212 */ /* 0x000fe400078efcff */
[----:B------:R-:W-:Y:S01]  /*2d3f0*/  SHF.L.U64.HI R60, R77, 0x1, R76 ;  /* 0x000000014d3c7819 */ /* 0x000fe2000001024c */
[----:B------:R-:W-:Y:S01]  /*2d400*/  IMAD.X R88, R90, 0x1, ~R81, P6 ;  /* 0x000000015a587824 */ /* 0x000fe200030e0e51 */
[----:B------:R-:W-:Y:S02]  /*2d410*/  IADD3 R35, P3, P6, R62, -R87, -R34 ;  /* 0x800000573e237210 */ /* 0x000fe40007e7e822 */
[----:B------:R-:W-:-:S02]  /*2d420*/  IADD3.X R62, PT, PT, R33, -0x1, ~R82, P5, P4 ;  /* 0xffffffff213e7810 */ /* 0x000fc40002fe8c52 */
[----:B------:R-:W-:Y:S02]  /*2d430*/  ISETP.GT.U32.AND P1, PT, R43, R54, PT ;  /* 0x000000362b00720c */ /* 0x000fe40003f24070 */
[----:B------:R-:W-:Y:S02]  /*2d440*/  IADD3 R33, P4, P5, R91, -R32, -R89 ;  /* 0x800000205b217210 */ /* 0x000fe40007d9e859 */
[----:B------:R-:W-:Y:S02]  /*2d450*/  ISETP.GT.U32.AND.EX P1, PT, R60, R55, PT, P1 ;  /* 0x000000373c00720c */ /* 0x000fe40003f24110 */
[----:B------:R-:W-:Y:S02]  /*2d460*/  IADD3.X R34, PT, PT, R63, -0x1, ~R84, P3, P6 ;  /* 0xffffffff3f227810 */ /* 0x000fe40001fecc54 */
[----:B------:R-:W-:Y:S01]  /*2d470*/  IADD3.X R32, PT, PT, R92, -0x1, ~R86, P4, P5 ;  /* 0xffffffff5c207810 */ /* 0x000fe200027eac56 */
[----:B------:R-:W-:Y:S08]  /*2d480*/  @P2 BRA P0, `(.L_x_475) ;  /* 0x0000000000842947 */ /* 0x000ff00000000000 */
        /* <DEDUP_REMOVED lines=8> */
[C---:B------:R-:W-:Y:S01]  /*2d510*/  ISETP.GE.U32.AND P0, PT, R91.reuse, R61, PT ;  /* 0x0000003d5b00720c */ /* 0x040fe20003f06070 */
[----:B------:R-:W-:Y:S01]  /*2d520*/  IMAD.X R93, R88, 0x1, R31, P2 ;  /* 0x00000001585d7824 */ /* 0x000fe200010e061f */
[----:B------:R-:W-:-:S04]  /*2d530*/  ISETP.GE.U32.AND P2, PT, R91, R40, PT ;  /* 0x000000285b00720c */ /* 0x000fc80003f46070 */
[C---:B------:R-:W-:Y:S01]  /*2d540*/  ISETP.GE.U32.AND.EX P0, PT, R93.reuse, R88, PT, P0 ;  /* 0x000000585d00720c */ /* 0x040fe20003f06100 */
[----:B------:R-:W-:Y:S01]  /*2d550*/  IMAD.MOV.U32 R88, RZ, RZ, R95 ;  /* 0x000000ffff587224 */ /* 0x000fe200078e005f */
[----:B------:R-:W-:Y:S02]  /*2d560*/  ISETP.GE.U32.AND.EX P2, PT, R93, R62, PT, P2 ;  /* 0x0000003e5d00720c */ /* 0x000fe40003f46120 */
[----:B------:R-:W-:-:S04]  /*2d570*/  SEL R62, R63, RZ, !P0 ;  /* 0x000000ff3f3e7207 */ /* 0x000fc80004000000 */
[----:B------:R-:W-:-:S04]  /*2d580*/  SEL R62, R62, 0x1, P2 ;  /* 0x000000013e3e7807 */ /* 0x000fc80001000000 */
[----:B------:R-:W-:-:S04]  /*2d590*/  IADD3 R61, P0, PT, R62, R35, RZ ;  /* 0x000000233e3d7210 */ /* 0x000fc80007f1e0ff */
[----:B------:R-:W-:Y:S01]  /*2d5a0*/  IADD3 R90, P2, PT, R61, R52, RZ ;  /* 0x000000343d5a7210 */ /* 0x000fe20007f5e0ff */
[----:B------:R-:W-:-:S03]  /*2d5b0*/  IMAD.X R40, RZ, RZ, R34, P0 ;  /* 0x000000ffff287224 */ /* 0x000fc600000e0622 */
[----:B------:R-:W-:Y:S01]  /*2d5c0*/  ISETP.GE.U32.AND P0, PT, R90, R61, PT ;  /* 0x0000003d5a00720c */ /* 0x000fe20003f06070 */
[----:B------:R-:W-:Y:S01]  /*2d5d0*/  IMAD.X R63, R40, 0x1, R53, P2 ;  /* 0x00000001283f7824 */ /* 0x000fe200010e0635 */
[----:B------:R-:W-:Y:S01]  /*2d5e0*/  ISETP.GE.U32.AND P2, PT, R90, R35, PT ;  /* 0x000000235a00720c */ /* 0x000fe20003f46070 */
[----:B------:R-:W-:Y:S02]  /*2d5f0*/  IMAD.MOV.U32 R61, RZ, RZ, R92 ;  /* 0x000000ffff3d7224 */ /* 0x000fe400078e005c */
[----:B------:R-:W-:Y:S01]  /*2d600*/  IMAD.MOV.U32 R35, RZ, RZ, R90 ;  /* 0x000000ffff237224 */ /* 0x000fe200078e005a */
[C---:B------:R-:W-:Y:S01]  /*2d610*/  ISETP.GE.U32.AND.EX P0, PT, R63.reuse, R40, PT, P0 ;  /* 0x000000283f00720c */ /* 0x040fe20003f06100 */
[----:B------:R-:W-:Y:S01]  /*2d620*/  IMAD.MOV.U32 R40, RZ, RZ, R91 ;  /* 0x000000ffff287224 */ /* 0x000fe200078e005b */
[----:B------:R-:W-:Y:S02]  /*2d630*/  ISETP.GE.U32.AND.EX P2, PT, R63, R34, PT, P2 ;  /* 0x000000223f00720c */ /* 0x000fe40003f46120 */
[----:B------:R-:W-:Y:S01]  /*2d640*/  SEL R34, R62, RZ, !P0 ;  /* 0x000000ff3e227207 */ /* 0x000fe20004000000 */
[----:B------:R-:W-:-:S03]  /*2d650*/  IMAD.MOV.U32 R62, RZ, RZ, R93 ;  /* 0x000000ffff3e7224 */ /* 0x000fc600078e005d */
[----:B------:R-:W-:-:S04]  /*2d660*/  SEL R34, R34, 0x1, P2 ;  /* 0x0000000122227807 */ /* 0x000fc80001000000 */
[----:B------:R-:W-:Y:S01]  /*2d670*/  IADD3 R33, P0, P2, R33, R54, R34 ;  /* 0x0000003621217210 */ /* 0x000fe20007a1e022 */
[----:B------:R-:W-:-:S03]  /*2d680*/  IMAD.MOV.U32 R34, RZ, RZ, R63 ;  /* 0x000000ffff227224 */ /* 0x000fc600078e003f */
[----:B------:R-:W-:-:S09]  /*2d690*/  IADD3.X R32, PT, PT, R32, R55, RZ, P0, P2 ;  /* 0x0000003720207210 */ /* 0x000fd200007e44ff */
.L_x_475:
[----:B------:R-:W-:Y:S05]  /*2d6a0*/  BSYNC.RECONVERGENT B1 ;  /* 0x0000000000017941 */ /* 0x000fea0003800200 */
.L_x_474:
[----:B------:R-:W-:Y:S04]  /*2d6b0*/  BSSY.RECONVERGENT B1, `(.L_x_476) ;  /* 0x000004d000017945 */ /* 0x000fe80003800200 */
[----:B------:R-:W-:Y:S04]  /*2d6c0*/  BSSY.RELIABLE B2, `(.L_x_477) ;  /* 0x0000033000027945 */ /* 0x000fe80003800100 */
[----:B------:R-:W-:Y:S05]  /*2d6d0*/  @P1 BRA `(.L_x_478) ;  /* 0x0000000000c41947 */ /* 0x000fea0003800000 */
[----:B------:R-:W-:Y:S01]  /*2d6e0*/  ISETP.GE.U32.AND P0, PT, R37, R67, PT ;  /* 0x000000432500720c */ /* 0x000fe20003f06070 */
[C---:B------:R-:W-:Y:S01]  /*2d6f0*/  IMAD.SHL.U32 R96, R65.reuse, 0x2, RZ ;  /* 0x0000000241607824 */ /* 0x040fe200078e00ff */
[----:B------:R-:W-:Y:S01]  /*2d700*/  SHF.L.U64.HI R93, R65, 0x1, R64 ;  /* 0x00000001415d7819 */ /* 0x000fe20000010240 */
[----:B------:R-:W-:Y:S01]  /*2d710*/  IMAD.MOV.U32 R91, RZ, RZ, R36 ;  /* 0x000000ffff5b7224 */ /* 0x000fe200078e0024 */
[----:B------:R-:W-:Y:S01]  /*2d720*/  ISETP.GE.U32.AND.EX P0, PT, R36, R66, PT, P0 ;  /* 0x000000422400720c */ /* 0x000fe20003f06100 */
[----:B------:R-:W-:-:S03]  /*2d730*/  IMAD.MOV.U32 R95, RZ, RZ, R60 ;  /* 0x000000ffff5f7224 */ /* 0x000fc600078e003c */
[----:B------:R-:W-:-:S04]  /*2d740*/  SEL R94, RZ, 0x1, P0 ;  /* 0x00000001ff5e7807 */ /* 0x000fc80000000000 */
[----:B------:R-:W-:-:S04]  /*2d750*/  LOP3.LUT R94, R41, R94, RZ, 0xfc, !PT ;  /* 0x0000005e295e7212 */ /* 0x000fc800078efcff */
[----:B------:R-:W-:-:S04]  /*2d760*/  ISETP.GE.U32.AND P0, PT, R94, R75, PT ;  /* 0x0000004b5e00720c */ /* 0x000fc80003f06070 */
[----:B------:R-:W-:-:S04]  /*2d770*/  ISETP.GE.U32.AND.EX P0, PT, R38, R74, PT, P0 ;  /* 0x0000004a2600720c */ /* 0x000fc80003f06100 */
[----:B------:R-:W-:-:S04]  /*2d780*/  SEL R63, RZ, 0x1, P0 ;  /* 0x00000001ff3f7807 */ /* 0x000fc80000000000 */
[----:B------:R-:W-:Y:S01]  /*2d790*/  LOP3.LUT R92, R42, R63, RZ, 0xfc, !PT ;  /* 0x0000003f2a5c7212 */ /* 0x000fe200078efcff */
[----:B------:R-:W-:-:S03]  /*2d7a0*/  IMAD.MOV.U32 R63, RZ, RZ, R37 ;  /* 0x000000ffff3f7224 */ /* 0x000fc600078e0025 */
[----:B------:R-:W-:-:S04]  /*2d7b0*/  ISETP.GE.U32.AND P0, PT, R92, R54, PT ;  /* 0x000000365c00720c */ /* 0x000fc80003f06070 */
        /* <DEDUP_REMOVED lines=10> */
[----:B------:R-:W-:-:S03]  /*2d860*/  IMAD.MOV.U32 R95, RZ, RZ, R60 ;  /* 0x000000ffff5f7224 */ /* 0x000fc600078e003c */
[----:B------:R-:W-:-:S04]  /*2d870*/  SEL R90, RZ, 0x1, P0 ;  /* 0x00000001ff5a7807 */ /* 0x000fc80000000000 */
[----:B------:R-:W-:-:S04]  /*2d880*/  LOP3.LUT R94, R41, R90, RZ, 0xfc, !PT ;  /* 0x0000005a295e7212 */ /* 0x000fc800078efcff */
[C---:B------:R-:W-:Y:S02]  /*2d890*/  ISETP.GE.U32.AND P0, PT, R94.reuse, R75, PT ;  /* 0x0000004b5e00720c */ /* 0x040fe40003f06070 */
[----:B------:R-:W-:Y:S02]  /*2d8a0*/  ISETP.GE.U32.AND P1, PT, R94, R52, PT ;  /* 0x000000345e00720c */ /* 0x000fe40003f26070 */
[----:B------:R-:W-:-:S04]  /*2d8b0*/  ISETP.GE.U32.AND.EX P0, PT, R38, R74, PT, P0 ;  /* 0x0000004a2600720c */ /* 0x000fc80003f06100 */
[----:B------:R-:W-:Y:S02]  /*2d8c0*/  SEL R41, RZ, 0x1, P0 ;  /* 0x00000001ff297807 */ /* 0x000fe40000000000 */
[----:B------:R-:W-:Y:S02]  /*2d8d0*/  ISETP.GE.U32.AND.EX P0, PT, R38, R53, PT, P1 ;  /* 0x000000352600720c */ /* 0x000fe40003f06110 */
[----:B------:R-:W-:-:S11]  /*2d8e0*/  LOP3.LUT R92, R42, R41, RZ, 0xfc, !PT ;  /* 0x000000292a5c7212 */ /* 0x000fd600078efcff */
        /* <DEDUP_REMOVED lines=16> */
.L_x_478:
[----:B------:R-:W-:Y:S05]  /*2d9f0*/  BSYNC.RELIABLE B2 ;  /* 0x0000000000027941 */ /* 0x000fea0003800100 */
.L_x_477:
[C---:B------:R-:W-:Y:S01]  /*2da00*/  IMAD.SHL.U32 R91, R65.reuse, 0x2, RZ ;  /* 0x00000002415b7824 */ /* 0x040fe200078e00ff */
[----:B------:R-:W-:Y:S02]  /*2da10*/  SHF.L.U64.HI R90, R65, 0x1, R64 ;  /* 0x00000001415a7819 */ /* 0x000fe40000010240 */
[----:B------:R-:W-:Y:S02]  /*2da20*/  ISETP.EQ.U32.AND P1, PT, R37, R30, PT ;  /* 0x0000001e2500720c */ /* 0x000fe40003f22070 */
[----:B------:R-:W-:Y:S02]  /*2da30*/  ISETP.GE.U32.AND P0, PT, R91, R28, PT ;  /* 0x0000001c5b00720c */ /* 0x000fe40003f06070 */
[----:B------:R-:W-:Y:S02]  /*2da40*/  ISETP.LT.U32.AND P3, PT, R37, R30, PT ;  /* 0x0000001e2500720c */ /* 0x000fe40003f61070 */
[----:B------:R-:W-:Y:S02]  /*2da50*/  ISETP.GE.U32.AND.EX P0, PT, R90, R29, PT, P0 ;  /* 0x0000001d5a00720c */ /* 0x000fe40003f06100 */
[----:B------:R-:W-:-:S02]  /*2da60*/  ISETP.NE.U32.AND P2, PT, R39, R52, PT ;  /* 0x000000342700720c */ /* 0x000fc40003f45070 */
[----:B------:R-:W-:Y:S02]  /*2da70*/  ISETP.EQ.AND.EX P1, PT, R36, R31, !P0, P1 ;  /* 0x0000001f2400720c */ /* 0x000fe40004722310 */
[----:B------:R-:W-:Y:S02]  /*2da80*/  ISETP.NE.AND.EX P2, PT, R38, R53, PT, P2 ;  /* 0x000000352600720c */ /* 0x000fe40003f45320 */
[----:B------:R-:W-:Y:S02]  /*2da90*/  ISETP.LT.U32.OR.EX P1, PT, R36, R31, P1, P3 ;  /* 0x0000001f2400720c */ /* 0x000fe40000f21530 */
[----:B------:R-:W-:Y:S02]  /*2daa0*/  ISETP.GE.U32.AND P3, PT, R39, R52, PT ;  /* 0x000000342700720c */ /* 0x000fe40003f66070 */
[----:B------:R-:W-:Y:S02]  /*2dab0*/  SEL R42, RZ, 0x1, !P1 ;  /* 0x00000001ff2a7807 */ /* 0x000fe40004800000 */
[----:B------:R-:W-:-:S02]  /*2dac0*/  ISETP.GE.U32.AND.EX P1, PT, R38, R53, PT, P3 ;  /* 0x000000352600720c */ /* 0x000fc40003f26130 */
[----:B------:R-:W-:Y:S02]  /*2dad0*/  SEL R41, R42, RZ, !P2 ;  /* 0x000000ff2a297207 */ /* 0x000fe40005000000 */
        /* <DEDUP_REMOVED lines=10> */
.L_x_479:
[----:B------:R-:W-:Y:S05]  /*2db80*/  BSYNC.RECONVERGENT B1 ;  /* 0x0000000000017941 */ /* 0x000fea0003800200 */
.L_x_476:
[----:B------:R-:W-:Y:S01]  /*2db90*/  ISETP.GE.U32.AND P0, PT, R61, R96, PT ;  /* 0x000000603d00720c */ /* 0x000fe20003f06070 */
[----:B------:R-:W-:Y:S01]  /*2dba0*/  BSSY.RECONVERGENT B1, `(.L_x_480) ;  /* 0x0000054000017945 */ /* 0x000fe20003800200 */
[----:B------:R-:W-:Y:S02]  /*2dbb0*/  ISETP.EQ.U32.AND P2, PT, R40, R63, PT ;  /* 0x0000003f2800720c */ /* 0x000fe40003f42070 */
[----:B------:R-:W-:Y:S02]  /*2dbc0*/  ISETP.GE.U32.AND.EX P0, PT, R88, R93, PT, P0 ;  /* 0x0000005d5800720c */ /* 0x000fe40003f06100 */
[----:B------:R-:W-:Y:S02]  /*2dbd0*/  ISETP.LT.U32.AND P3, PT, R40, R63, PT ;  /* 0x0000003f2800720c */ /* 0x000fe40003f61070 */
[----:B------:R-:W-:Y:S02]  /*2dbe0*/  ISETP.EQ.AND.EX P2, PT, R62, R91, !P0, P2 ;  /* 0x0000005b3e00720c */ /* 0x000fe40004742320 */
[----:B------:R-:W-:-:S02]  /*2dbf0*/  ISETP.GE.U32.AND P1, PT, R33, R92, PT ;  /* 0x0000005c2100720c */ /* 0x000fc40003f26070 */
[CC--:B------:R-:W-:Y:S02]  /*2dc00*/  ISETP.NE.U32.AND P5, PT, R35.reuse, R94.reuse, PT ;  /* 0x0000005e2300720c */ /* 0x0c0fe40003fa5070 */
[----:B------:R-:W-:Y:S02]  /*2dc10*/  ISETP.LT.U32.OR.EX P2, PT, R62, R91, P2, P3 ;  /* 0x0000005b3e00720c */ /* 0x000fe40001741530 */
[----:B------:R-:W-:Y:S02]  /*2dc20*/  ISETP.GE.U32.AND.EX P1, PT, R32, R95, PT, P1 ;  /* 0x0000005f2000720c */ /* 0x000fe40003f26110 */
[----:B------:R-:W-:Y:S02]  /*2dc30*/  ISETP.GE.U32.AND P4, PT, R35, R94, PT ;  /* 0x0000005e2300720c */ /* 0x000fe40003f86070 */
[----:B------:R-:W-:Y:S02]  /*2dc40*/  ISETP.NE.AND.EX P3, PT, R34, R38, PT, P5 ;  /* 0x000000262200720c */ /* 0x000fe40003f65350 */
[----:B------:R-:W-:-:S02]  /*2dc50*/  SEL R60, RZ, 0x1, !P2 ;  /* 0x00000001ff3c7807 */ /* 0x000fc40005000000 */
[----:B------:R-:W-:Y:S02]  /*2dc60*/  ISETP.GE.U32.AND.EX P2, PT, R34, R38, PT, P4 ;  /* 0x000000262200720c */ /* 0x000fe40003f46140 */
[----:B------:R-:W-:Y:S02]  /*2dc70*/  SEL R36, R60, RZ, !P3 ;  /* 0x000000ff3c247207 */ /* 0x000fe40005800000 */
[----:B------:R-:W-:Y:S02]  /*2dc80*/  SEL R37, RZ, 0x1, P0 ;  /* 0x00000001ff257807 */ /* 0x000fe40000000000 */
[----:B------:R-:W-:Y:S02]  /*2dc90*/  IADD3 R90, P0, PT, R61, -R96, RZ ;  /* 0x800000603d5a7210 */ /* 0x000fe40007f1e0ff */
[----:B------:R-:W-:Y:S02]  /*2dca0*/  SEL R36, R36, 0x1, P2 ;  /* 0x0000000124247807 */ /* 0x000fe40001000000 */
[----:B------:R-:W-:Y:S01]  /*2dcb0*/  IADD3 R61, P2, P3, R40, -R63, -R37 ;  /* 0x8000003f283d7210 */ /* 0x000fe20007b5e825 */
[----:B------:R-:W-:Y:S01]  /*2dcc0*/  IMAD.X R93, R88, 0x1, ~R93, P0 ;  /* 0x00000001585d7824 */ /* 0x000fe200000e0e5d */
[----:B------:R-:W-:-:S02]  /*2dcd0*/  @P1 ISETP.NE.U32.AND P0, PT, R36, RZ, PT ;  /* 0x000000ff2400120c */ /* 0x000fc40003f05070 */
[----:B------:R-:W-:Y:S02]  /*2dce0*/  IADD3.X R91, PT, PT, R62, -0x1, ~R91, P2, P3 ;  /* 0xffffffff3e5b7810 */ /* 0x000fe400017e6c5b */
[----:B------:R-:W-:Y:S02]  /*2dcf0*/  IADD3 R60, P4, P2, R35, -R94, -R60 ;  /* 0x8000005e233c7210 */ /* 0x000fe40007a9e83c */
[C---:B------:R-:W-:Y:S01]  /*2dd00*/  @P1 ISETP.NE.U32.AND P3, PT, R33.reuse, R92, PT ;  /* 0x0000005c2100120c */ /* 0x040fe20003f65070 */
[----:B------:R-:W-:Y:S01]  /*2dd10*/  IMAD.MOV.U32 R35, RZ, RZ, R91 ;  /* 0x000000ffff237224 */ /* 0x000fe200078e005b */
[----:B------:R-:W-:Y:S02]  /*2dd20*/  @P1 ISETP.NE.AND.EX P0, PT, RZ, RZ, PT, P0 ;  /* 0x000000ffff00120c */ /* 0x000fe40003f05300 */
[----:B------:R-:W-:Y:S01]  /*2dd30*/  IADD3 R42, P5, P6, R33, -R36, -R92 ;  /* 0x80000024212a7210 */ /* 0x000fe20007ebe85c */
[----:B------:R-:W-:Y:S01]  /*2dd40*/  IMAD.MOV.U32 R33, RZ, RZ, R93 ;  /* 0x000000ffff217224 */ /* 0x000fe200078e005d */
[----:B------:R-:W-:Y:S01]  /*2dd50*/  IADD3.X R63, PT, PT, R34, -0x1, ~R38, P4, P2 ;  /* 0xffffffff223f7810 */ /* 0x000fe200027e4c26 */
[----:B------:R-:W-:Y:S01]  /*2dd60*/  IMAD.MOV.U32 R34, RZ, RZ, R61 ;  /* 0x000000ffff227224 */ /* 0x000fe200078e003d */
[----:B------:R-:W-:-:S02]  /*2dd70*/  PLOP3.LUT P2, PT, PT, PT, PT, 0x8, 0x80 ;  /* 0x000000000080781c */ /* 0x000fc40003f4e170 */
[C---:B------:R-:W-:Y:S02]  /*2dd80*/  @P1 ISETP.NE.OR.EX P2, PT, R32.reuse, R95, !P0, P3 ;  /* 0x0000005f2000120c */ /* 0x040fe40004745730 */
[----:B------:R-:W-:Y:S01]  /*2dd90*/  IADD3.X R43, PT, PT, R32, -0x1, ~R95, P5, P6 ;  /* 0xffffffff202b7810 */ /* 0x000fe20002fecc5f */
[----:B------:R-:W-:-:S05]  /*2dda0*/  IMAD.MOV.U32 R32, RZ, RZ, R90 ;  /* 0x000000ffff207224 */ /* 0x000fca00078e005a */
[----:B------:R0:W-:Y:S02]  /*2ddb0*/  STS.128 [R21], R32 ;  /* 0x0000002015007388 */ /* 0x0001e40000000c00 */
[----:B0-----:R-:W-:Y:S02]  /*2ddc0*/  IMAD.MOV.U32 R32, RZ, RZ, R60 ;  /* 0x000000ffff207224 */ /* 0x001fe400078e003c */
[----:B------:R-:W-:-:S05]  /*2ddd0*/  IMAD.MOV.U32 R33, RZ, RZ, R63 ;  /* 0x000000ffff217224 */ /* 0x000fca00078e003f */
[----:B------:R0:W-:Y:S02]  /*2dde0*/  STS.64 [R21+0x10], R32 ;  /* 0x0000102015007388 */ /* 0x0001e40000000a00 */
[----:B0-----:R-:W-:Y:S02]  /*2ddf0*/  IMAD.MOV.U32 R32, RZ, RZ, R42 ;  /* 0x000000ffff207224 */ /* 0x001fe400078e002a */
[----:B------:R-:W-:-:S05]  /*2de00*/  IMAD.MOV.U32 R33, RZ, RZ, R43 ;  /* 0x000000ffff217224 */ /* 0x000fca00078e002b */
[----:B------:R0:W-:Y:S01]  /*2de10*/  STS.64 [R21+0x18], R32 ;  /* 0x0000182015007388 */ /* 0x0001e20000000a00 */
[----:B------:R-:W-:Y:S05]  /*2de20*/  @P2 BRA `(.L_x_481) ;  /* 0x0000000000ac2947 */ /* 0x000fea0003800000 */
[----:B------:R-:W-:-:S04]  /*2de30*/  IADD3 R40, P1, PT, R90, R28, RZ ;  /* 0x0000001c5a287210 */ /* 0x000fc80007f3e0ff */
[----:B------:R-:W-:Y:S01]  /*2de40*/  ISETP.GE.U32.AND P0, PT, R40, R90, PT ;  /* 0x0000005a2800720c */ /* 0x000fe20003f06070 */
[----:B------:R-:W-:Y:S02]  /*2de50*/  IMAD.X R41, R93, 0x1, R29, P1 ;  /* 0x000000015d297824 */ /* 0x000fe400008e061d */
[----:B------:R-:W-:-:S03]  /*2de60*/  IMAD.MOV.U32 R90, RZ, RZ, R40 ;  /* 0x000000ffff5a7224 */ /* 0x000fc600078e0028 */
[----:B------:R-:W-:Y:S01]  /*2de70*/  ISETP.GE.U32.AND.EX P0, PT, R41, R93, PT, P0 ;  /* 0x0000005d2900720c */ /* 0x000fe20003f06100 */
[----:B------:R-:W-:-:S03]  /*2de80*/  IMAD.MOV.U32 R93, RZ, RZ, R41 ;  /* 0x000000ffff5d7224 */ /* 0x000fc600078e0029 */
[----:B------:R-:W-:-:S04]  /*2de90*/  SEL R34, RZ, 0x1, P0 ;  /* 0x00000001ff227807 */ /* 0x000fc80000000000 */
[----:B0-----:R-:W-:-:S04]  /*2dea0*/  IADD3 R33, P0, PT, R34, R61, RZ ;  /* 0x0000003d22217210 */ /* 0x001fc80007f1e0ff */
[----:B------:R-:W-:Y:S01]  /*2deb0*/  IADD3 R38, P1, PT, R33, R30, RZ ;  /* 0x0000001e21267210 */ /* 0x000fe20007f3e0ff */
[----:B------:R-:W-:-:S03]  /*2dec0*/  IMAD.X R32, RZ, RZ, R91, P0 ;  /* 0x000000ffff207224 */ /* 0x000fc600000e065b */
[----:B------:R-:W-:Y:S01]  /*2ded0*/  ISETP.GE.U32.AND P0, PT, R38, R33, PT ;  /* 0x000000212600720c */ /* 0x000fe20003f06070 */
[----:B------:R-:W-:Y:S01]  /*2dee0*/  IMAD.X R39, R32, 0x1, R31, P1 ;  /* 0x0000000120277824 */ /* 0x000fe200008e061f */
[----:B------:R-:W-:Y:S01]  /*2def0*/  ISETP.GE.U32.AND P1, PT, R38, R61, PT ;  /* 0x0000003d2600720c */ /* 0x000fe20003f26070 */
[----:B------:R-:W-:Y:S02]  /*2df00*/  IMAD.MOV.U32 R61, RZ, RZ, R38 ;  /* 0x000000ffff3d7224 */ /* 0x000fe400078e0026 */
[--C-:B------:R-:W-:Y:S01]  /*2df10*/  IMAD.MOV.U32 R35, RZ, RZ, R39.reuse ;  /* 0x000000ffff237224 */ /* 0x100fe200078e0027 */
        /* <DEDUP_REMOVED lines=21> */
[----:B------:R-:W-:Y:S02]  /*2e070*/  IADD3.X R43, PT, PT, R43, R55, RZ, P0, P1 ;  /* 0x000000372b2b7210 */ /* 0x000fe400007e24ff */
[----:B------:R0:W-:Y:S02]  /*2e080*/  STS.128 [R21], R32 ;  /* 0x0000002015007388 */ /* 0x0001e40000000c00 */
[----:B0-----:R-:W-:Y:S02]  /*2e090*/  IMAD.MOV.U32 R32, RZ, RZ, R36 ;  /* 0x000000ffff207224 */ /* 0x001fe400078e0024 */
[----:B------:R-:W-:Y:S02]  /*2e0a0*/  IMAD.MOV.U32 R33, RZ, RZ, R37 ;  /* 0x000000ffff217224 */ /* 0x000fe400078e0025 */
[----:B------:R-:W-:Y:S02]  /*2e0b0*/  IMAD.MOV.U32 R34, RZ, RZ, R42 ;  /* 0x000000ffff227224 */ /* 0x000fe400078e002a */
[----:B------:R-:W-:-:S05]  /*2e0c0*/  IMAD.MOV.U32 R35, RZ, RZ, R43 ;  /* 0x000000ffff237224 */ /* 0x000fca00078e002b */
[----:B------:R1:W-:Y:S02]  /*2e0d0*/  STS.128 [R21+0x10], R32 ;  /* 0x0000102015007388 */ /* 0x0003e40000000c00 */
.L_x_481:
[----:B------:R-:W-:Y:S05]  /*2e0e0*/  BSYNC.RECONVERGENT B1 ;  /* 0x0000000000017941 */ /* 0x000fea0003800200 */
.L_x_480:
[----:B------:R-:W-:Y:S01]  /*2e0f0*/  ISETP.GE.U32.AND P0, PT, R65, R90, PT ;  /* 0x0000005a4100720c */ /* 0x000fe20003f06070 */
[----:B------:R-:W-:Y:S01]  /*2e100*/  BSSY.RECONVERGENT B1, `(.L_x_482) ;  /* 0x000003e000017945 */ /* 0x000fe20003800200 */
[C---:B------:R-:W-:Y:S02]  /*2e110*/  ISETP.EQ.U32.AND P1, PT, R67.reuse, R61, PT ;  /* 0x0000003d4300720c */ /* 0x040fe40003f22070 */
[----:B------:R-:W-:Y:S02]  /*2e120*/  ISETP.GE.U32.AND.EX P0, PT, R64, R93, PT, P0 ;  /* 0x0000005d4000720c */ /* 0x000fe40003f06100 */
[----:B------:R-:W-:Y:S02]  /*2e130*/  ISETP.LT.U32.AND P2, PT, R67, R61, PT ;  /* 0x0000003d4300720c */ /* 0x000fe40003f41070 */
[----:B------:R-:W-:Y:S02]  /*2e140*/  ISETP.EQ.AND.EX P1, PT, R66, R91, !P0, P1 ;  /* 0x0000005b4200720c */ /* 0x000fe40004722310 */
[----:B------:R-:W-:-:S02]  /*2e150*/  ISETP.NE.U32.AND P4, PT, R75, R60, PT ;  /* 0x0000003c4b00720c */ /* 0x000fc40003f85070 */
[----:B------:R-:W-:Y:S02]  /*2e160*/  ISETP.LT.U32.OR.EX P1, PT, R66, R91, P1, P2 ;  /* 0x0000005b4200720c */ /* 0x000fe40000f21520 */
[----:B------:R-:W-:Y:S02]  /*2e170*/  ISETP.GE.U32.AND P3, PT, R75, R60, PT ;  /* 0x0000003c4b00720c */ /* 0x000fe40003f66070 */
[CC--:B------:R-:W-:Y:S02]  /*2e180*/  ISETP.NE.AND.EX P2, PT, R74.reuse, R63.reuse, PT, P4 ;  /* 0x0000003f4a00720c */ /* 0x0c0fe40003f45340 */
[----:B-1----:R-:W-:Y:S02]  /*2e190*/  SEL R34, RZ, 0x1, !P1 ;  /* 0x00000001ff227807 */ /* 0x002fe40004800000 */
[----:B------:R-:W-:Y:S02]  /*2e1a0*/  ISETP.GE.U32.AND.EX P1, PT, R74, R63, PT, P3 ;  /* 0x0000003f4a00720c */ /* 0x000fe40003f26130 */
[----:B0-----:R-:W-:-:S02]  /*2e1b0*/  SEL R32, R34, RZ, !P2 ;  /* 0x000000ff22207207 */ /* 0x001fc40005000000 */
[----:B------:R-:W-:Y:S02]  /*2e1c0*/  SEL R36, RZ, 0x1, P0 ;  /* 0x00000001ff247807 */ /* 0x000fe40000000000 */
[----:B------:R-:W-:Y:S02]  /*2e1d0*/  SEL R32, R32, 0x1, P1 ;  /* 0x0000000120207807 */ /* 0x000fe40000800000 */
[CC--:B------:R-:W-:Y:S02]  /*2e1e0*/  ISETP.GE.U32.AND P1, PT, R77.reuse, R42.reuse, PT ;  /* 0x0000002a4d00720c */ /* 0x0c0fe40003f26070 */
[----:B------:R-:W-:Y:S02]  /*2e1f0*/  ISETP.NE.U32.AND P5, PT, R32, RZ, PT ;  /* 0x000000ff2000720c */ /* 0x000fe40003fa5070 */
[----:B------:R-:W-:Y:S02]  /*2e200*/  ISETP.NE.U32.AND P0, PT, R77, R42, PT ;  /* 0x0000002a4d00720c */ /* 0x000fe40003f05070 */
[----:B------:R-:W-:-:S02]  /*2e210*/  ISETP.NE.AND.EX P5, PT, RZ, RZ, PT, P5 ;  /* 0x000000ffff00720c */ /* 0x000fc40003fa5350 */
[CC--:B------:R-:W-:Y:S02]  /*2e220*/  ISETP.GE.U32.AND.EX P1, PT, R76.reuse, R43.reuse, PT, P1 ;  /* 0x0000002b4c00720c */ /* 0x0c0fe40003f26110 */
[----:B------:R-:W-:Y:S02]  /*2e230*/  ISETP.NE.OR.EX P0, PT, R76, R43, !P5, P0 ;  /* 0x0000002b4c00720c */ /* 0x000fe40006f05700 */
[----:B------:R-:W-:Y:S02]  /*2e240*/  IADD3 R65, P2, PT, R65, -R90, RZ ;  /* 0x8000005a41417210 */ /* 0x000fe40007f5e0ff */
[----:B------:R-:W-:-:S03]  /*2e250*/  IADD3 R67, P3, P4, R67, -R61, -R36 ;  /* 0x8000003d43437210 */ /* 0x000fc60007c7e824 */
[----:B------:R-:W-:Y:S01]  /*2e260*/  IMAD.X R64, R64, 0x1, ~R93, P2 ;  /* 0x0000000140407824 */ /* 0x000fe200010e0e5d */
[----:B------:R-:W-:Y:S02]  /*2e270*/  IADD3.X R61, PT, PT, R66, -0x1, ~R91, P3, P4 ;  /* 0xffffffff423d7810 */ /* 0x000fe40001fe8c5b */
[----:B------:R-:W-:Y:S02]  /*2e280*/  IADD3 R75, P2, P3, R75, -R60, -R34 ;  /* 0x8000003c4b4b7210 */ /* 0x000fe40007b5e822 */
[----:B------:R-:W-:Y:S02]  /*2e290*/  IADD3 R77, P4, P5, R77, -R32, -R42 ;  /* 0x800000204d4d7210 */ /* 0x000fe40007d9e82a */
[----:B------:R-:W-:Y:S02]  /*2e2a0*/  IADD3.X R63, PT, PT, R74, -0x1, ~R63, P2, P3 ;  /* 0xffffffff4a3f7810 */ /* 0x000fe400017e6c3f */
[----:B------:R-:W-:Y:S01]  /*2e2b0*/  IADD3.X R91, PT, PT, R76, -0x1, ~R43, P4, P5 ;  /* 0xffffffff4c5b7810 */ /* 0x000fe200027eac2b */
[----:B------:R-:W-:Y:S08]  /*2e2c0*/  @P0 BRA P1, `(.L_x_483) ;  /* 0x0000000000840947 */ /* 0x000ff00000800000 */
        /* <DEDUP_REMOVED lines=12> */
[----:B------:R-:W-:Y:S01]  /*2e390*/  ISETP.GE.U32.AND P1, PT, R40, R67, PT ;  /* 0x000000432800720c */ /* 0x000fe20003f26070 */
[----:B------:R-:W-:-:S03]  /*2e3a0*/  IMAD.MOV.U32 R67, RZ, RZ, R40 ;  /* 0x000000ffff437224 */ /* 0x000fc600078e0028 */
        /* <DEDUP_REMOVED lines=17> */
[----:B------:R-:W-:-:S04]  /*2e4c0*/  IADD3 R77, P0, P1, R77, R54, R32 ;  /* 0x000000364d4d7210 */ /* 0x000fc8000791e020 */
[----:B------:R-:W-:-:S09]  /*2e4d0*/  IADD3.X R91, PT, PT, R91, R55, RZ, P0, P1 ;  /* 0x000000375b5b7210 */ /* 0x000fd200007e24ff */
.L_x_483:
[----:B------:R-:W-:Y:S05]  /*2e4e0*/  BSYNC.RECONVERGENT B1 ;  /* 0x0000000000017941 */ /* 0x000fea0003800200 */
.L_x_482:
        /* <DEDUP_REMOVED lines=9> */
[----:B------:R-:W-:-:S04]  /*2e580*/  IMAD.WIDE.U32 R32, R46, R65, RZ ;  /* 0x000000412e207225 */ /* 0x000fc800078e00ff */
[----:B------:R-:W-:-:S04]  /*2e590*/  IMAD.WIDE.U32 R34, P6, R46, R64, R34 ;  /* 0x000000402e227225 */ /* 0x000fc800078c0022 */
[----:B------:R-:W-:Y:S01]  /*2e5a0*/  IMAD.WIDE.U32.X R42, R44, R64, R42, P0 ;  /* 0x000000402c2a7225 */ /* 0x000fe200000e042a */
[----:B------:R-:W-:-:S03]  /*2e5b0*/  IADD3 RZ, P4, PT, R33, R34, RZ ;  /* 0x0000002221ff7210 */ /* 0x000fc60007f9e0ff */
[-C--:B------:R-:W-:Y:S01]  /*2e5c0*/  IMAD R60, R61, R45.reuse, RZ ;  /* 0x0000002d3d3c7224 */ /* 0x080fe200078e02ff */
[----:B------:R-:W-:Y:S01]  /*2e5d0*/  IADD3 R33, P5, PT, RZ, -R42, RZ ;  /* 0x8000002aff217210 */ /* 0x000fe20007fbe0ff */
[----:B------:R-:W-:-:S04]  /*2e5e0*/  IMAD.WIDE.U32 R40, R67, R45, RZ ;  /* 0x0000002d43287225 */ /* 0x000fc800078e00ff */
[----:B------:R-:W-:Y:S01]  /*2e5f0*/  IMAD.WIDE.U32 R36, R45, R67, RZ ;  /* 0x000000432d247225 */ /* 0x000fe200078e00ff */
[----:B------:R-:W-:-:S03]  /*2e600*/  ISETP.NE.U32.AND P0, PT, R40, R33, PT ;  /* 0x000000212800720c */ /* 0x000fc60003f05070 */
[----:B------:R-:W-:-:S04]  /*2e610*/  IMAD.WIDE.U32 R38, P2, R45, R61, R38 ;  /* 0x0000003d2d267225 */ /* 0x000fc80007840026 */
[----:B------:R-:W-:Y:S01]  /*2e620*/  IMAD R93, R44, R67, R60 ;  /* 0x000000432c5d7224 */ /* 0x000fe200078e023c */
[----:B------:R-:W-:Y:S01]  /*2e630*/  IADD3 RZ, P3, PT, R37, R38, RZ ;  /* 0x0000002625ff7210 */ /* 0x000fe20007f7e0ff */
[----:B------:R-:W-:Y:S01]  /*2e640*/  IMAD R34, R64, R46, RZ ;  /* 0x0000002e40227224 */ /* 0x000fe200078e02ff */
[----:B------:R-:W-:Y:S01]  /*2e650*/  IADD3 R37, P1, PT, R42, R40, RZ ;  /* 0x000000282a257210 */ /* 0x000fe20007f3e0ff */
[----:B------:R-:W-:-:S04]  /*2e660*/  IMAD.WIDE.U32 R32, R65, R46, RZ ;  /* 0x0000002e41207225 */ /* 0x000fc800078e00ff */
[----:B------:R-:W-:Y:S02]  /*2e670*/  IMAD.IADD R93, R41, 0x1, R93 ;  /* 0x00000001295d7824 */ /* 0x000fe400078e025d */
[----:B------:R-:W-:Y:S02]  /*2e680*/  IMAD R41, R47, R65, R34 ;  /* 0x000000412f297224 */ /* 0x000fe400078e0222 */
[--C-:B------:R-:W-:Y:S01]  /*2e690*/  IMAD.X R42, RZ, RZ, ~R43.reuse, P5 ;  /* 0x000000ffff2a7224 */ /* 0x100fe200028e0e2b */
[-C--:B------:R-:W-:Y:S01]  /*2e6a0*/  IADD3 R60, P5, PT, R37, R32.reuse, RZ ;  /* 0x00000020253c7210 */ /* 0x080fe20007fbe0ff */
[----:B------:R-:W-:Y:S01]  /*2e6b0*/  IMAD.X R34, R93, 0x1, R43, P1 ;  /* 0x000000015d227824 */ /* 0x000fe200008e062b */
[----:B------:R-:W-:Y:S01]  /*2e6c0*/  ISETP.NE.U32.AND P1, PT, R37, RZ, PT ;  /* 0x000000ff2500720c */ /* 0x000fe20003f25070 */
[----:B------:R-:W-:Y:S02]  /*2e6d0*/  IMAD.IADD R41, R33, 0x1, R41 ;  /* 0x0000000121297824 */ /* 0x000fe400078e0229 */
[----:B------:R-:W-:Y:S01]  /*2e6e0*/  IMAD.X R37, RZ, RZ, RZ, P2 ;  /* 0x000000ffff257224 */ /* 0x000fe200010e06ff */
[----:B------:R-:W-:Y:S01]  /*2e6f0*/  ISETP.GE.U32.AND P2, PT, R60, R32, PT ;  /* 0x000000203c00720c */ /* 0x000fe20003f46070 */
[----:B------:R-:W-:Y:S01]  /*2e700*/  IMAD.X R62, R41, 0x1, R34, P5 ;  /* 0x00000001293e7824 */ /* 0x000fe200028e0622 */
[----:B------:R-:W-:Y:S01]  /*2e710*/  ISETP.NE.AND.EX P1, PT, R34, RZ, PT, P1 ;  /* 0x000000ff2200720c */ /* 0x000fe20003f25310 */
[----:B------:R-:W-:-:S02]  /*2e720*/  IMAD.MOV.U32 R36, RZ, RZ, R39 ;  /* 0x000000ffff247224 */ /* 0x000fc400078e0027 */
[----:B------:R-:W-:Y:S01]  /*2e730*/  IMAD.X R33, RZ, RZ, RZ, P6 ;  /* 0x000000ffff217224 */ /* 0x000fe200030e06ff */
[----:B------:R-:W-:Y:S01]  /*2e740*/  ISETP.GE.U32.AND.EX P2, PT, R62, R41, PT, P2 ;  /* 0x000000293e00720c */ /* 0x000fe20003f46120 */
[----:B------:R-:W-:Y:S01]  /*2e750*/  IMAD.MOV.U32 R32, RZ, RZ, R35 ;  /* 0x000000ffff207224 */ /* 0x000fe200078e0023 */
[----:B------:R-:W-:Y:S01]  /*2e760*/  ISETP.NE.AND.EX P0, PT, R93, R42, !P1, P0 ;  /* 0x0000002a5d00720c */ /* 0x000fe20004f05300 */
[----:B------:R-:W-:Y:S01]  /*2e770*/  IMAD.WIDE.U32.X R34, R44, R61, R36, P3 ;  /* 0x0000003d2c227225 */ /* 0x000fe200018e0424 */
[----:B------:R-:W-:Y:S02]  /*2e780*/  SEL R39, RZ, 0x1, P2 ;  /* 0x00000001ff277807 */ /* 0x000fe40001000000 */
[----:B------:R-:W-:Y:S01]  /*2e790*/  SEL R41, RZ, 0x1, !P0 ;  /* 0x00000001ff297807 */ /* 0x000fe20004000000 */
[----:B------:R-:W-:-:S03]  /*2e7a0*/  IMAD.WIDE.U32.X R36, R47, R64, R32, P4 ;  /* 0x000000402f247225 */ /* 0x000fc600020e0420 */
[----:B------:R-:W-:Y:S01]  /*2e7b0*/  IADD3 R41, P0, PT, R41, R34, RZ ;  /* 0x0000002229297210 */ /* 0x000fe20007f1e0ff */
[-C--:B------:R-:W-:Y:S01]  /*2e7c0*/  IMAD R38, R63, R45.reuse, RZ ;  /* 0x0000002d3f267224 */ /* 0x080fe200078e02ff */
[----:B------:R-:W-:Y:S01]  /*2e7d0*/  IADD3 R36, P1, PT, R39, R36, RZ ;  /* 0x0000002427247210 */ /* 0x000fe20007f3e0ff */
[----:B------:R-:W-:Y:S01]  /*2e7e0*/  IMAD.WIDE.U32 R32, R75, R45, RZ ;  /* 0x0000002d4b207225 */ /* 0x000fe200078e00ff */
[----:B------:R-:W-:-:S03]  /*2e7f0*/  IADD3 R43, P2, PT, RZ, -R41, RZ ;  /* 0x80000029ff2b7210 */ /* 0x000fc60007f5e0ff */
[----:B------:R-:W-:Y:S02]  /*2e800*/  IMAD R39, R44, R75, R38 ;  /* 0x0000004b2c277224 */ /* 0x000fe400078e0226 */
[----:B------:R-:W-:Y:S02]  /*2e810*/  IMAD.X R37, RZ, RZ, R37, P1 ;  /* 0x000000ffff257224 */ /* 0x000fe400008e0625 */
[----:B------:R-:W-:Y:S02]  /*2e820*/  IMAD R38, R61, R46, RZ ;  /* 0x0000002e3d267224 */ /* 0x000fe400078e02ff */
[----:B------:R-:W-:Y:S02]  /*2e830*/  IMAD.X R95, RZ, RZ, R35, P0 ;  /* 0x000000ffff5f7224 */ /* 0x000fe400000e0623 */
[----:B------:R-:W-:Y:S01]  /*2e840*/  IMAD.IADD R76, R33, 0x1, R39 ;  /* 0x00000001214c7824 */ /* 0x000fe200078e0227 */
[----:B------:R-:W-:Y:S01]  /*2e850*/  IADD3 R39, P0, PT, R41, R32, RZ ;  /* 0x0000002029277210 */ /* 0x000fe20007f1e0ff */
[----:B------:R-:W-:-:S04]  /*2e860*/  IMAD.WIDE.U32 R34, R46, R67, R36 ;  /* 0x000000432e227225 */ /* 0x000fc800078e0024 */
[----:B------:R-:W-:Y:S01]  /*2e870*/  IMAD R97, R47, R67, R38 ;  /* 0x000000432f617224 */ /* 0x000fe200078e0226 */
[-C--:B------:R-:W-:Y:S01]  /*2e880*/  IADD3 R66, P1, PT, R39, R34.reuse, RZ ;  /* 0x0000002227427210 */ /* 0x080fe20007f3e0ff */
[----:B------:R-:W-:Y:S02]  /*2e890*/  IMAD.X R38, R76, 0x1, R95, P0 ;  /* 0x000000014c267824 */ /* 0x000fe400000e065f */
[----:B------:R-:W-:Y:S01]  /*2e8a0*/  IMAD.IADD R35, R35, 0x1, R97 ;  /* 0x0000000123237824 */ /* 0x000fe200078e0261 */
[----:B------:R-:W-:Y:S01]  /*2e8b0*/  ISETP.GE.U32.AND P0, PT, R66, R34, PT ;  /* 0x000000224200720c */ /* 0x000fe20003f06070 */
[----:B------:R-:W-:-:S04]  /*2e8c0*/  IMAD.WIDE.U32 R40, R44, R75, RZ ;  /* 0x0000004b2c287225 */ /* 0x000fc800078e00ff */
[----:B------:R-:W-:Y:S02]  /*2e8d0*/  IMAD.X R74, R35, 0x1, R38, P1 ;  /* 0x00000001234a7824 */ /* 0x000fe400008e0626 */
[----:B------:R-:W-:-:S03]  /*2e8e0*/  IMAD.MOV.U32 R93, RZ, RZ, 0x1 ;  /* 0x00000001ff5d7424 */ /* 0x000fc600078e00ff */
        /* <DEDUP_REMOVED lines=13> */
.L_x_485:
[----:B------:R-:W-:Y:S05]  /*2e9c0*/  BSYNC.RECONVERGENT B1 ;  /* 0x0000000000017941 */ /* 0x000fea0003800200 */
.L_x_484:
[----:B------:R-:W-:Y:S01]  /*2e9d0*/  IMAD.WIDE.U32 R34, R47, R67, RZ ;  /* 0x000000432f227225 */ /* 0x000fe200078e00ff */
[----:B------:R-:W-:Y:S01]  /*2e9e0*/  ISETP.NE.U32.AND P0, PT, R32, R43, PT ;  /* 0x0000002b2000720c */ /* 0x000fe20003f05070 */
[----:B------:R-:W-:Y:S01]  /*2e9f0*/  BSSY.RECONVERGENT B1, `(.L_x_486) ;  /* 0x0000032000017945 */ /* 0x000fe20003800200 */
[----:B------:R-:W-:Y:S01]  /*2ea00*/  ISETP.NE.U32.AND P1, PT, R39, RZ, PT ;  /* 0x000000ff2700720c */ /* 0x000fe20003f25070 */
[----:B------:R-:W-:-:S03]  /*2ea10*/  IMAD.WIDE.U32 R40, P3, R45, R63, R40 ;  /* 0x0000003f2d287225 */ /* 0x000fc60007860028 */
[----:B------:R-:W-:Y:S01]  /*2ea20*/  ISETP.NE.AND.EX P1, PT, R38, RZ, PT, P1 ;  /* 0x000000ff2600720c */ /* 0x000fe20003f25310 */
[----:B------:R-:W-:-:S04]  /*2ea30*/  IMAD.WIDE.U32 R32, P4, R46, R61, R34 ;  /* 0x0000003d2e207225 */ /* 0x000fc80007880022 */
[----:B------:R-:W-:-:S04]  /*2ea40*/  IMAD.WIDE.U32 R34, R46, R67, RZ ;  /* 0x000000432e227225 */ /* 0x000fc800078e00ff */
[----:B------:R-:W-:-:S04]  /*2ea50*/  IMAD.WIDE.U32 R42, R45, R75, RZ ;  /* 0x0000004b2d2a7225 */ /* 0x000fc800078e00ff */
[----:B------:R-:W-:Y:S01]  /*2ea60*/  IMAD.X R39, RZ, RZ, RZ, P3 ;  /* 0x000000ffff277224 */ /* 0x000fe200018e06ff */
[----:B------:R-:W-:Y:S01]  /*2ea70*/  IADD3 RZ, P3, PT, R35, R32, RZ ;  /* 0x0000002023ff7210 */ /* 0x000fe20007f7e0ff */
[----:B------:R-:W-:Y:S01]  /*2ea80*/  IMAD.X R95, RZ, RZ, ~R95, P2 ;  /* 0x000000ffff5f7224 */ /* 0x000fe200010e0e5f */
[----:B------:R-:W-:Y:S01]  /*2ea90*/  IADD3 RZ, P2, PT, R43, R40, RZ ;  /* 0x000000282bff7210 */ /* 0x000fe20007f5e0ff */
[----:B------:R-:W-:Y:S02]  /*2eaa0*/  IMAD.X R37, RZ, RZ, RZ, P4 ;  /* 0x000000ffff257224 */ /* 0x000fe400020e06ff */
[----:B------:R-:W-:Y:S01]  /*2eab0*/  IMAD.MOV.U32 R36, RZ, RZ, R33 ;  /* 0x000000ffff247224 */ /* 0x000fe200078e0021 */
[----:B------:R-:W-:Y:S01]  /*2eac0*/  ISETP.NE.AND.EX P0, PT, R76, R95, !P1, P0 ;  /* 0x0000005f4c00720c */ /* 0x000fe20004f05300 */
[----:B------:R-:W-:Y:S02]  /*2ead0*/  IMAD.MOV.U32 R38, RZ, RZ, R41 ;  /* 0x000000ffff267224 */ /* 0x000fe400078e0029 */
[----:B------:R-:W-:Y:S01]  /*2eae0*/  IMAD R34, R91, R45, RZ ;  /* 0x0000002d5b227224 */ /* 0x000fe200078e02ff */
[----:B------:R-:W-:Y:S01]  /*2eaf0*/  SEL R41, RZ, 0x1, !P0 ;  /* 0x00000001ff297807 */ /* 0x000fe20004000000 */
[----:B------:R-:W-:-:S04]  /*2eb00*/  IMAD.WIDE.U32.X R36, R47, R61, R36, P3 ;  /* 0x0000003d2f247225 */ /* 0x000fc800018e0424 */
[----:B------:R-:W-:-:S04]  /*2eb10*/  IMAD.WIDE.U32.X R38, R44, R63, R38, P2 ;  /* 0x0000003f2c267225 */ /* 0x000fc800010e0426 */
[----:B------:R-:W-:Y:S01]  /*2eb20*/  IMAD R43, R44, R77, R34 ;  /* 0x0000004d2c2b7224 */ /* 0x000fe200078e0222 */
[----:B------:R-:W-:Y:S01]  /*2eb30*/  IADD3 R34, P1, PT, R93, R36, RZ ;  /* 0x000000245d227210 */ /* 0x000fe20007f3e0ff */
[----:B------:R-:W-:Y:S01]  /*2eb40*/  IMAD.MOV.U32 R35, RZ, RZ, RZ ;  /* 0x000000ffff237224 */ /* 0x000fe200078e00ff */
[----:B------:R-:W-:Y:S01]  /*2eb50*/  IADD3 R93, P0, PT, R41, R38, RZ ;  /* 0x00000026295d7210 */ /* 0x000fe20007f1e0ff */
[----:B------:R-:W-:-:S04]  /*2eb60*/  IMAD.WIDE.U32 R32, R77, R45, RZ ;  /* 0x0000002d4d207225 */ /* 0x000fc800078e00ff */
[----:B------:R-:W-:Y:S02]  /*2eb70*/  IMAD.X R35, R35, 0x1, R37, P1 ;  /* 0x0000000123237824 */ /* 0x000fe400008e0625 */
[----:B------:R-:W-:Y:S02]  /*2eb80*/  IMAD R38, R63, R46, RZ ;  /* 0x0000002e3f267224 */ /* 0x000fe400078e02ff */
[----:B------:R-:W-:Y:S01]  /*2eb90*/  IMAD.X R95, RZ, RZ, R39, P0 ;  /* 0x000000ffff5f7224 */ /* 0x000fe200000e0627 */
[----:B------:R-:W-:Y:S01]  /*2eba0*/  IADD3 R97, P0, PT, R93, R32, RZ ;  /* 0x000000205d617210 */ /* 0x000fe20007f1e0ff */
[----:B------:R-:W-:-:S04]  /*2ebb0*/  IMAD.WIDE.U32 R36, R46, R75, R34 ;  /* 0x0000004b2e247225 */ /* 0x000fc800078e0022 */
[----:B------:R-:W-:Y:S01]  /*2ebc0*/  IMAD.IADD R42, R33, 0x1, R43 ;  /* 0x00000001212a7824 */ /* 0x000fe200078e022b */
[-C--:B------:R-:W-:Y:S01]  /*2ebd0*/  IADD3 R41, P1, PT, R97, R36.reuse, RZ ;  /* 0x0000002461297210 */ /* 0x080fe20007f3e0ff */
[----:B------:R-:W-:Y:S02]  /*2ebe0*/  IMAD R39, R47, R75, R38 ;  /* 0x0000004b2f277224 */ /* 0x000fe400078e0226 */
[----:B------:R-:W-:Y:S01]  /*2ebf0*/  IMAD.X R76, R42, 0x1, R95, P0 ;  /* 0x000000012a4c7824 */ /* 0x000fe200000e065f */
[----:B------:R-:W-:Y:S01]  /*2ec00*/  ISETP.GE.U32.AND P0, PT, R41, R36, PT ;  /* 0x000000242900720c */ /* 0x000fe20003f06070 */
[----:B------:R-:W-:Y:S02]  /*2ec10*/  IMAD.IADD R37, R37, 0x1, R39 ;  /* 0x0000000125257824 */ /* 0x000fe400078e0227 */
[----:B------:R-:W-:Y:S02]  /*2ec20*/  IMAD.MOV.U32 R43, RZ, RZ, 0x1 ;  /* 0x00000001ff2b7424 */ /* 0x000fe400078e00ff */
[----:B------:R-:W-:-:S05]  /*2ec30*/  IMAD.X R40, R37, 0x1, R76, P1 ;  /* 0x0000000125287824 */ /* 0x000fca00008e064c */
[----:B------:R-:W-:-:S13]  /*2ec40*/  ISETP.GE.U32.AND.EX P0, PT, R40, R37, PT, P0 ;  /* 0x000000252800720c */ /* 0x000fda0003f06100 */
        /* <DEDUP_REMOVED lines=12> */
.L_x_487:
[----:B------:R-:W-:Y:S05]  /*2ed10*/  BSYNC.RECONVERGENT B1 ;  /* 0x0000000000017941 */ /* 0x000fea0003800200 */
.L_x_486:
[----:B------:R-:W-:Y:S01]  /*2ed20*/  IMAD.WIDE.U32 R36, R47, R75, RZ ;  /* 0x0000004b2f247225 */ /* 0x000fe200078e00ff */
[----:B------:R-:W-:Y:S01]  /*2ed30*/  IADD3 R93, P3, PT, RZ, -R93, RZ ;  /* 0x8000005dff5d7210 */ /* 0x000fe20007f7e0ff */
[----:B------:R-:W-:Y:S01]  /*2ed40*/  BSSY.RECONVERGENT B1, `(.L_x_488) ;  /* 0x000002c000017945 */ /* 0x000fe20003800200 */
[----:B------:R-:W-:Y:S01]  /*2ed50*/  ISETP.NE.U32.AND P1, PT, R97, RZ, PT ;  /* 0x000000ff6100720c */ /* 0x000fe20003f25070 */
[----:B------:R-:W-:-:S03]  /*2ed60*/  IMAD.WIDE.U32 R34, R46, R75, RZ ;  /* 0x0000004b2e227225 */ /* 0x000fc600078e00ff */
[----:B------:R-:W-:Y:S01]  /*2ed70*/  ISETP.NE.AND.EX P1, PT, R76, RZ, PT, P1 ;  /* 0x000000ff4c00720c */ /* 0x000fe20003f25310 */
[----:B------:R-:W-:-:S04]  /*2ed80*/  IMAD.WIDE.U32 R36, P0, R46, R63, R36 ;  /* 0x0000003f2e247225 */ /* 0x000fc80007800024 */
[----:B------:R-:W-:Y:S01]  /*2ed90*/  IMAD.X R33, RZ, RZ, RZ, P0 ;  /* 0x000000ffff217224 */ /* 0x000fe200000e06ff */
[----:B------:R-:W-:Y:S01]  /*2eda0*/  IADD3 RZ, P4, PT, R35, R36, RZ ;  /* 0x0000002423ff7210 */ /* 0x000fe20007f9e0ff */
[----:B------:R-:W-:Y:S01]  /*2edb0*/  IMAD.WIDE.U32 R38, R44, R77, RZ ;  /* 0x0000004d2c267225 */ /* 0x000fe200078e00ff */
[----:B------:R-:W-:-:S03]  /*2edc0*/  ISETP.NE.U32.AND P0, PT, R32, R93, PT ;  /* 0x0000005d2000720c */ /* 0x000fc60003f05070 */
[----:B------:R-:W-:Y:S02]  /*2edd0*/  IMAD.MOV.U32 R32, RZ, RZ, R37 ;  /* 0x000000ffff207224 */ /* 0x000fe400078e0025 */
[----:B------:R-:W-:-:S04]  /*2ede0*/  IMAD.WIDE.U32 R38, P2, R45, R91, R38 ;  /* 0x0000005b2d267225 */ /* 0x000fc80007840026 */
[----:B------:R-:W-:-:S04]  /*2edf0*/  IMAD.WIDE.U32.X R32, R47, R63, R32, P4 ;  /* 0x0000003f2f207225 */ /* 0x000fc800020e0420 */
[----:B------:R-:W-:-:S04]  /*2ee00*/  IMAD.WIDE.U32 R36, R45, R77, RZ ;  /* 0x0000004d2d247225 */ /* 0x000fc800078e00ff */
[----:B------:R-:W-:Y:S01]  /*2ee10*/  IMAD.X R95, RZ, RZ, ~R95, P3 ;  /* 0x000000ffff5f7224 */ /* 0x000fe200018e0e5f */
[----:B------:R-:W-:Y:S01]  /*2ee20*/  IADD3 R32, P3, PT, R43, R32, RZ ;  /* 0x000000202b207210 */ /* 0x000fe20007f7e0ff */
[----:B------:R-:W-:Y:S02]  /*2ee30*/  IMAD.MOV.U32 R93, RZ, RZ, RZ ;  /* 0x000000ffff5d7224 */ /* 0x000fe400078e00ff */
[----:B------:R-:W-:Y:S01]  /*2ee40*/  IMAD.X R35, RZ, RZ, RZ, P2 ;  /* 0x000000ffff237224 */ /* 0x000fe200010e06ff */
[----:B------:R-:W-:Y:S01]  /*2ee50*/  IADD3 RZ, P2, PT, R37, R38, RZ ;  /* 0x0000002625ff7210 */ /* 0x000fe20007f5e0ff */
[----:B------:R-:W-:Y:S01]  /*2ee60*/  IMAD.X R33, R93, 0x1, R33, P3 ;  /* 0x000000015d217824 */ /* 0x000fe200018e0621 */
[----:B------:R-:W-:Y:S01]  /*2ee70*/  ISETP.NE.AND.EX P0, PT, R42, R95, !P1, P0 ;  /* 0x0000005f2a00720c */ /* 0x000fe20004f05300 */
[----:B------:R-:W-:Y:S02]  /*2ee80*/  IMAD.MOV.U32 R34, RZ, RZ, R39 ;  /* 0x000000ffff227224 */ /* 0x000fe400078e0027 */
[----:B------:R-:W-:Y:S01]  /*2ee90*/  IMAD R38, R91, R46, RZ ;  /* 0x0000002e5b267224 */ /* 0x000fe200078e02ff */
[----:B------:R-:W-:Y:S01]  /*2eea0*/  SEL R93, RZ, 0x1, !P0 ;  /* 0x00000001ff5d7807 */ /* 0x000fe20004000000 */
[----:B------:R-:W-:-:S04]  /*2eeb0*/  IMAD.WIDE.U32.X R34, R44, R91, R34, P2 ;  /* 0x0000005b2c227225 */ /* 0x000fc800010e0422 */
[----:B------:R-:W-:-:S04]  /*2eec0*/  IMAD.WIDE.U32 R36, R46, R77, R32 ;  /* 0x0000004d2e247225 */ /* 0x000fc800078e0020 */
[----:B------:R-:W-:Y:S01]  /*2eed0*/  IMAD R39, R47, R77, R38 ;  /* 0x0000004d2f277224 */ /* 0x000fe200078e0226 */
[----:B------:R-:W-:Y:S01]  /*2eee0*/  IADD3 R93, P1, P2, R36, R34, R93 ;  /* 0x00000022245d7210 */ /* 0x000fe20007a3e05d */
[----:B------:R-:W-:Y:S02]  /*2eef0*/  IMAD.MOV.U32 R42, RZ, RZ, 0x1 ;  /* 0x00000001ff2a7424 */ /* 0x000fe400078e00ff */
[----:B------:R-:W-:Y:S01]  /*2ef00*/  IMAD.IADD R37, R37, 0x1, R39 ;  /* 0x0000000125257824 */ /* 0x000fe200078e0227 */
[----:B------:R-:W-:-:S04]  /*2ef10*/  ISETP.GE.U32.AND P0, PT, R93, R36, PT ;  /* 0x000000245d00720c */ /* 0x000fc80003f06070 */
[----:B------:R-:W-:-:S04]  /*2ef20*/  IADD3.X R38, PT, PT, R37, R35, RZ, P1, P2 ;  /* 0x0000002325267210 */ /* 0x000fc80000fe44ff */
        /* <DEDUP_REMOVED lines=13> */
.L_x_489:
[----:B------:R-:W-:Y:S05]  /*2f000*/  BSYNC.RECONVERGENT B1 ;  /* 0x0000000000017941 */ /* 0x000fea0003800200 */
.L_x_488:
[-C--:B------:R-:W-:Y:S01]  /*2f010*/  IMAD R36, R64, R79.reuse, RZ ;  /* 0x0000004f40247224 */ /* 0x080fe200078e02ff */
[----:B------:R-:W-:Y:S01]  /*2f020*/  BSSY.RECONVERGENT B1, `(.L_x_490) ;  /* 0x0000027000017945 */ /* 0x000fe20003800200 */
[----:B------:R-:W-:-:S04]  /*2f030*/  IMAD.WIDE.U32 R34, R65, R79, RZ ;  /* 0x0000004f41227225 */ /* 0x000fc800078e00ff */
[----:B------:R-:W-:Y:S01]  /*2f040*/  IMAD.WIDE.U32 R32, R73, R65, RZ ;  /* 0x0000004149207225 */ /* 0x000fe200078e00ff */
[----:B------:R-:W-:-:S03]  /*2f050*/  IADD3 R43, P2, PT, R66, R34, RZ ;  /* 0x00000022422b7210 */ /* 0x000fc60007f5e0ff */
[----:B------:R-:W-:Y:S01]  /*2f060*/  IMAD R39, R73, R65, R36 ;  /* 0x0000004149277224 */ /* 0x000fe200078e0224 */
[----:B------:R-:W-:Y:S01]  /*2f070*/  ISETP.GE.U32.AND P0, PT, R43, R34, PT ;  /* 0x000000222b00720c */ /* 0x000fe20003f06070 */
[----:B------:R-:W-:-:S04]  /*2f080*/  IMAD.WIDE.U32 R32, P1, R79, R64, R32 ;  /* 0x000000404f207225 */ /* 0x000fc80007820020 */
[----:B------:R-:W-:Y:S02]  /*2f090*/  IMAD.IADD R39, R35, 0x1, R39 ;  /* 0x0000000123277824 */ /* 0x000fe400078e0227 */
[----:B------:R-:W-:-:S04]  /*2f0a0*/  IMAD.WIDE.U32 R36, R79, R65, RZ ;  /* 0x000000414f247225 */ /* 0x000fc800078e00ff */
[----:B------:R-:W-:Y:S02]  /*2f0b0*/  IMAD.X R74, R39, 0x1, R74, P2 ;  /* 0x00000001274a7824 */ /* 0x000fe400010e064a */
[----:B------:R-:W-:Y:S01]  /*2f0c0*/  IMAD.X R35, RZ, RZ, RZ, P1 ;  /* 0x000000ffff237224 */ /* 0x000fe200008e06ff */
[----:B------:R-:W-:Y:S01]  /*2f0d0*/  IADD3 RZ, P1, PT, R37, R32, RZ ;  /* 0x0000002025ff7210 */ /* 0x000fe20007f3e0ff */
[----:B------:R-:W-:Y:S01]  /*2f0e0*/  IMAD.MOV.U32 R34, RZ, RZ, R33 ;  /* 0x000000ffff227224 */ /* 0x000fe200078e0021 */
[----:B------:R-:W-:Y:S01]  /*2f0f0*/  ISETP.GE.U32.AND.EX P0, PT, R74, R39, PT, P0 ;  /* 0x000000274a00720c */ /* 0x000fe20003f06100 */
[----:B------:R-:W-:Y:S02]  /*2f100*/  IMAD R36, R61, R79, RZ ;  /* 0x0000004f3d247224 */ /* 0x000fe400078e02ff */
[----:B------:R-:W-:Y:S01]  /*2f110*/  IMAD.WIDE.U32.X R34, R73, R64, R34, P1 ;  /* 0x0000004049227225 */ /* 0x000fe200008e0422 */
[----:B------:R-:W-:-:S03]  /*2f120*/  SEL R33, RZ, 0x1, P0 ;  /* 0x00000001ff217807 */ /* 0x000fc60000000000 */
[----:B------:R-:W-:Y:S01]  /*2f130*/  IMAD R37, R73, R67, R36 ;  /* 0x0000004349257224 */ /* 0x000fe200078e0224 */
[----:B------:R-:W-:Y:S01]  /*2f140*/  IADD3 R32, P0, PT, R33, R34, RZ ;  /* 0x0000002221207210 */ /* 0x000fe20007f1e0ff */
[----:B------:R-:W-:-:S04]  /*2f150*/  IMAD.MOV.U32 R39, RZ, RZ, 0x1 ;  /* 0x00000001ff277424 */ /* 0x000fc800078e00ff */
[----:B------:R-:W-:Y:S02]  /*2f160*/  IMAD.X R33, RZ, RZ, R35, P0 ;  /* 0x000000ffff217224 */ /* 0x000fe400000e0623 */
[----:B------:R-:W-:-:S04]  /*2f170*/  IMAD.WIDE.U32 R34, R79, R67, R32 ;  /* 0x000000434f227225 */ /* 0x000fc800078e0020 */
[----:B------:R-:W-:Y:S01]  /*2f180*/  IMAD.IADD R35, R35, 0x1, R37 ;  /* 0x0000000123237824 */ /* 0x000fe200078e0225 */
[----:B------:R-:W-:-:S04]  /*2f190*/  IADD3 R41, P1, PT, R41, R34, RZ ;  /* 0x0000002229297210 */ /* 0x000fc80007f3e0ff */
[----:B------:R-:W-:Y:S01]  /*2f1a0*/  ISETP.GE.U32.AND P0, PT, R41, R34, PT ;  /* 0x000000222900720c */ /* 0x000fe20003f06070 */
        /* <DEDUP_REMOVED lines=14> */
.L_x_491:
[----:B------:R-:W-:Y:S05]  /*2f290*/  BSYNC.RECONVERGENT B1 ;  /* 0x0000000000017941 */ /* 0x000fea0003800200 */
.L_x_490:
[-C--:B------:R-:W-:Y:S01]  /*2f2a0*/  IMAD.WIDE.U32 R34, R73, R67.reuse, RZ ;  /* 0x0000004349227225 */ /* 0x080fe200078e00ff */
[----:B------:R-:W-:Y:S03]  /*2f2b0*/  BSSY.RECONVERGENT B1, `(.L_x_492) ;  /* 0x000001f000017945 */ /* 0x000fe60003800200 */
[----:B------:R-:W-:-:S04]  /*2f2c0*/  IMAD.WIDE.U32 R36, R79, R67, RZ ;  /* 0x000000434f247225 */ /* 0x000fc800078e00ff */
[----:B------:R-:W-:-:S04]  /*2f2d0*/  IMAD.WIDE.U32 R34, P0, R79, R61, R34 ;  /* 0x0000003d4f227225 */ /* 0x000fc80007800022 */
[----:B------:R-:W-:Y:S01]  /*2f2e0*/  IMAD.X R33, RZ, RZ, RZ, P0 ;  /* 0x000000ffff217224 */ /* 0x000fe200000e06ff */
[----:B------:R-:W-:Y:S01]  /*2f2f0*/  IADD3 RZ, P0, PT, R37, R34, RZ ;  /* 0x0000002225ff7210 */ /* 0x000fe20007f1e0ff */
[----:B------:R-:W-:Y:S02]  /*2f300*/  IMAD.MOV.U32 R32, RZ, RZ, R35 ;  /* 0x000000ffff207224 */ /* 0x000fe400078e0023 */
[----:B------:R-:W-:Y:S02]  /*2f310*/  IMAD.MOV.U32 R35, RZ, RZ, RZ ;  /* 0x000000ffff237224 */ /* 0x000fe400078e00ff */
[----:B------:R-:W-:-:S04]  /*2f320*/  IMAD.WIDE.U32.X R32, R73, R61, R32, P0 ;  /* 0x0000003d49207225 */ /* 0x000fc800000e0420 */
[----:B------:R-:W-:Y:S01]  /*2f330*/  IMAD R36, R63, R79, RZ ;  /* 0x0000004f3f247224 */ /* 0x000fe200078e02ff */
[----:B------:R-:W-:Y:S01]  /*2f340*/  IADD3 R34, P0, PT, R39, R32, RZ ;  /* 0x0000002027227210 */ /* 0x000fe20007f1e0ff */
[----:B------:R-:W-:Y:S02]  /*2f350*/  IMAD.MOV.U32 R95, RZ, RZ, 0x1 ;  /* 0x00000001ff5f7424 */ /* 0x000fe400078e00ff */
[-C--:B------:R-:W-:Y:S02]  /*2f360*/  IMAD R37, R73, R75.reuse, R36 ;  /* 0x0000004b49257224 */ /* 0x080fe400078e0224 */
[----:B------:R-:W-:Y:S02]  /*2f370*/  IMAD.X R35, R35, 0x1, R33, P0 ;  /* 0x0000000123237824 */ /* 0x000fe400000e0621 */
        /* <DEDUP_REMOVED lines=18> */
.L_x_493:
[----:B------:R-:W-:Y:S05]  /*2f4a0*/  BSYNC.RECONVERGENT B1 ;  /* 0x0000000000017941 */ /* 0x000fea0003800200 */
.L_x_492:
[-C--:B------:R-:W-:Y:S01]  /*2f4b0*/  IMAD.WIDE.U32 R34, R73, R75.reuse, RZ ;  /* 0x0000004b49227225 */ /* 0x080fe200078e00ff */
[----:B------:R-:W-:Y:S03]  /*2f4c0*/  BSSY.RECONVERGENT B1, `(.L_x_494) ;  /* 0x000002c000017945 */ /* 0x000fe60003800200 */
[----:B------:R-:W-:-:S04]  /*2f4d0*/  IMAD.WIDE.U32 R36, R79, R75, RZ ;  /* 0x0000004b4f247225 */ /* 0x000fc800078e00ff */
[----:B------:R-:W-:-:S04]  /*2f4e0*/  IMAD.WIDE.U32 R34, P0, R79, R63, R34 ;  /* 0x0000003f4f227225 */ /* 0x000fc80007800022 */
[----:B------:R-:W-:Y:S01]  /*2f4f0*/  IMAD.X R33, RZ, RZ, RZ, P0 ;  /* 0x000000ffff217224 */ /* 0x000fe200000e06ff */
[----:B------:R-:W-:Y:S01]  /*2f500*/  IADD3 RZ, P0, PT, R37, R34, RZ ;  /* 0x0000002225ff7210 */ /* 0x000fe20007f1e0ff */
[----:B------:R-:W-:Y:S02]  /*2f510*/  IMAD.MOV.U32 R32, RZ, RZ, R35 ;  /* 0x000000ffff207224 */ /* 0x000fe400078e0023 */
[----:B------:R-:W-:-:S04]  /*2f520*/  IMAD.WIDE.U32 R38, R47, R77, RZ ;  /* 0x0000004d2f267225 */ /* 0x000fc800078e00ff */
[----:B------:R-:W-:-:S04]  /*2f530*/  IMAD.WIDE.U32.X R32, R73, R63, R32, P0 ;  /* 0x0000003f49207225 */ /* 0x000fc800000e0420 */
[----:B------:R-:W-:Y:S01]  /*2f540*/  IMAD.WIDE.U32 R38, P0, R46, R91, R38 ;  /* 0x0000005b2e267225 */ /* 0x000fe20007800026 */
[----:B------:R-:W-:-:S03]  /*2f550*/  IADD3 R32, P1, PT, R95, R32, RZ ;  /* 0x000000205f207210 */ /* 0x000fc60007f3e0ff */
[----:B------:R-:W-:-:S04]  /*2f560*/  IMAD.WIDE.U32 R36, R46, R77, RZ ;  /* 0x0000004d2e247225 */ /* 0x000fc800078e00ff */
[----:B------:R-:W-:Y:S02]  /*2f570*/  IMAD.MOV.U32 R97, RZ, RZ, RZ ;  /* 0x000000ffff617224 */ /* 0x000fe400078e00ff */
[----:B------:R-:W-:Y:S01]  /*2f580*/  IMAD.X R35, RZ, RZ, RZ, P0 ;  /* 0x000000ffff237224 */ /* 0x000fe200000e06ff */
[----:B------:R-:W-:Y:S01]  /*2f590*/  IADD3 RZ, P0, PT, R37, R38, RZ ;  /* 0x0000002625ff7210 */ /* 0x000fe20007f1e0ff */
[----:B------:R-:W-:Y:S02]  /*2f5a0*/  IMAD.X R33, R97, 0x1, R33, P1 ;  /* 0x0000000161217824 */ /* 0x000fe400008e0621 */
[----:B------:R-:W-:Y:S02]  /*2f5b0*/  IMAD.MOV.U32 R34, RZ, RZ, R39 ;  /* 0x000000ffff227224 */ /* 0x000fe400078e0027 */
[----:B------:R-:W-:Y:S02]  /*2f5c0*/  IMAD R38, R91, R79, RZ ;  /* 0x0000004f5b267224 */ /* 0x000fe400078e02ff */
[----:B------:R-:W-:-:S04]  /*2f5d0*/  IMAD.WIDE.U32.X R34, R47, R91, R34, P0 ;  /* 0x0000005b2f227225 */ /* 0x000fc800000e0422 */
[----:B------:R-:W-:-:S04]  /*2f5e0*/  IMAD.WIDE.U32 R36, R79, R77, R32 ;  /* 0x0000004d4f247225 */ /* 0x000fc800078e0020 */
[----:B------:R-:W-:Y:S01]  /*2f5f0*/  IMAD R95, R73, R77, R38 ;  /* 0x0000004d495f7224 */ /* 0x000fe200078e0226 */
[----:B------:R-:W-:Y:S01]  /*2f600*/  IADD3 R47, P0, P1, R36, R42, R34 ;  /* 0x0000002a242f7210 */ /* 0x000fe2000791e022 */
[----:B------:R-:W-:Y:S02]  /*2f610*/  IMAD.MOV.U32 R38, RZ, RZ, RZ ;  /* 0x000000ffff267224 */ /* 0x000fe400078e00ff */
[----:B------:R-:W-:Y:S02]  /*2f620*/  IMAD.IADD R37, R37, 0x1, R95 ;  /* 0x0000000125257824 */ /* 0x000fe400078e025f */
[----:B------:R-:W-:Y:S02]  /*2f630*/  IMAD R39, R64, R45, RZ ;  /* 0x0000002d40277224 */ /* 0x000fe400078e02ff */
[----:B------:R-:W-:Y:S01]  /*2f640*/  IMAD.MOV.U32 R46, RZ, RZ, 0x1 ;  /* 0x00000001ff2e7424 */ /* 0x000fe200078e00ff */
[----:B------:R-:W-:Y:S01]  /*2f650*/  IADD3.X R42, PT, PT, R37, R38, R35, P0, P1 ;  /* 0x00000026252a7210 */ /* 0x000fe200007e2423 */
[----:B------:R-:W-:Y:S01]  /*2f660*/  IMAD R39, R44, R65, R39 ;  /* 0x000000412c277224 */ /* 0x000fe200078e0227 */
[----:B------:R-:W-:Y:S01]  /*2f670*/  ISETP.GE.U32.AND P0, PT, R47, R36, PT ;  /* 0x000000242f00720c */ /* 0x000fe20003f06070 */
[----:B------:R-:W-:-:S03]  /*2f680*/  IMAD.WIDE.U32 R34, R65, R45, RZ ;  /* 0x0000002d41227225 */ /* 0x000fc600078e00ff */
[----:B------:R-:W-:Y:S01]  /*2f690*/  ISETP.GE.U32.AND.EX P0, PT, R42, R37, PT, P0 ;  /* 0x000000252a00720c */ /* 0x000fe20003f06100 */
[----:B------:R-:W-:-:S04]  /*2f6a0*/  IMAD.IADD R101, R35, 0x1, R39 ;  /* 0x0000000123657824 */ /* 0x000fc800078e0227 */
[----:B------:R-:W-:-:S08]  /*2f6b0*/  IMAD R44, R101, R26, RZ ;  /* 0x0000001a652c7224 */ /* 0x000fd000078e02ff */
        /* <DEDUP_REMOVED lines=12> */
.L_x_495:
[----:B------:R-:W-:Y:S05]  /*2f780*/  BSYNC.RECONVERGENT B1 ;  /* 0x0000000000017941 */ /* 0x000fea0003800200 */
.L_x_494:
[----:B------:R-:W-:Y:S01]  /*2f790*/  IMAD R35, R64, R80, RZ ;  /* 0x0000005040237224 */ /* 0x000fe200078e02ff */
[----:B------:R-:W-:Y:S01]  /*2f7a0*/  LOP3.LUT R99, RZ, R34, RZ, 0x33, !PT ;  /* 0x00000022ff637212 */ /* 0x000fe200078e33ff */
[----:B------:R-:W-:Y:S01]  /*2f7b0*/  IMAD.WIDE.U32 R38, R65, R80, RZ ;  /* 0x0000005041267225 */ /* 0x000fe200078e00ff */
[----:B------:R-:W-:Y:S03]  /*2f7c0*/  BSSY.RECONVERGENT B1, `(.L_x_496) ;  /* 0x000003d000017945 */ /* 0x000fe60003800200 */
[CC--:B------:R-:W-:Y:S01]  /*2f7d0*/  IMAD R35, R78.reuse, R65.reuse, R35 ;  /* 0x000000414e237224 */ /* 0x0c0fe200078e0223 */
[----:B------:R-:W-:Y:S01]  /*2f7e0*/  IADD3 R95, P2, PT, R41, R38, RZ ;  /* 0x00000026295f7210 */ /* 0x000fe20007f5e0ff */
[----:B------:R-:W-:-:S03]  /*2f7f0*/  IMAD.WIDE.U32 R36, R78, R65, RZ ;  /* 0x000000414e247225 */ /* 0x000fc600078e00ff */
[----:B------:R-:W-:Y:S01]  /*2f800*/  ISETP.GE.U32.AND P0, PT, R95, R38, PT ;  /* 0x000000265f00720c */ /* 0x000fe20003f06070 */
[----:B------:R-:W-:Y:S02]  /*2f810*/  IMAD.IADD R41, R39, 0x1, R35 ;  /* 0x0000000127297824 */ /* 0x000fe400078e0223 */
[C---:B------:R-:W-:Y:S02]  /*2f820*/  IMAD R97, R34.reuse, R27, R44 ;  /* 0x0000001b22617224 */ /* 0x040fe400078e022c */
[----:B------:R-:W-:-:S04]  /*2f830*/  IMAD.WIDE.U32 R32, R34, R26, RZ ;  /* 0x0000001a22207225 */ /* 0x000fc800078e00ff */
[----:B------:R-:W-:-:S04]  /*2f840*/  IMAD.WIDE.U32 R36, P1, R80, R64, R36 ;  /* 0x0000004050247225 */ /* 0x000fc80007820024 */
[----:B------:R-:W-:-:S04]  /*2f850*/  IMAD.WIDE.U32 R44, R80, R65, RZ ;  /* 0x00000041502c7225 */ /* 0x000fc800078e00ff */
[----:B------:R-:W-:Y:S02]  /*2f860*/  IMAD.X R76, R41, 0x1, R40, P2 ;  /* 0x00000001294c7824 */ /* 0x000fe400010e0628 */
[----:B------:R-:W-:Y:S02]  /*2f870*/  IMAD.IADD R97, R33, 0x1, R97 ;  /* 0x0000000121617824 */ /* 0x000fe400078e0261 */
[----:B------:R-:W-:Y:S01]  /*2f880*/  IMAD.X R35, RZ, RZ, RZ, P1 ;  /* 0x000000ffff237224 */ /* 0x000fe200008e06ff */
[----:B------:R-:W-:Y:S01]  /*2f890*/  IADD3 RZ, P1, PT, R45, R36, RZ ;  /* 0x000000242dff7210 */ /* 0x000fe20007f3e0ff */
[----:B------:R-:W-:Y:S01]  /*2f8a0*/  IMAD.MOV.U32 R34, RZ, RZ, R37 ;  /* 0x000000ffff227224 */ /* 0x000fe200078e0025 */
[----:B------:R-:W-:Y:S01]  /*2f8b0*/  ISETP.GE.U32.AND.EX P0, PT, R76, R41, PT, P0 ;  /* 0x000000294c00720c */ /* 0x000fe20003f06100 */
[----:B------:R-:W-:-:S03]  /*2f8c0*/  IMAD.WIDE.U32 R38, R97, R28, RZ ;  /* 0x0000001c61267225 */ /* 0x000fc600078e00ff */
[----:B------:R-:W-:Y:S01]  /*2f8d0*/  SEL R37, RZ, 0x1, P0 ;  /* 0x00000001ff257807 */ /* 0x000fe20000000000 */
[----:B------:R-:W-:Y:S01]  /*2f8e0*/  IMAD.WIDE.U32.X R64, R78, R64, R34, P1 ;  /* 0x000000404e407225 */ /* 0x000fe200008e0422 */
[----:B------:R-:W-:-:S03]  /*2f8f0*/  LOP3.LUT R34, RZ, R101, RZ, 0x33, !PT ;  /* 0x00000065ff227212 */ /* 0x000fc600078e33ff */
[----:B------:R-:W-:Y:S01]  /*2f900*/  IMAD.WIDE.U32 R40, R32, R28, RZ ;  /* 0x0000001c20287225 */ /* 0x000fe200078e00ff */
[----:B------:R-:W-:-:S03]  /*2f910*/  IADD3 R36, P1, PT, R37, R64, RZ ;  /* 0x0000004025247210 */ /* 0x000fc60007f3e0ff */
[----:B------:R-:W-:Y:S01]  /*2f920*/  IMAD.WIDE.U32 R38, P2, R32, R29, R38 ;  /* 0x0000001d20267225 */ /* 0x000fe20007840026 */
[----:B------:R-:W-:-:S03]  /*2f930*/  ISETP.GT.U32.AND P0, PT, R40, R99, PT ;  /* 0x000000632800720c */ /* 0x000fc60003f04070 */
[----:B------:R-:W-:Y:S01]  /*2f940*/  IMAD.X R37, RZ, RZ, R65, P1 ;  /* 0x000000ffff257224 */ /* 0x000fe200008e0641 */
[----:B------:R-:W-:Y:S01]  /*2f950*/  IADD3 R41, P3, PT, R41, R38, RZ ;  /* 0x0000002629297210 */ /* 0x000fe20007f7e0ff */
[----:B------:R-:W-:Y:S02]  /*2f960*/  IMAD R44, R61, R80, RZ ;  /* 0x000000503d2c7224 */ /* 0x000fe400078e02ff */
[----:B------:R-:W-:Y:S01]  /*2f970*/  IMAD.X R35, RZ, RZ, RZ, P2 ;  /* 0x000000ffff237224 */ /* 0x000fe200010e06ff */
[----:B------:R-:W-:Y:S01]  /*2f980*/  ISETP.GT.U32.AND.EX P0, PT, R41, R34, PT, P0 ;  /* 0x000000222900720c */ /* 0x000fe20003f04100 */
[----:B------:R-:W-:-:S03]  /*2f990*/  IMAD.WIDE.U32 R40, R80, R67, R36 ;  /* 0x0000004350287225 */ /* 0x000fc600078e0024 */
[----:B------:R-:W-:Y:S01]  /*2f9a0*/  SEL R65, RZ, 0x1, !P0 ;  /* 0x00000001ff417807 */ /* 0x000fe20004000000 */
[----:B------:R-:W-:Y:S01]  /*2f9b0*/  IMAD R101, R78, R67, R44 ;  /* 0x000000434e657224 */ /* 0x000fe200078e022c */
[-C--:B------:R-:W-:Y:S01]  /*2f9c0*/  IADD3 R93, P1, PT, R93, R40.reuse, RZ ;  /* 0x000000285d5d7210 */ /* 0x080fe20007f3e0ff */
[----:B------:R-:W-:Y:S02]  /*2f9d0*/  IMAD.MOV.U32 R34, RZ, RZ, R39 ;  /* 0x000000ffff227224 */ /* 0x000fe400078e0027 */
[----:B------:R-:W-:Y:S01]  /*2f9e0*/  IMAD.IADD R41, R41, 0x1, R101 ;  /* 0x0000000129297824 */ /* 0x000fe200078e0265 */
[----:B------:R-:W-:Y:S01]  /*2f9f0*/  ISETP.GE.U32.AND P0, PT, R93, R40, PT ;  /* 0x000000285d00720c */ /* 0x000fe20003f06070 */
[----:B------:R-:W-:-:S04]  /*2fa00*/  IMAD.WIDE.U32.X R44, R97, R29, R34, P3 ;  /* 0x0000001d612c7225 */ /* 0x000fc800018e0422 */
[----:B------:R-:W-:Y:S01]  /*2fa10*/  IMAD.X R66, R41, 0x1, R66, P1 ;  /* 0x0000000129427824 */ /* 0x000fe200008e0642 */
[----:B------:R-:W-:Y:S01]  /*2fa20*/  IADD3 R103, P4, PT, R65, R44, RZ ;  /* 0x0000002c41677210 */ /* 0x000fe20007f9e0ff */
[----:B------:R-:W-:-:S03]  /*2fa30*/  IMAD.WIDE.U32 R34, R97, R30, RZ ;  /* 0x0000001e61227225 */ /* 0x000fc600078e00ff */
[----:B------:R-:W-:Y:S01]  /*2fa40*/  ISETP.GE.U32.AND.EX P0, PT, R66, R41, PT, P0 ;  /* 0x000000294200720c */ /* 0x000fe20003f06100 */
[----:B------:R-:W-:-:S04]  /*2fa50*/  IMAD.WIDE.U32 R38, R32, R30, RZ ;  /* 0x0000001e20267225 */ /* 0x000fc800078e00ff */
[----:B------:R-:W-:Y:S01]  /*2fa60*/  IMAD.WIDE.U32 R34, P2, R32, R31, R34 ;  /* 0x0000001f20227225 */ /* 0x000fe20007840022 */
[----:B------:R-:W-:-:S03]  /*2fa70*/  IADD3 R107, P1, PT, R103, R38, RZ ;  /* 0x00000026676b7210 */ /* 0x000fc60007f3e0ff */
[----:B------:R-:W-:Y:S01]  /*2fa80*/  IMAD.X R64, RZ, RZ, R45, P4 ;  /* 0x000000ffff407224 */ /* 0x000fe200020e062d */
[----:B------:R-:W-:Y:S01]  /*2fa90*/  IADD3 R60, P3, PT, R107, R60, RZ ;  /* 0x0000003c6b3c7210 */ /* 0x000fe20007f7e0ff */
[----:B------:R-:W-:Y:S02]  /*2faa0*/  IMAD.IADD R105, R39, 0x1, R34 ;  /* 0x0000000127697824 */ /* 0x000fe400078e0222 */
[----:B------:R-:W-:Y:S02]  /*2fab0*/  IMAD.MOV.U32 R99, RZ, RZ, 0x1 ;  /* 0x00000001ff637424 */ /* 0x000fe400078e00ff */
[----:B------:R-:W-:Y:S01]  /*2fac0*/  IMAD.X R88, R105, 0x1, R64, P1 ;  /* 0x0000000169587824 */ /* 0x000fe200008e0640 */
        /* <DEDUP_REMOVED lines=12> */
.L_x_497:
[----:B------:R-:W-:Y:S05]  /*2fb90*/  BSYNC.RECONVERGENT B1 ;  /* 0x0000000000017941 */ /* 0x000fea0003800200 */
.L_x_496:
[----:B------:R-:W-:Y:S01]  /*2fba0*/  IMAD.WIDE.U32 R36, R78, R67, RZ ;  /* 0x000000434e247225 */ /* 0x000fe200078e00ff */
[----:B------:R-:W-:Y:S01]  /*2fbb0*/  ISETP.GE.U32.AND P0, PT, R60, R107, PT ;  /* 0x0000006b3c00720c */ /* 0x000fe20003f06070 */
[----:B------:R-:W-:Y:S02]  /*2fbc0*/  BSSY.RECONVERGENT B1, `(.L_x_498) ;  /* 0x0000033000017945 */ /* 0x000fe40003800200 */
[----:B------:R-:W-:-:S04]  /*2fbd0*/  IMAD.WIDE.U32 R44, R80, R67, RZ ;  /* 0x00000043502c7225 */ /* 0x000fc800078e00ff */
[----:B------:R-:W-:-:S04]  /*2fbe0*/  IMAD.WIDE.U32 R36, P1, R80, R61, R36 ;  /* 0x0000003d50247225 */ /* 0x000fc80007820024 */
[----:B------:R-:W-:Y:S01]  /*2fbf0*/  IMAD.X R65, R88, 0x1, R62, P3 ;  /* 0x0000000158417824 */ /* 0x000fe200018e063e */
[----:B------:R-:W-:Y:S01]  /*2fc00*/  IADD3 RZ, P3, PT, R34, R39, RZ ;  /* 0x0000002722ff7210 */ /* 0x000fe20007f7e0ff */
[----:B------:R-:W-:Y:S01]  /*2fc10*/  IMAD.X R41, RZ, RZ, RZ, P1 ;  /* 0x000000ffff297224 */ /* 0x000fe200008e06ff */
[----:B------:R-:W-:Y:S01]  /*2fc20*/  IADD3 RZ, P1, PT, R45, R36, RZ ;  /* 0x000000242dff7210 */ /* 0x000fe20007f3e0ff */
[----:B------:R-:W-:Y:S01]  /*2fc30*/  IMAD.MOV.U32 R40, RZ, RZ, R37 ;  /* 0x000000ffff287224 */ /* 0x000fe200078e0025 */
[----:B------:R-:W-:Y:S01]  /*2fc40*/  ISETP.GE.U32.AND.EX P0, PT, R65, R88, PT, P0 ;  /* 0x000000584100720c */ /* 0x000fe20003f06100 */
[----:B------:R-:W-:Y:S02]  /*2fc50*/  IMAD.MOV.U32 R37, RZ, RZ, RZ ;  /* 0x000000ffff257224 */ /* 0x000fe400078e00ff */
[----:B------:R-:W-:-:S04]  /*2fc60*/  IMAD.WIDE.U32.X R40, R78, R61, R40, P1 ;  /* 0x0000003d4e287225 */ /* 0x000fc800008e0428 */
[----:B------:R-:W-:Y:S01]  /*2fc70*/  IMAD R34, R63, R80, RZ ;  /* 0x000000503f227224 */ /* 0x000fe200078e02ff */
[----:B------:R-:W-:Y:S01]  /*2fc80*/  IADD3 R36, P1, PT, R99, R40, RZ ;  /* 0x0000002863247210 */ /* 0x000fe20007f3e0ff */
[----:B------:R-:W-:Y:S02]  /*2fc90*/  IMAD.X R39, RZ, RZ, RZ, P2 ;  /* 0x000000ffff277224 */ /* 0x000fe400010e06ff */
[----:B------:R-:W-:Y:S02]  /*2fca0*/  IMAD R99, R78, R75, R34 ;  /* 0x0000004b4e637224 */ /* 0x000fe400078e0222 */
[----:B------:R-:W-:Y:S01]  /*2fcb0*/  @P0 IADD3 R45, P5, PT, RZ, -R103, RZ ;  /* 0x80000067ff2d0210 */ /* 0x000fe20007fbe0ff */
[----:B------:R-:W-:Y:S01]  /*2fcc0*/  IMAD.X R37, R37, 0x1, R41, P1 ;  /* 0x0000000125257824 */ /* 0x000fe200008e0629 */
[----:B------:R-:W-:Y:S01]  /*2fcd0*/  @P0 ISETP.NE.U32.AND P4, PT, R107, RZ, PT ;  /* 0x000000ff6b00020c */ /* 0x000fe20003f85070 */
[----:B------:R-:W-:Y:S01]  /*2fce0*/  IMAD.MOV.U32 R101, RZ, RZ, 0x1 ;  /* 0x00000001ff657424 */ /* 0x000fe200078e00ff */
[----:B------:R-:W-:Y:S01]  /*2fcf0*/  @P0 ISETP.NE.U32.AND P1, PT, R38, R45, PT ;  /* 0x0000002d2600020c */ /* 0x000fe20003f25070 */
[----:B------:R-:W-:Y:S01]  /*2fd00*/  IMAD.WIDE.U32 R40, R80, R75, R36 ;  /* 0x0000004b50287225 */ /* 0x000fe200078e0024 */
[----:B------:R-:W-:-:S03]  /*2fd10*/  @P0 ISETP.NE.AND.EX P2, PT, R88, RZ, PT, P4 ;  /* 0x000000ff5800020c */ /* 0x000fc60003f45340 */
[----:B------:R-:W-:Y:S01]  /*2fd20*/  @P0 IMAD.X R44, RZ, RZ, ~R64, P5 ;  /* 0x000000ffff2c0224 */ /* 0x000fe200028e0e40 */
[----:B------:R-:W-:Y:S01]  /*2fd30*/  IADD3 R47, P4, PT, R47, R40, RZ ;  /* 0x000000282f2f7210 */ /* 0x000fe20007f9e0ff */
[----:B------:R-:W-:Y:S02]  /*2fd40*/  IMAD.MOV.U32 R38, RZ, RZ, R35 ;  /* 0x000000ffff267224 */ /* 0x000fe400078e0023 */
[----:B------:R-:W-:Y:S01]  /*2fd50*/  IMAD.WIDE.U32 R34, R32, R52, RZ ;  /* 0x0000003420227225 */ /* 0x000fe200078e00ff */
[----:B------:R-:W-:Y:S02]  /*2fd60*/  @P0 ISETP.NE.AND.EX P1, PT, R105, R44, !P2, P1 ;  /* 0x0000002c6900020c */ /* 0x000fe40005725310 */
[----:B------:R-:W-:Y:S01]  /*2fd70*/  ISETP.GE.U32.AND P2, PT, R47, R40, PT ;  /* 0x000000282f00720c */ /* 0x000fe20003f46070 */
[----:B------:R-:W-:Y:S01]  /*2fd80*/  IMAD.IADD R44, R41, 0x1, R99 ;  /* 0x00000001292c7824 */ /* 0x000fe200078e0263 */
[----:B------:R-:W-:Y:S01]  /*2fd90*/  @P0 SEL R101, RZ, 0x1, !P1 ;  /* 0x00000001ff650807 */ /* 0x000fe20004800000 */
[----:B------:R-:W-:-:S04]  /*2fda0*/  IMAD.WIDE.U32.X R40, R97, R31, R38, P3 ;  /* 0x0000001f61287225 */ /* 0x000fc800018e0426 */
[----:B------:R-:W-:Y:S01]  /*2fdb0*/  IMAD.X R61, R44, 0x1, R42, P4 ;  /* 0x000000012c3d7824 */ /* 0x000fe200020e062a */
[----:B------:R-:W-:Y:S01]  /*2fdc0*/  IADD3 R101, P1, PT, R101, R40, RZ ;  /* 0x0000002865657210 */ /* 0x000fe20007f3e0ff */
[----:B------:R-:W-:-:S03]  /*2fdd0*/  IMAD.WIDE.U32 R38, R97, R52, RZ ;  /* 0x0000003461267225 */ /* 0x000fc600078e00ff */
[----:B------:R-:W-:Y:S01]  /*2fde0*/  ISETP.GE.U32.AND.EX P0, PT, R61, R44, PT, P2 ;  /* 0x0000002c3d00720c */ /* 0x000fe20003f06120 */
[----:B------:R-:W-:Y:S01]  /*2fdf0*/  IMAD.MOV.U32 R103, RZ, RZ, 0x1 ;  /* 0x00000001ff677424 */ /* 0x000fe200078e00ff */
[----:B------:R-:W-:Y:S01]  /*2fe00*/  IADD3 R88, P3, PT, R101, R34, RZ ;  /* 0x0000002265587210 */ /* 0x000fe20007f7e0ff */
[----:B------:R-:W-:-:S04]  /*2fe10*/  IMAD.WIDE.U32 R38, P2, R32, R53, R38 ;  /* 0x0000003520267225 */ /* 0x000fc80007840026 */
[----:B------:R-:W-:-:S06]  /*2fe20*/  IMAD.IADD R67, R35, 0x1, R38 ;  /* 0x0000000123437824 */ /* 0x000fcc00078e0226 */
        /* <DEDUP_REMOVED lines=12> */
.L_x_499:
[----:B------:R-:W-:Y:S05]  /*2fef0*/  BSYNC.RECONVERGENT B1 ;  /* 0x0000000000017941 */ /* 0x000fea0003800200 */
.L_x_498:
[----:B------:R-:W-:Y:S01]  /*2ff00*/  UMOV UR4, URZ ;  /* 0x000000ff00047c82 */ /* 0x000fe20008000000 */
[----:B------:R-:W-:Y:S01]  /*2ff10*/  IADD3 R62, P4, PT, R88, R43, RZ ;  /* 0x0000002b583e7210 */ /* 0x000fe20007f9e0ff */
[-C--:B------:R-:W-:Y:S01]  /*2ff20*/  IMAD.WIDE.U32 R36, R78, R75.reuse, RZ ;  /* 0x0000004b4e247225 */ /* 0x080fe200078e00ff */
[----:B------:R-:W-:Y:S01]  /*2ff30*/  IADD3.X R90, PT, PT, R41, UR4, RZ, P1, !PT ;  /* 0x00000004295a7c10 */ /* 0x000fe20008ffe4ff */
[----:B------:R-:W-:Y:S01]  /*2ff40*/  BSSY.RECONVERGENT B1, `(.L_x_500) ;  /* 0x000009f000017945 */ /* 0x000fe20003800200 */
[----:B------:R-:W-:Y:S01]  /*2ff50*/  ISETP.GE.U32.AND P0, PT, R62, R88, PT ;  /* 0x000000583e00720c */ /* 0x000fe20003f06070 */
[----:B------:R-:W-:-:S04]  /*2ff60*/  IMAD.WIDE.U32 R42, R80, R75, RZ ;  /* 0x0000004b502a7225 */ /* 0x000fc800078e00ff */
[----:B------:R-:W-:Y:S02]  /*2ff70*/  IMAD.X R105, R67, 0x1, R90, P3 ;  /* 0x0000000143697824 */ /* 0x000fe400018e065a */
[----:B------:R-:W-:-:S04]  /*2ff80*/  IMAD.WIDE.U32 R36, P3, R80, R63, R36 ;  /* 0x0000003f50247225 */ /* 0x000fc80007860024 */
[----:B------:R-:W-:Y:S01]  /*2ff90*/  IMAD.X R64, R105, 0x1, R74, P4 ;  /* 0x0000000169407824 */ /* 0x000fe200020e064a */
[----:B------:R-:W-:Y:S01]  /*2ffa0*/  IADD3 RZ, P4, PT, R43, R36, RZ ;  /* 0x000000242bff7210 */ /* 0x000fe20007f9e0ff */
[----:B------:R-:W-:-:S03]  /*2ffb0*/  IMAD.WIDE.U32 R40, R73, R77, RZ ;  /* 0x0000004d49287225 */ /* 0x000fc600078e00ff */
[----:B------:R-:W-:Y:S01]  /*2ffc0*/  ISETP.GE.U32.AND.EX P0, PT, R64, R105, PT, P0 ;  /* 0x000000694000720c */ /* 0x000fe20003f06100 */
[----:B------:R-:W-:Y:S01]  /*2ffd0*/  IMAD.X R45, RZ, RZ, RZ, P3 ;  /* 0x000000ffff2d7224 */ /* 0x000fe200018e06ff */
[----:B------:R-:W-:Y:S01]  /*2ffe0*/  IADD3 RZ, P3, PT, R38, R35, RZ ;  /* 0x0000002326ff7210 */ /* 0x000fe20007f7e0ff */
[----:B------:R-:W-:Y:S02]  /*2fff0*/  IMAD.MOV.U32 R44, RZ, RZ, R37 ;  /* 0x000000ffff2c7224 */ /* 0x000fe400078e0025 */
[----:B------:R-:W-:-:S04]  /*30000*/  IMAD.WIDE.U32 R40, P1, R79, R91, R40 ;  /* 0x0000005b4f287225 */ /* 0x000fc80007820028 */
[----:B------:R-:W-:-:S04]  /*30010*/  IMAD.WIDE.U32 R98, R79, R77, RZ ;  /* 0x0000004d4f627225 */ /* 0x000fc800078e00ff */
[----:B------:R-:W-:Y:S01]  /*30020*/  IMAD.WIDE.U32.X R44, R78, R63, R44, P4 ;  /* 0x0000003f4e2c7225 */ /* 0x000fe200020e042c */
[----:B------:R-:W-:-:S03]  /*30030*/  @P0 IADD3 R101, P4, PT, RZ, -R101, RZ ;  /* 0x80000065ff650210 */ /* 0x000fc60007f9e0ff */
[----:B------:R-:W-:Y:S01]  /*30040*/  IMAD.X R43, RZ, RZ, RZ, P2 ;  /* 0x000000ffff2b7224 */ /* 0x000fe200010e06ff */
[----:B------:R-:W-:Y:S01]  /*30050*/  IADD3 RZ, P2, PT, R99, R40, RZ ;  /* 0x0000002863ff7210 */ /* 0x000fe20007f5e0ff */
[----:B------:R-:W-:Y:S01]  /*30060*/  IMAD.X R75, RZ, RZ, RZ, P1 ;  /* 0x000000ffff4b7224 */ /* 0x000fe200008e06ff */
[----:B------:R-:W-:Y:S01]  /*30070*/  @P0 ISETP.NE.U32.AND P1, PT, R88, RZ, PT ;  /* 0x000000ff5800020c */ /* 0x000fe20003f25070 */
[----:B------:R-:W-:Y:S01]  /*30080*/  IMAD.MOV.U32 R74, RZ, RZ, R41 ;  /* 0x000000ffff4a7224 */ /* 0x000fe200078e0029 */
[----:B------:R-:W-:Y:S01]  /*30090*/  IADD3 R79, P5, PT, R103, R44, RZ ;  /* 0x0000002c674f7210 */ /* 0x000fe20007fbe0ff */
[----:B------:R-:W-:Y:S01]  /*300a0*/  IMAD.MOV.U32 R33, RZ, RZ, RZ ;  /* 0x000000ffff217224 */ /* 0x000fe200078e00ff */
[----:B------:R-:W-:Y:S01]  /*300b0*/  @P0 ISETP.NE.AND.EX P1, PT, R105, RZ, PT, P1 ;  /* 0x000000ff6900020c */ /* 0x000fe20003f25310 */
[----:B------:R-:W-:Y:S01]  /*300c0*/  IMAD.WIDE.U32.X R74, R73, R91, R74, P2 ;  /* 0x0000005b494a7225 */ /* 0x000fe200010e044a */
[----:B------:R-:W-:-:S03]  /*300d0*/  @P0 ISETP.NE.U32.AND P2, PT, R34, R101, PT ;  /* 0x000000652200020c */ /* 0x000fc60003f45070 */
[----:B------:R-:W-:Y:S02]  /*300e0*/  @P0 IMAD.X R38, RZ, RZ, ~R90, P4 ;  /* 0x000000ffff260224 */ /* 0x000fe400020e0e5a */
[----:B------:R-:W-:Y:S02]  /*300f0*/  IMAD.X R73, R33, 0x1, R45, P5 ;  /* 0x0000000121497824 */ /* 0x000fe400028e062d */
[----:B------:R-:W-:Y:S01]  /*30100*/  IMAD.MOV.U32 R42, RZ, RZ, R39 ;  /* 0x000000ffff2a7224 */ /* 0x000fe200078e0027 */
[----:B------:R-:W-:Y:S01]  /*30110*/  @P0 ISETP.NE.AND.EX P1, PT, R67, R38, !P1, P2 ;  /* 0x000000264300020c */ /* 0x000fe20004f25320 */
[----:B------:R-:W-:Y:S02]  /*30120*/  IMAD R33, R91, R80, RZ ;  /* 0x000000505b217224 */ /* 0x000fe400078e02ff */
[----:B------:R-:W-:-:S04]  /*30130*/  IMAD.WIDE.U32 R36, R97, R54, RZ ;  /* 0x0000003661247225 */ /* 0x000fc800078e00ff */
[----:B------:R-:W-:-:S04]  /*30140*/  IMAD.WIDE.U32 R34, R77, R80, RZ ;  /* 0x000000504d227225 */ /* 0x000fc800078e00ff */
[----:B------:R-:W-:Y:S01]  /*30150*/  IMAD R33, R78, R77, R33 ;  /* 0x0000004d4e217224 */ /* 0x000fe200078e0221 */
[----:B------:R-:W-:Y:S01]  /*30160*/  IADD3 R99, P2, PT, R79, R34, RZ ;  /* 0x000000224f637210 */ /* 0x000fe20007f5e0ff */
[----:B------:R-:W-:Y:S01]  /*30170*/  IMAD.MOV.U32 R39, RZ, RZ, 0x1 ;  /* 0x00000001ff277424 */ /* 0x000fe200078e00ff */
[----:B------:R-:W-:Y:S01]  /*30180*/  @P0 SEL R39, RZ, 0x1, !P1 ;  /* 0x00000001ff270807 */ /* 0x000fe20004800000 */
[----:B------:R-:W-:Y:S01]  /*30190*/  IMAD.WIDE.U32.X R42, R97, R53, R42, P3 ;  /* 0x00000035612a7225 */ /* 0x000fe200018e042a */
[----:B------:R-:W-:-:S03]  /*301a0*/  IADD3 R46, P3, P4, R99, R46, R74 ;  /* 0x0000002e632e7210 */ /* 0x000fc60007c7e04a */
[----:B------:R-:W-:Y:S01]  /*301b0*/  IMAD.WIDE.U32 R36, P5, R32, R55, R36 ;  /* 0x0000003720247225 */ /* 0x000fe200078a0024 */
[----:B------:R-:W-:Y:S02]  /*301c0*/  IADD3 R103, P0, PT, R39, R42, RZ ;  /* 0x0000002a27677210 */ /* 0x000fe40007f1e0ff */
[----:B------:R-:W-:Y:S01]  /*301d0*/  ISETP.GE.U32.AND P1, PT, R46, R99, PT ;  /* 0x000000632e00720c */ /* 0x000fe20003f26070 */
[----:B------:R-:W-:Y:S01]  /*301e0*/  IMAD.IADD R88, R35, 0x1, R33 ;  /* 0x0000000123587824 */ /* 0x000fe200078e0221 */
[----:B------:R-:W-:Y:S01]  /*301f0*/  IADD3.X R90, PT, PT, R43, UR4, RZ, P0, !PT ;  /* 0x000000042b5a7c10 */ /* 0x000fe200087fe4ff */
[----:B------:R-:W-:-:S04]  /*30200*/  IMAD.WIDE.U32 R32, R32, R54, RZ ;  /* 0x0000003620207225 */ /* 0x000fc800078e00ff */
[----:B------:R-:W-:Y:S01]  /*30210*/  IMAD.MOV.U32 R41, RZ, RZ, RZ ;  /* 0x000000ffff297224 */ /* 0x000fe200078e00ff */
[----:B------:R-:W-:Y:S01]  /*30220*/  IADD3 R92, P0, PT, R103, R32, RZ ;  /* 0x00000020675c7210 */ /* 0x000fe20007f1e0ff */
[----:B------:R-:W-:Y:S02]  /*30230*/  IMAD.X R101, R88, 0x1, R73, P2 ;  /* 0x0000000158657824 */ /* 0x000fe400010e0649 */
[----:B------:R-:W-:Y:S01]  /*30240*/  IMAD.IADD R67, R33, 0x1, R36 ;  /* 0x0000000121437824 */ /* 0x000fe200078e0224 */
[----:B------:R-:W-:Y:S01]  /*30250*/  IADD3 R95, P2, PT, R92, R95, RZ ;  /* 0x0000005f5c5f7210 */ /* 0x000fe20007f5e0ff */
[----:B------:R-:W-:Y:S01]  /*30260*/  IMAD R35, R65, R26, RZ ;  /* 0x0000001a41237224 */ /* 0x000fe200078e02ff */
[----:B------:R-:W-:Y:S01]  /*30270*/  IADD3.X R74, PT, PT, R101, R41, R75, P3, P4 ;  /* 0x00000029654a7210 */ /* 0x000fe20001fe844b */
[----:B------:R-:W-:Y:S01]  /*30280*/  IMAD.X R105, R67, 0x1, R90, P0 ;  /* 0x0000000143697824 */ /* 0x000fe200000e065a */
[----:B------:R-:W-:Y:S01]  /*30290*/  LOP3.LUT R65, RZ, R65, RZ, 0x33, !PT ;  /* 0x00000041ff417212 */ /* 0x000fe200078e33ff */
[----:B------:R-:W-:Y:S01]  /*302a0*/  IMAD.WIDE.U32 R40, R78, R77, RZ ;  /* 0x0000004d4e287225 */ /* 0x000fe200078e00ff */
[----:B------:R-:W-:-:S03]  /*302b0*/  ISETP.GE.U32.AND.EX P1, PT, R74, R101, PT, P1 ;  /* 0x000000654a00720c */ /* 0x000fc60003f26110 */
[----:B------:R-:W-:Y:S01]  /*302c0*/  IMAD.X R76, R105, 0x1, R76, P2 ;  /* 0x00000001694c7824 */ /* 0x000fe200010e064c */
[----:B------:R-:W-:Y:S01]  /*302d0*/  ISETP.GE.U32.AND P2, PT, R95, R92, PT ;  /* 0x0000005c5f00720c */ /* 0x000fe20003f46070 */
[----:B------:R-:W-:-:S03]  /*302e0*/  IMAD.WIDE.U32 R38, R60, R26, RZ ;  /* 0x0000001a3c267225 */ /* 0x000fc600078e00ff */
[----:B------:R-:W-:Y:S01]  /*302f0*/  ISETP.GE.U32.AND.EX P2, PT, R76, R105, PT, P2 ;  /* 0x000000694c00720c */ /* 0x000fe20003f46120 */
[----:B------:R-:W-:Y:S02]  /*30300*/  IMAD R35, R60, R27, R35 ;  /* 0x0000001b3c237224 */ /* 0x000fe400078e0223 */
[C---:B------:R-:W-:Y:S02]  /*30310*/  IMAD.WIDE.U32 R40, P0, R80.reuse, R91, R40 ;  /* 0x0000005b50287225 */ /* 0x040fe40007800028 */
[----:B------:R-:W-:Y:S02]  /*30320*/  @P1 IADD3 R79, P3, PT, RZ, -R79, RZ ;  /* 0x8000004fff4f1210 */ /* 0x000fe40007f7e0ff */
[----:B------:R-:W-:Y:S01]  /*30330*/  IMAD.WIDE.U32 R42, R80, R77, RZ ;  /* 0x0000004d502a7225 */ /* 0x000fe200078e00ff */
[----:B------:R-:W-:-:S03]  /*30340*/  @P1 ISETP.NE.U32.AND P4, PT, R99, RZ, PT ;  /* 0x000000ff6300120c */ /* 0x000fc60003f85070 */
[----:B------:R-:W-:Y:S01]  /*30350*/  IMAD.IADD R63, R39, 0x1, R35 ;  /* 0x00000001273f7824 */ /* 0x000fe200078e0223 */
[----:B------:R-:W-:Y:S01]  /*30360*/  @P1 ISETP.NE.AND.EX P4, PT, R101, RZ, PT, P4 ;  /* 0x000000ff6500120c */ /* 0x000fe20003f85340 */
[----:B------:R-:W-:Y:S01]  /*30370*/  IMAD.X R45, RZ, RZ, RZ, P0 ;  /* 0x000000ffff2d7224 */ /* 0x000fe200000e06ff */
[----:B------:R-:W-:Y:S01]  /*30380*/  IADD3 RZ, P0, PT, R43, R40, RZ ;  /* 0x000000282bff7210 */ /* 0x000fe20007f1e0ff */
[----:B------:R-:W-:Y:S01]  /*30390*/  IMAD.MOV.U32 R44, RZ, RZ, R41 ;  /* 0x000000ffff2c7224 */ /* 0x000fe200078e0029 */
[----:B------:R-:W-:Y:S01]  /*303a0*/  @P2 IADD3 R75, P6, PT, RZ, -R103, RZ ;  /* 0x80000067ff4b2210 */ /* 0x000fe20007fde0ff */
[----:B------:R-:W-:Y:S01]  /*303b0*/  IMAD.WIDE.U32 R40, R63, R28, RZ ;  /* 0x0000001c3f287225 */ /* 0x000fe200078e00ff */
[----:B------:R-:W-:-:S03]  /*303c0*/  LOP3.LUT R43, RZ, R60, RZ, 0x33, !PT ;  /* 0x0000003cff2b7212 */ /* 0x000fc600078e33ff */
[----:B------:R-:W-:Y:S01]  /*303d0*/  IMAD.WIDE.U32.X R44, R78, R91, R44, P0 ;  /* 0x0000005b4e2c7225 */ /* 0x000fe200000e042c */
[----:B------:R-:W-:-:S03]  /*303e0*/  @P1 ISETP.NE.U32.AND P0, PT, R34, R79, PT ;  /* 0x0000004f2200120c */ /* 0x000fc60003f05070 */
[----:B------:R-:W-:Y:S02]  /*303f0*/  @P1 IMAD.X R73, RZ, RZ, ~R73, P3 ;  /* 0x000000ffff491224 */ /* 0x000fe400018e0e49 */
[----:B------:R-:W-:-:S03]  /*30400*/  IMAD.WIDE.U32 R34, R38, R28, RZ ;  /* 0x0000001c26227225 */ /* 0x000fc600078e00ff */
[----:B------:R-:W-:Y:S01]  /*30410*/  @P1 ISETP.NE.AND.EX P0, PT, R88, R73, !P4, P0 ;  /* 0x000000495800120c */ /* 0x000fe20006705300 */
[----:B------:R-:W-:Y:S01]  /*30420*/  IMAD.WIDE.U32 R40, P3, R38, R29, R40 ;  /* 0x0000001d26287225 */ /* 0x000fe20007860028 */
[----:B------:R-:W-:-:S03]  /*30430*/  ISETP.GT.U32.AND P4, PT, R34, R43, PT ;  /* 0x0000002b2200720c */ /* 0x000fc60003f84070 */
[----:B------:R-:W-:Y:S01]  /*30440*/  @P2 IMAD.X R60, RZ, RZ, ~R90, P6 ;  /* 0x000000ffff3c2224 */ /* 0x000fe200030e0e5a */
[----:B------:R-:W-:Y:S01]  /*30450*/  IADD3 R34, P6, PT, R35, R40, RZ ;  /* 0x0000002823227210 */ /* 0x000fe20007fde0ff */
[----:B------:R-:W-:Y:S01]  /*30460*/  IMAD.X R43, RZ, RZ, RZ, P3 ;  /* 0x000000ffff2b7224 */ /* 0x000fe200018e06ff */
[----:B------:R-:W-:Y:S01]  /*30470*/  @P2 ISETP.NE.U32.AND P3, PT, R92, RZ, PT ;  /* 0x000000ff5c00220c */ /* 0x000fe20003f65070 */
[----:B------:R-:W-:Y:S01]  /*30480*/  IMAD.MOV.U32 R42, RZ, RZ, R41 ;  /* 0x000000ffff2a7224 */ /* 0x000fe200078e0029 */
[----:B------:R-:W-:Y:S01]  /*30490*/  ISETP.GT.U32.AND.EX P4, PT, R34, R65, PT, P4 ;  /* 0x000000412200720c */ /* 0x000fe20003f84140 */
[----:B------:R-:W-:Y:S01]  /*304a0*/  IMAD.WIDE.U32 R40, R63, R30, RZ ;  /* 0x0000001e3f287225 */ /* 0x000fe200078e00ff */
[----:B------:R-:W-:Y:S02]  /*304b0*/  @P2 ISETP.NE.AND.EX P3, PT, R105, RZ, PT, P3 ;  /* 0x000000ff6900220c */ /* 0x000fe40003f65330 */
[----:B------:R-:W-:Y:S01]  /*304c0*/  SEL R65, RZ, 0x1, !P4 ;  /* 0x00000001ff417807 */ /* 0x000fe20006000000 */
[----:B------:R-:W-:Y:S01]  /*304d0*/  IMAD.WIDE.U32.X R42, R63, R29, R42, P6 ;  /* 0x0000001d3f2a7225 */ /* 0x000fe200030e042a */
[----:B------:R-:W-:-:S03]  /*304e0*/  @P2 ISETP.NE.U32.AND P6, PT, R32, R75, PT ;  /* 0x0000004b2000220c */ /* 0x000fc60003fc5070 */
[C---:B------:R-:W-:Y:S01]  /*304f0*/  IMAD.WIDE.U32 R34, R38.reuse, R30, RZ ;  /* 0x0000001e26227225 */ /* 0x040fe200078e00ff */
[----:B------:R-:W-:Y:S02]  /*30500*/  @P2 ISETP.NE.AND.EX P4, PT, R67, R60, !P3, P6 ;  /* 0x0000003c4300220c */ /* 0x000fe40005f85360 */
[----:B------:R-:W-:Y:S01]  /*30510*/  IADD3 R65, P3, PT, R65, R42, RZ ;  /* 0x0000002a41417210 */ /* 0x000fe20007f7e0ff */
[----:B------:R-:W-:-:S04]  /*30520*/  IMAD.WIDE.U32 R40, P6, R38, R31, R40 ;  /* 0x0000001f26287225 */ /* 0x000fc800078c0028 */
[----:B------:R-:W-:Y:S01]  /*30530*/  IMAD.X R32, RZ, RZ, R43, P3 ;  /* 0x000000ffff207224 */ /* 0x000fe200018e062b */
[----:B------:R-:W-:Y:S01]  /*30540*/  IADD3 R75, P3, PT, R65, R34, RZ ;  /* 0x00000022414b7210 */ /* 0x000fe20007f7e0ff */
[----:B------:R-:W-:Y:S02]  /*30550*/  IMAD.IADD R73, R35, 0x1, R40 ;  /* 0x0000000123497824 */ /* 0x000fe400078e0228 */
[----:B------:R-:W-:Y:S01]  /*30560*/  IMAD.X R43, RZ, RZ, RZ, P5 ;  /* 0x000000ffff2b7224 */ /* 0x000fe200028e06ff */
[----:B------:R-:W-:Y:S01]  /*30570*/  IADD3 RZ, P5, PT, R36, R33, RZ ;  /* 0x0000002124ff7210 */ /* 0x000fe20007fbe0ff */
[----:B------:R-:W-:Y:S01]  /*30580*/  IMAD.X R60, R73, 0x1, R32, P3 ;  /* 0x00000001493c7824 */ /* 0x000fe200018e0620 */
[----:B------:R-:W-:Y:S01]  /*30590*/  IADD3 R62, P3, PT, R75, R62, RZ ;  /* 0x0000003e4b3e7210 */ /* 0x000fe20007f7e0ff */
[----:B------:R-:W-:Y:S02]  /*305a0*/  IMAD.MOV.U32 R42, RZ, RZ, R37 ;  /* 0x000000ffff2a7224 */ /* 0x000fe400078e0025 */
[----:B------:R-:W-:Y:S01]  /*305b0*/  IMAD.MOV.U32 R33, RZ, RZ, 0x1 ;  /* 0x00000001ff217424 */ /* 0x000fe200078e00ff */
[----:B------:R-:W-:Y:S01]  /*305c0*/  @P2 SEL R33, RZ, 0x1, !P4 ;  /* 0x00000001ff212807 */ /* 0x000fe20006000000 */
[----:B------:R-:W-:Y:S01]  /*305d0*/  IMAD.X R67, R60, 0x1, R64, P3 ;  /* 0x000000013c437824 */ /* 0x000fe200018e0640 */
[----:B------:R-:W-:Y:S01]  /*305e0*/  ISETP.GE.U32.AND P3, PT, R62, R75, PT ;  /* 0x0000004b3e00720c */ /* 0x000fe20003f66070 */
[----:B------:R-:W-:Y:S01]  /*305f0*/  IMAD.WIDE.U32.X R42, R97, R55, R42, P5 ;  /* 0x00000037612a7225 */ /* 0x000fe200028e042a */
[----:B------:R-:W-:-:S02]  /*30600*/  IADD3 RZ, P4, PT, R40, R35, RZ ;  /* 0x0000002328ff7210 */ /* 0x000fc40007f9e0ff */
[----:B------:R-:W-:Y:S01]  /*30610*/  ISETP.GE.U32.AND.EX P3, PT, R67, R60, PT, P3 ;  /* 0x0000003c4300720c */ /* 0x000fe20003f66130 */
[----:B------:R-:W-:-:S12]  /*30620*/  IMAD.X R35, RZ, RZ, RZ, P6 ;  /* 0x000000ffff237224 */ /* 0x000fd800030e06ff */
[----:B------:R-:W-:Y:S02]  /*30630*/  @P3 ISETP.NE.U32.AND P2, PT, R75, RZ, PT ;  /* 0x000000ff4b00320c */ /* 0x000fe40003f45070 */
[----:B------:R-:W-:Y:S02]  /*30640*/  @P3 IADD3 R37, P5, PT, RZ, -R65, RZ ;  /* 0x80000041ff253210 */ /* 0x000fe40007fbe0ff */
[----:B------:R-:W-:Y:S02]  /*30650*/  @P3 ISETP.NE.AND.EX P6, PT, R60, RZ, PT, P2 ;  /* 0x000000ff3c00320c */ /* 0x000fe40003fc5320 */
[----:B------:R-:W-:Y:S01]  /*30660*/  IADD3 R40, P2, PT, R33, R42, RZ ;  /* 0x0000002a21287210 */ /* 0x000fe20007f5e0ff */
[----:B------:R-:W-:Y:S01]  /*30670*/  @P3 IMAD.X R32, RZ, RZ, ~R32, P5 ;  /* 0x000000ffff203224 */ /* 0x000fe200028e0e20 */
[----:B------:R-:W-:Y:S01]  /*30680*/  @P3 ISETP.NE.U32.AND P5, PT, R34, R37, PT ;  /* 0x000000252200320c */ /* 0x000fe20003fa5070 */
[----:B------:R-:W-:Y:S01]  /*30690*/  IMAD.MOV.U32 R34, RZ, RZ, R41 ;  /* 0x000000ffff227224 */ /* 0x000fe200078e0029 */
[----:B------:R-:W-:Y:S01]  /*306a0*/  IADD3.X R43, PT, PT, R43, UR4, RZ, P2, !PT ;  /* 0x000000042b2b7c10 */ /* 0x000fe200097fe4ff */
[----:B------:R-:W-:Y:S01]  /*306b0*/  IMAD.MOV.U32 R41, RZ, RZ, 0x1 ;  /* 0x00000001ff297424 */ /* 0x000fe200078e00ff */
[----:B------:R-:W-:Y:S01]  /*306c0*/  ISETP.NE.U32.AND P2, PT, R40, RZ, PT ;  /* 0x000000ff2800720c */ /* 0x000fe20003f45070 */
[----:B------:R-:W-:Y:S01]  /*306d0*/  IMAD.WIDE.U32.X R34, R63, R31, R34, P4 ;  /* 0x0000001f3f227225 */ /* 0x000fe200020e0422 */
[----:B------:R-:W-:-:S03]  /*306e0*/  @P3 ISETP.NE.AND.EX P5, PT, R73, R32, !P6, P5 ;  /* 0x000000204900320c */ /* 0x000fc600077a5350 */
[----:B------:R-:W-:Y:S01]  /*306f0*/  IMAD.MOV.U32 R73, RZ, RZ, 0x1 ;  /* 0x00000001ff497424 */ /* 0x000fe200078e00ff */
[----:B------:R-:W-:Y:S01]  /*30700*/  @P1 SEL R73, RZ, 0x1, !P0 ;  /* 0x00000001ff491807 */ /* 0x000fe20004000000 */
[----:B------:R-:W-:Y:S01]  /*30710*/  IMAD.WIDE.U32 R32, R63, R52, RZ ;  /* 0x000000343f207225 */ /* 0x000fe200078e00ff */
[----:B------:R-:W-:Y:S02]  /*30720*/  ISETP.NE.AND.EX P0, PT, R43, RZ, PT, P2 ;  /* 0x000000ff2b00720c */ /* 0x000fe40003f05320 */
[----:B------:R-:W-:Y:S01]  /*30730*/  IADD3 R73, P1, PT, R73, R44, RZ ;  /* 0x0000002c49497210 */ /* 0x000fe20007f3e0ff */
[C---:B------:R-:W-:Y:S01]  /*30740*/  IMAD.WIDE.U32 R36, R38.reuse, R52, RZ ;  /* 0x0000003426247225 */ /* 0x040fe200078e00ff */
[----:B------:R-:W-:Y:S02]  /*30750*/  @P3 SEL R41, RZ, 0x1, !P5 ;  /* 0x00000001ff293807 */ /* 0x000fe40006800000 */
[----:B------:R-:W-:Y:S01]  /*30760*/  IADD3.X R60, PT, PT, R45, UR4, RZ, P1, !PT ;  /* 0x000000042d3c7c10 */ /* 0x000fe20008ffe4ff */
[----:B------:R-:W-:Y:S01]  /*30770*/  IMAD.WIDE.U32 R32, P4, R38, R53, R32 ;  /* 0x0000003526207225 */ /* 0x000fe20007880020 */
[----:B------:R-:W-:-:S03]  /*30780*/  IADD3 R41, P2, PT, R41, R34, RZ ;  /* 0x0000002229297210 */ /* 0x000fc60007f5e0ff */
        /* <DEDUP_REMOVED lines=26> */
.L_x_501:
[----:B------:R-:W-:Y:S05]  /*30930*/  BSYNC.RECONVERGENT B1 ;  /* 0x0000000000017941 */ /* 0x000fea0003800200 */
.L_x_500:
        /* <DEDUP_REMOVED lines=12> */
[----:B------:R-:W-:-:S02]  /*30a00*/  IMAD.X R76, R43, 0x1, R76, P2 ;  /* 0x000000012b4c7824 */ /* 0x000fc400010e064c */
[----:B------:R-:W-:Y:S02]  /*30a10*/  IMAD.IADD R65, R35, 0x1, R39 ;  /* 0x0000000123417824 */ /* 0x000fe400078e0227 */
[----:B------:R-:W-:Y:S01]  /*30a20*/  IMAD.X R45, RZ, RZ, RZ, P4 ;  /* 0x000000ffff2d7224 */ /* 0x000fe200020e06ff */
[----:B------:R-:W-:-:S13]  /*30a30*/  ISETP.GE.U32.AND.EX P1, PT, R76, R43, PT, P1 ;  /* 0x0000002b4c00720c */ /* 0x000fda0003f26110 */
[----:B------:R-:W-:Y:S02]  /*30a40*/  @P1 IADD3 R39, P0, PT, RZ, -R41, RZ ;  /* 0x80000029ff271210 */ /* 0x000fe40007f1e0ff */
[----:B------:R-:W-:Y:S01]  /*30a50*/  @P1 ISETP.NE.U32.AND P3, PT, R40, RZ, PT ;  /* 0x000000ff2800120c */ /* 0x000fe20003f65070 */
[----:B------:R-:W-:Y:S01]  /*30a60*/  IMAD.WIDE.U32 R40, R34, R28, RZ ;  /* 0x0000001c22287225 */ /* 0x000fe200078e00ff */
[----:B------:R-:W-:Y:S02]  /*30a70*/  @P1 ISETP.NE.U32.AND P2, PT, R36, R39, PT ;  /* 0x000000272400120c */ /* 0x000fe40003f45070 */
[----:B------:R-:W-:Y:S01]  /*30a80*/  @P1 ISETP.NE.AND.EX P3, PT, R43, RZ, PT, P3 ;  /* 0x000000ff2b00120c */ /* 0x000fe20003f65330 */
[----:B------:R-:W-:Y:S01]  /*30a90*/  @P1 IMAD.X R32, RZ, RZ, ~R44, P0 ;  /* 0x000000ffff201224 */ /* 0x000fe200000e0e2c */
[----:B------:R-:W-:Y:S01]  /*30aa0*/  LOP3.LUT R39, RZ, R62, RZ, 0x33, !PT ;  /* 0x0000003eff277212 */ /* 0x000fe200078e33ff */
[----:B------:R-:W-:-:S03]  /*30ab0*/  IMAD.WIDE.U32 R42, R65, R28, RZ ;  /* 0x0000001c412a7225 */ /* 0x000fc600078e00ff */
[----:B------:R-:W-:Y:S01]  /*30ac0*/  @P1 ISETP.NE.AND.EX P2, PT, R75, R32, !P3, P2 ;  /* 0x000000204b00120c */ /* 0x000fe20005f45320 */
[----:B------:R-:W-:Y:S01]  /*30ad0*/  IMAD.MOV.U32 R44, RZ, RZ, R33 ;  /* 0x000000ffff2c7224 */ /* 0x000fe200078e0021 */
[----:B------:R-:W-:Y:S01]  /*30ae0*/  ISETP.GT.U32.AND P0, PT, R40, R39, PT ;  /* 0x000000272800720c */ /* 0x000fe20003f04070 */
[----:B------:R-:W-:-:S04]  /*30af0*/  IMAD.WIDE.U32 R36, R63, R54, RZ ;  /* 0x000000363f247225 */ /* 0x000fc800078e00ff */
[----:B------:R-:W-:-:S04]  /*30b00*/  IMAD.WIDE.U32 R42, P4, R34, R29, R42 ;  /* 0x0000001d222a7225 */ /* 0x000fc8000788002a */
        /* <DEDUP_REMOVED lines=33> */
[----:B------:R-:W-:-:S04]  /*30d20*/  IADD3 RZ, P2, PT, R36, R39, RZ ;  /* 0x0000002724ff7210 */ /* 0x000fc80007f5e0ff */
[----:B------:R-:W-:Y:S01]  /*30d30*/  ISETP.GE.U32.AND.EX P0, PT, R76, R91, PT, P0 ;  /* 0x0000005b4c00720c */ /* 0x000fe20003f06100 */
[----:B------:R-:W-:Y:S02]  /*30d40*/  IMAD.WIDE.U32.X R36, R63, R55, R32, P2 ;  /* 0x000000373f247225 */ /* 0x000fe400010e0420 */
[----:B------:R-:W-:Y:S02]  /*30d50*/  @P1 IADD3 R39, P3, PT, RZ, -R75, RZ ;  /* 0x8000004bff271210 */ /* 0x000fe40007f7e0ff */
[----:B------:R-:W-:Y:S01]  /*30d60*/  @P1 ISETP.NE.U32.AND P6, PT, R62, RZ, PT ;  /* 0x000000ff3e00120c */ /* 0x000fe20003fc5070 */
[-C--:B------:R-:W-:Y:S01]  /*30d70*/  IMAD.WIDE.U32 R32, R95, R26.reuse, RZ ;  /* 0x0000001a5f207225 */ /* 0x080fe200078e00ff */
[----:B------:R-:W-:Y:S02]  /*30d80*/  @P1 ISETP.NE.U32.AND P2, PT, R38, R39, PT ;  /* 0x000000272600120c */ /* 0x000fe40003f45070 */
[----:B------:R-:W-:Y:S01]  /*30d90*/  @P1 ISETP.NE.AND.EX P6, PT, R77, RZ, PT, P6 ;  /* 0x000000ff4d00120c */ /* 0x000fe20003fc5360 */
[----:B------:R-:W-:Y:S01]  /*30da0*/  IMAD.X R39, RZ, RZ, RZ, P4 ;  /* 0x000000ffff277224 */ /* 0x000fe200020e06ff */
[----:B------:R-:W-:Y:S01]  /*30db0*/  IADD3 RZ, P4, PT, R42, R41, RZ ;  /* 0x000000292aff7210 */ /* 0x000fe20007f9e0ff */
[----:B------:R-:W-:Y:S01]  /*30dc0*/  @P1 IMAD.X R44, RZ, RZ, ~R44, P3 ;  /* 0x000000ffff2c1224 */ /* 0x000fe200018e0e2c */
[----:B------:R-:W-:Y:S01]  /*30dd0*/  @P0 IADD3 R41, P5, PT, RZ, -R45, RZ ;  /* 0x8000002dff290210 */ /* 0x000fe20007fbe0ff */
[----:B------:R-:W-:Y:S01]  /*30de0*/  IMAD R38, R76, R26, RZ ;  /* 0x0000001a4c267224 */ /* 0x000fe200078e02ff */
[----:B------:R-:W-:-:S02]  /*30df0*/  @P0 ISETP.NE.U32.AND P3, PT, R78, RZ, PT ;  /* 0x000000ff4e00020c */ /* 0x000fc40003f65070 */
[----:B------:R-:W-:Y:S01]  /*30e00*/  @P1 ISETP.NE.AND.EX P6, PT, R67, R44, !P6, P2 ;  /* 0x0000002c4300120c */ /* 0x000fe200077c5320 */
[----:B------:R-:W-:Y:S01]  /*30e10*/  IMAD R63, R95, R27, R38 ;  /* 0x0000001b5f3f7224 */ /* 0x000fe200078e0226 */
[----:B------:R-:W-:Y:S01]  /*30e20*/  @P0 ISETP.NE.U32.AND P2, PT, R40, R41, PT ;  /* 0x000000292800020c */ /* 0x000fe20003f45070 */
[----:B------:R-:W-:Y:S01]  /*30e30*/  IMAD.MOV.U32 R38, RZ, RZ, R43 ;  /* 0x000000ffff267224 */ /* 0x000fe200078e002b */
[----:B------:R-:W-:Y:S01]  /*30e40*/  LOP3.LUT R45, RZ, R95, RZ, 0x33, !PT ;  /* 0x0000005fff2d7212 */ /* 0x000fe200078e33ff */
[----:B------:R-:W-:Y:S01]  /*30e50*/  IMAD.WIDE.U32 R42, R32, R28, RZ ;  /* 0x0000001c202a7225 */ /* 0x000fe200078e00ff */
[----:B------:R-:W-:-:S03]  /*30e60*/  @P0 ISETP.NE.AND.EX P3, PT, R91, RZ, PT, P3 ;  /* 0x000000ff5b00020c */ /* 0x000fc60003f65330 */
[----:B------:R-:W-:Y:S02]  /*30e70*/  @P0 IMAD.X R44, RZ, RZ, ~R64, P5 ;  /* 0x000000ffff2c0224 */ /* 0x000fe400028e0e40 */
[----:B------:R-:W-:Y:S01]  /*30e80*/  IMAD.MOV.U32 R67, RZ, RZ, 0x1 ;  /* 0x00000001ff437424 */ /* 0x000fe200078e00ff */
[----:B------:R-:W-:Y:S01]  /*30e90*/  @P1 SEL R67, RZ, 0x1, !P6 ;  /* 0x00000001ff431807 */ /* 0x000fe20007000000 */
[----:B------:R-:W-:Y:S01]  /*30ea0*/  IMAD.IADD R63, R33, 0x1, R63 ;  /* 0x00000001213f7824 */ /* 0x000fe200078e023f */
[----:B------:R-:W-:Y:S01]  /*30eb0*/  ISETP.GT.U32.AND P1, PT, R42, R45, PT ;  /* 0x0000002d2a00720c */ /* 0x000fe20003f24070 */
[----:B------:R-:W-:Y:S01]  /*30ec0*/  IMAD.MOV.U32 R45, RZ, RZ, 0x1 ;  /* 0x00000001ff2d7424 */ /* 0x000fe200078e00ff */
[----:B------:R-:W-:Y:S01]  /*30ed0*/  @P0 ISETP.NE.AND.EX P3, PT, R79, R44, !P3, P2 ;  /* 0x0000002c4f00020c */ /* 0x000fe20005f65320 */
[----:B------:R-:W-:Y:S01]  /*30ee0*/  IMAD.WIDE.U32 R40, R63, R28, RZ ;  /* 0x0000001c3f287225 */ /* 0x000fe200078e00ff */
[----:B------:R-:W-:Y:S02]  /*30ef0*/  IADD3 R42, P6, PT, R67, R36, RZ ;  /* 0x00000024432a7210 */ /* 0x000fe40007fde0ff */
[----:B------:R-:W-:-:S02]  /*30f00*/  @P0 SEL R45, RZ, 0x1, !P3 ;  /* 0x00000001ff2d0807 */ /* 0x000fc40005800000 */
[----:B------:R-:W-:Y:S01]  /*30f10*/  IADD3.X R44, PT, PT, R37, UR4, RZ, P6, !PT ;  /* 0x00000004252c7c10 */ /* 0x000fe2000b7fe4ff */
[----:B------:R-:W-:Y:S01]  /*30f20*/  IMAD.WIDE.U32 R40, P5, R32, R29, R40 ;  /* 0x0000001d20287225 */ /* 0x000fe200078a0028 */
[----:B------:R-:W-:-:S03]  /*30f30*/  ISETP.NE.U32.AND P0, PT, R42, RZ, PT ;  /* 0x000000ff2a00720c */ /* 0x000fc60003f05070 */
[----:B------:R-:W-:Y:S01]  /*30f40*/  IMAD.WIDE.U32.X R36, R65, R31, R38, P4 ;  /* 0x0000001f41247225 */ /* 0x000fe200020e0426 */
[----:B------:R-:W-:Y:S02]  /*30f50*/  ISETP.NE.AND.EX P0, PT, R44, RZ, PT, P0 ;  /* 0x000000ff2c00720c */ /* 0x000fe40003f05300 */
[----:B------:R-:W-:Y:S02]  /*30f60*/  IADD3 R43, P2, PT, R43, R40, RZ ;  /* 0x000000282b2b7210 */ /* 0x000fe40007f5e0ff */
[----:B------:R-:W-:Y:S02]  /*30f70*/  LOP3.LUT R38, RZ, R76, RZ, 0x33, !PT ;  /* 0x0000004cff267212 */ /* 0x000fe400078e33ff */
[----:B------:R-:W-:Y:S02]  /*30f80*/  IADD3 R67, P3, PT, R45, R36, RZ ;  /* 0x000000242d437210 */ /* 0x000fe40007f7e0ff */
[----:B------:R-:W-:Y:S01]  /*30f90*/  ISETP.GT.U32.AND.EX P1, PT, R43, R38, PT, P1 ;  /* 0x000000262b00720c */ /* 0x000fe20003f24110 */
[----:B------:R-:W-:-:S04]  /*30fa0*/  IMAD.WIDE.U32 R38, R65, R52, RZ ;  /* 0x0000003441267225 */ /* 0x000fc800078e00ff */
[----:B------:R-:W-:Y:S01]  /*30fb0*/  IMAD.X R43, RZ, RZ, RZ, P5 ;  /* 0x000000ffff2b7224 */ /* 0x000fe200028e06ff */
[----:B------:R-:W-:Y:S07]  /*30fc0*/  @!P0 BRA `(.L_x_503) ;  /* 0x0000000000348947 */ /* 0x000fee0003800000 */
        /* <DEDUP_REMOVED lines=13> */
.L_x_503:
[----:B------:R-:W-:Y:S05]  /*310a0*/  BSYNC.RECONVERGENT B1 ;  /* 0x0000000000017941 */ /* 0x000fea0003800200 */
.L_x_502:
[----:B------:R-:W-:Y:S01]  /*310b0*/  UMOV UR4, URZ ;  /* 0x000000ff00047c82 */ /* 0x000fe20008000000 */
[----:B------:R-:W-:Y:S01]  /*310c0*/  IMAD.MOV.U32 R40, RZ, RZ, R41 ;  /* 0x000000ffff287224 */ /* 0x000fe200078e0029 */
[----:B------:R-:W-:Y:S01]  /*310d0*/  IADD3.X R35, PT, PT, R37, UR4, RZ, P3, !PT ;  /* 0x0000000425237c10 */ /* 0x000fe20009ffe4ff */
[----:B------:R-:W-:Y:S01]  /*310e0*/  IMAD.MOV.U32 R41, RZ, RZ, R43 ;  /* 0x000000ffff297224 */ /* 0x000fe200078e002b */
[----:B------:R-:W-:Y:S01]  /*310f0*/  SEL R33, RZ, 0x1, !P1 ;  /* 0x00000001ff217807 */ /* 0x000fe20004800000 */
[C---:B------:R-:W-:Y:S01]  /*31100*/  IMAD.WIDE.U32 R36, R34.reuse, R52, RZ ;  /* 0x0000003422247225 */ /* 0x040fe200078e00ff */
[----:B------:R-:W-:Y:S04]  /*31110*/  BSSY.RECONVERGENT B1, `(.L_x_504) ;  /* 0x00000c0000017945 */ /* 0x000fe80003800200 */
[----:B------:R-:W-:Y:S01]  /*31120*/  BSSY.RELIABLE B2, `(.L_x_505) ;  /* 0x00000a8000027945 */ /* 0x000fe20003800100 */
[----:B------:R-:W-:Y:S01]  /*31130*/  IMAD.WIDE.U32 R38, P4, R34, R53, R38 ;  /* 0x0000003522267225 */ /* 0x000fe20007880026 */
[----:B------:R-:W-:-:S03]  /*31140*/  IADD3 R76, P1, PT, R67, R36, RZ ;  /* 0x00000024434c7210 */ /* 0x000fc60007f3e0ff */
[----:B------:R-:W-:Y:S01]  /*31150*/  IMAD.WIDE.U32.X R40, R63, R29, R40, P2 ;  /* 0x0000001d3f287225 */ /* 0x000fe200010e0428 */
[----:B------:R-:W-:-:S03]  /*31160*/  IADD3 R75, P2, PT, R76, R93, RZ ;  /* 0x0000005d4c4b7210 */ /* 0x000fc60007f5e0ff */
[----:B------:R-:W-:Y:S01]  /*31170*/  IMAD.IADD R64, R37, 0x1, R38 ;  /* 0x0000000125407824 */ /* 0x000fe200078e0226 */
[----:B------:R-:W-:Y:S01]  /*31180*/  IADD3 R79, P3, PT, R33, R40, RZ ;  /* 0x00000028214f7210 */ /* 0x000fe20007f7e0ff */
[----:B------:R-:W-:-:S04]  /*31190*/  IMAD.WIDE.U32 R44, R63, R30, RZ ;  /* 0x0000001e3f2c7225 */ /* 0x000fc800078e00ff */
[----:B------:R-:W-:Y:S02]  /*311a0*/  IMAD.X R77, R64, 0x1, R35, P1 ;  /* 0x00000001404d7824 */ /* 0x000fe400008e0623 */
[----:B------:R-:W-:-:S04]  /*311b0*/  IMAD.WIDE.U32 R42, R32, R30, RZ ;  /* 0x0000001e202a7225 */ /* 0x000fc800078e00ff */
[----:B------:R-:W-:Y:S01]  /*311c0*/  IMAD.X R78, RZ, RZ, R41, P3 ;  /* 0x000000ffff4e7224 */ /* 0x000fe200018e0629 */
[----:B------:R-:W-:Y:S01]  /*311d0*/  ISETP.GE.U32.AND P3, PT, R75, R76, PT ;  /* 0x0000004c4b00720c */ /* 0x000fe20003f66070 */
[----:B------:R-:W-:Y:S01]  /*311e0*/  IMAD.X R62, R77, 0x1, R66, P2 ;  /* 0x000000014d3e7824 */ /* 0x000fe200010e0642 */
[----:B------:R-:W-:Y:S01]  /*311f0*/  IADD3 R80, P1, PT, R79, R42, RZ ;  /* 0x0000002a4f507210 */ /* 0x000fe20007f3e0ff */
[----:B------:R-:W-:-:S03]  /*31200*/  IMAD.WIDE.U32 R44, P0, R32, R31, R44 ;  /* 0x0000001f202c7225 */ /* 0x000fc6000780002c */
[----:B------:R-:W-:Y:S01]  /*31210*/  ISETP.GE.U32.AND.EX P3, PT, R62, R77, PT, P3 ;  /* 0x0000004d3e00720c */ /* 0x000fe20003f66130 */
[----:B------:R-:W-:Y:S01]  /*31220*/  IMAD.IADD R91, R43, 0x1, R44 ;  /* 0x000000012b5b7824 */ /* 0x000fe200078e022c */
[----:B------:R-:W-:Y:S01]  /*31230*/  IADD3 R75, P2, PT, R80, R75, RZ ;  /* 0x0000004b504b7210 */ /* 0x000fe20007f5e0ff */
[----:B------:R-:W-:Y:S02]  /*31240*/  IMAD.X R41, RZ, RZ, RZ, P4 ;  /* 0x000000ffff297224 */ /* 0x000fe400020e06ff */
[----:B------:R-:W-:Y:S01]  /*31250*/  IMAD.X R93, R91, 0x1, R78, P1 ;  /* 0x000000015b5d7824 */ /* 0x000fe200008e064e */
[----:B------:R-:W-:Y:S01]  /*31260*/  ISETP.GE.U32.AND P1, PT, R75, R80, PT ;  /* 0x000000504b00720c */ /* 0x000fe20003f26070 */
[----:B------:R-:W-:Y:S02]  /*31270*/  IMAD.MOV.U32 R40, RZ, RZ, R39 ;  /* 0x000000ffff287224 */ /* 0x000fe400078e0027 */
[----:B------:R-:W-:-:S04]  /*31280*/  IMAD.X R62, R93, 0x1, R62, P2 ;  /* 0x000000015d3e7824 */ /* 0x000fc800010e063e */
[----:B------:R-:W-:Y:S02]  /*31290*/  @P3 IADD3 R33, P6, PT, RZ, -R67, RZ ;  /* 0x80000043ff213210 */ /* 0x000fe40007fde0ff */
[----:B------:R-:W-:Y:S02]  /*312a0*/  ISETP.GE.U32.AND.EX P1, PT, R62, R93, PT, P1 ;  /* 0x0000005d3e00720c */ /* 0x000fe40003f26110 */
[----:B------:R-:W-:Y:S02]  /*312b0*/  @P3 ISETP.NE.U32.AND P2, PT, R76, RZ, PT ;  /* 0x000000ff4c00320c */ /* 0x000fe40003f45070 */
[----:B------:R-:W-:Y:S01]  /*312c0*/  @P3 ISETP.NE.U32.AND P5, PT, R36, R33, PT ;  /* 0x000000212400320c */ /* 0x000fe20003fa5070 */
[----:B------:R-:W-:Y:S01]  /*312d0*/  @P3 IMAD.X R33, RZ, RZ, ~R35, P6 ;  /* 0x000000ffff213224 */ /* 0x000fe200030e0e23 */
[----:B------:R-:W-:Y:S01]  /*312e0*/  @P3 ISETP.NE.AND.EX P2, PT, R77, RZ, PT, P2 ;  /* 0x000000ff4d00320c */ /* 0x000fe20003f45320 */
[----:B------:R-:W-:Y:S01]  /*312f0*/  IMAD.X R35, RZ, RZ, RZ, P0 ;  /* 0x000000ffff237224 */ /* 0x000fe200000e06ff */
[----:B------:R-:W-:Y:S01]  /*31300*/  IADD3 RZ, P6, PT, R38, R37, RZ ;  /* 0x0000002526ff7210 */ /* 0x000fe20007fde0ff */
[----:B------:R-:W-:Y:S01]  /*31310*/  IMAD.WIDE.U32 R36, R65, R54, RZ ;  /* 0x0000003641247225 */ /* 0x000fe200078e00ff */
[----:B------:R-:W-:-:S03]  /*31320*/  @P3 ISETP.NE.AND.EX P2, PT, R64, R33, !P2, P5 ;  /* 0x000000214000320c */ /* 0x000fc60005745350 */
[----:B------:R-:W-:Y:S01]  /*31330*/  IMAD.MOV.U32 R33, RZ, RZ, 0x1 ;  /* 0x00000001ff217424 */ /* 0x000fe200078e00ff */
[----:B------:R-:W-:Y:S01]  /*31340*/  @P1 IADD3 R39, P5, PT, RZ, -R79, RZ ;  /* 0x8000004fff271210 */ /* 0x000fe20007fbe0ff */
[----:B------:R-:W-:Y:S01]  /*31350*/  IMAD.WIDE.U32.X R40, R65, R53, R40, P6 ;  /* 0x0000003541287225 */ /* 0x000fe200030e0428 */
[----:B------:R-:W-:Y:S02]  /*31360*/  @P3 SEL R33, RZ, 0x1, !P2 ;  /* 0x00000001ff213807 */ /* 0x000fe40005000000 */
[----:B------:R-:W-:Y:S01]  /*31370*/  @P1 ISETP.NE.U32.AND P0, PT, R42, R39, PT ;  /* 0x000000272a00120c */ /* 0x000fe20003f05070 */
[----:B------:R-:W-:Y:S01]  /*31380*/  IMAD.WIDE.U32 R38, R34, R54, RZ ;  /* 0x0000003622267225 */ /* 0x000fe200078e00ff */
[----:B------:R-:W-:Y:S02]  /*31390*/  @P1 ISETP.NE.U32.AND P4, PT, R80, RZ, PT ;  /* 0x000000ff5000120c */ /* 0x000fe40003f85070 */
[----:B------:R-:W-:Y:S01]  /*313a0*/  IADD3 R67, P3, PT, R33, R40, RZ ;  /* 0x0000002821437210 */ /* 0x000fe20007f7e0ff */
[----:B------:R-:W-:Y:S01]  /*313b0*/  IMAD.WIDE.U32 R36, P2, R34, R55, R36 ;  /* 0x0000003722247225 */ /* 0x000fe20007840024 */
[----:B------:R-:W-:-:S02]  /*313c0*/  IADD3 RZ, P6, PT, R44, R43, RZ ;  /* 0x0000002b2cff7210 */ /* 0x000fc40007fde0ff */
[----:B------:R-:W-:Y:S01]  /*313d0*/  @P1 ISETP.NE.AND.EX P4, PT, R93, RZ, PT, P4 ;  /* 0x000000ff5d00120c */ /* 0x000fe20003f85340 */
[----:B------:R-:W-:Y:S01]  /*313e0*/  @P1 IMAD.X R42, RZ, RZ, ~R78, P5 ;  /* 0x000000ffff2a1224 */ /* 0x000fe200028e0e4e */
[----:B------:R-:W-:Y:S01]  /*313f0*/  IADD3.X R44, PT, PT, R41, UR4, RZ, P3, !PT ;  /* 0x00000004292c7c10 */ /* 0x000fe20009ffe4ff */
[----:B------:R-:W-:Y:S01]  /*31400*/  IMAD.IADD R66, R39, 0x1, R36 ;  /* 0x0000000127427824 */ /* 0x000fe200078e0224 */
[----:B------:R-:W-:Y:S01]  /*31410*/  IADD3 R76, P3, PT, R67, R38, RZ ;  /* 0x00000026434c7210 */ /* 0x000fe20007f7e0ff */
[----:B------:R-:W-:Y:S01]  /*31420*/  IMAD.MOV.U32 R34, RZ, RZ, R45 ;  /* 0x000000ffff227224 */ /* 0x000fe200078e002d */
[----:B------:R-:W-:Y:S01]  /*31430*/  @P1 ISETP.NE.AND.EX P0, PT, R91, R42, !P4, P0 ;  /* 0x0000002a5b00120c */ /* 0x000fe20006705300 */
[----:B------:R-:W-:Y:S01]  /*31440*/  IMAD.MOV.U32 R33, RZ, RZ, 0x1 ;  /* 0x00000001ff217424 */ /* 0x000fe200078e00ff */
[-C--:B------:R-:W-:Y:S01]  /*31450*/  IADD3 R45, P4, PT, R47, R76.reuse, RZ ;  /* 0x0000004c2f2d7210 */ /* 0x080fe20007f9e0ff */
        /* <DEDUP_REMOVED lines=20> */
[----:B------:R-:W-:Y:S01]  /*315a0*/  @P1 IADD3 R33, P6, PT, RZ, -R67, RZ ;  /* 0x80000043ff211210 */ /* 0x000fe20007fde0ff */
[----:B------:R-:W-:Y:S01]  /*315b0*/  IMAD.WIDE.U32.X R42, R65, R55, R42, P2 ;  /* 0x00000037412a7225 */ /* 0x000fe200010e042a */
[----:B------:R-:W-:-:S02]  /*315c0*/  @P1 ISETP.NE.U32.AND P3, PT, R76, RZ, PT ;  /* 0x000000ff4c00120c */ /* 0x000fc40003f65070 */
[----:B------:R-:W-:Y:S01]  /*315d0*/  ISETP.GE.U32.AND.EX P0, PT, R64, R79, PT, P0 ;  /* 0x0000004f4000720c */ /* 0x000fe20003f06100 */
[----:B------:R-:W-:Y:S01]  /*315e0*/  IMAD.MOV.U32 R36, RZ, RZ, R41 ;  /* 0x000000ffff247224 */ /* 0x000fe200078e0029 */
[----:B------:R-:W-:Y:S01]  /*315f0*/  @P1 ISETP.NE.U32.AND P5, PT, R38, R33, PT ;  /* 0x000000212600120c */ /* 0x000fe20003fa5070 */
[----:B------:R-:W-:Y:S01]  /*31600*/  @P1 IMAD.X R33, RZ, RZ, ~R44, P6 ;  /* 0x000000ffff211224 */ /* 0x000fe200030e0e2c */
[----:B------:R-:W-:Y:S01]  /*31610*/  @P1 ISETP.NE.AND.EX P3, PT, R78, RZ, PT, P3 ;  /* 0x000000ff4e00120c */ /* 0x000fe20003f65330 */
[----:B------:R-:W-:-:S03]  /*31620*/  IMAD.MOV.U32 R39, RZ, RZ, 0x1 ;  /* 0x00000001ff277424 */ /* 0x000fc600078e00ff */
[----:B------:R-:W-:Y:S01]  /*31630*/  @P1 ISETP.NE.AND.EX P3, PT, R66, R33, !P3, P5 ;  /* 0x000000214200120c */ /* 0x000fe20005f65350 */
[----:B------:R-:W-:-:S03]  /*31640*/  IMAD.MOV.U32 R33, RZ, RZ, 0x1 ;  /* 0x00000001ff217424 */ /* 0x000fc600078e00ff */
[----:B------:R-:W-:Y:S02]  /*31650*/  @P1 SEL R33, RZ, 0x1, !P3 ;  /* 0x00000001ff211807 */ /* 0x000fe40005800000 */
[----:B------:R-:W-:Y:S02]  /*31660*/  @P0 IADD3 R37, P5, PT, RZ, -R47, RZ ;  /* 0x8000002fff250210 */ /* 0x000fe40007fbe0ff */
[----:B------:R-:W-:Y:S02]  /*31670*/  IADD3 R47, P1, PT, R33, R42, RZ ;  /* 0x0000002a212f7210 */ /* 0x000fe40007f3e0ff */
[----:B------:R-:W-:Y:S01]  /*31680*/  @P0 ISETP.NE.U32.AND P2, PT, R88, RZ, PT ;  /* 0x000000ff5800020c */ /* 0x000fe20003f45070 */
[----:B------:R-:W-:Y:S01]  /*31690*/  @P0 IMAD.X R33, RZ, RZ, ~R77, P5 ;  /* 0x000000ffff210224 */ /* 0x000fe200028e0e4d */
[----:B------:R-:W-:Y:S02]  /*316a0*/  IADD3.X R43, PT, PT, R43, UR4, RZ, P1, !PT ;  /* 0x000000042b2b7c10 */ /* 0x000fe40008ffe4ff */
[----:B------:R-:W-:-:S02]  /*316b0*/  ISETP.NE.U32.AND P1, PT, R47, RZ, PT ;  /* 0x000000ff2f00720c */ /* 0x000fc40003f25070 */
[----:B------:R-:W-:Y:S02]  /*316c0*/  @P0 ISETP.NE.AND.EX P2, PT, R79, RZ, PT, P2 ;  /* 0x000000ff4f00020c */ /* 0x000fe40003f45320 */
[----:B------:R-:W-:Y:S01]  /*316d0*/  @P0 ISETP.NE.U32.AND P3, PT, R34, R37, PT ;  /* 0x000000252200020c */ /* 0x000fe20003f65070 */
[----:B------:R-:W-:Y:S01]  /*316e0*/  IMAD.X R37, RZ, RZ, RZ, P4 ;  /* 0x000000ffff257224 */ /* 0x000fe200020e06ff */
[----:B------:R-:W-:Y:S02]  /*316f0*/  ISETP.NE.AND.EX P1, PT, R43, RZ, PT, P1 ;  /* 0x000000ff2b00720c */ /* 0x000fe40003f25310 */
[----:B------:R-:W-:Y:S01]  /*31700*/  IADD3 RZ, P5, PT, R40, R35, RZ ;  /* 0x0000002328ff7210 */ /* 0x000fe20007fbe0ff */
[----:B------:R-:W-:Y:S01]  /*31710*/  IMAD.WIDE.U32 R34, R63, R54, RZ ;  /* 0x000000363f227225 */ /* 0x000fe200078e00ff */
[----:B------:R-:W-:-:S03]  /*31720*/  @P0 ISETP.NE.AND.EX P2, PT, R80, R33, !P2, P3 ;  /* 0x000000215000020c */ /* 0x000fc60005745330 */
[----:B------:R-:W-:Y:S01]  /*31730*/  IMAD.WIDE.U32.X R36, R63, R53, R36, P5 ;  /* 0x000000353f247225 */ /* 0x000fe200028e0424 */
[----:B------:R-:W-:-:S03]  /*31740*/  @P0 SEL R39, RZ, 0x1, !P2 ;  /* 0x00000001ff270807 */ /* 0x000fc60005000000 */
[C---:B------:R-:W-:Y:S01]  /*31750*/  IMAD.WIDE.U32 R34, P5, R32.reuse, R55, R34 ;  /* 0x0000003720227225 */ /* 0x040fe200078a0022 */
        /* <DEDUP_REMOVED lines=12> */
[----:B------:R-:W-:-:S05]  /*31820*/  IADD3 R43, P2, PT, R46, R61, RZ ;  /* 0x0000003d2e2b7210 */ /* 0x000fca0007f5e0ff */
[----:B------:R-:W-:Y:S01]  /*31830*/  IMAD.X R66, R74, 0x1, R39, P2 ;  /* 0x000000014a427824 */ /* 0x000fe200010e0627 */
[----:B------:R-:W-:-:S04]  /*31840*/  ISETP.GE.U32.AND P2, PT, R43, R61, PT ;  /* 0x0000003d2b00720c */ /* 0x000fc80003f46070 */
[----:B------:R-:W-:-:S13]  /*31850*/  ISETP.GE.U32.AND.EX P2, PT, R66, R39, PT, P2 ;  /* 0x000000274200720c */ /* 0x000fda0003f46120 */
        /* <DEDUP_REMOVED lines=10> */
[----:B------:R-:W-:Y:S01]  /*31900*/  IMAD.MOV.U32 R32, RZ, RZ, 0x1 ;  /* 0x00000001ff207424 */ /* 0x000fe200078e00ff */
[----:B------:R-:W-:Y:S01]  /*31910*/  @P1 IADD3 R73, P0, PT, R34, R73, RZ ;  /* 0x0000004922491210 */ /* 0x000fe20007f1e0ff */
[----:B------:R-:W-:Y:S01]  /*31920*/  IMAD.WIDE.U32.X R36, R63, R55, R36, P5 ;  /* 0x000000373f247225 */ /* 0x000fe200028e0424 */
[----:B------:R-:W-:-:S03]  /*31930*/  @P2 SEL R32, RZ, 0x1, !P3 ;  /* 0x00000001ff202807 */ /* 0x000fc60005800000 */
[----:B------:R-:W-:Y:S01]  /*31940*/  @P1 IMAD.X R60, RZ, RZ, R60, P0 ;  /* 0x000000ffff3c1224 */ /* 0x000fe200000e063c */
        /* <DEDUP_REMOVED lines=37> */
.L_x_506:
[----:B------:R-:W-:Y:S05]  /*31ba0*/  BSYNC.RELIABLE B2 ;  /* 0x0000000000027941 */ /* 0x000fea0003800100 */
.L_x_505:
        /* <DEDUP_REMOVED lines=22> */
.L_x_507:
[----:B------:R-:W-:Y:S05]  /*31d10*/  BSYNC.RECONVERGENT B1 ;  /* 0x0000000000017941 */ /* 0x000fea0003800200 */
.L_x_504:
[-C--:B------:R-:W-:Y:S01]  /*31d20*/  IMAD.WIDE.U32 R34, R72, R83.reuse, RZ ;  /* 0x0000005348227225 */ /* 0x080fe200078e00ff */
[----:B------:R-:W-:Y:S03]  /*31d30*/  BSSY.RECONVERGENT B1, `(.L_x_508) ;  /* 0x0000075000017945 */ /* 0x000fe60003800200 */
[----:B------:R-:W-:-:S04]  /*31d40*/  IMAD.WIDE.U32 R36, R71, R83, RZ ;  /* 0x0000005347247225 */ /* 0x000fc800078e00ff */
[----:B------:R-:W-:-:S04]  /*31d50*/  IMAD.WIDE.U32 R34, P0, R71, R81, R34 ;  /* 0x0000005147227225 */ /* 0x000fc80007800022 */
[----:B------:R-:W-:Y:S01]  /*31d60*/  IMAD.X R41, RZ, RZ, RZ, P0 ;  /* 0x000000ffff297224 */ /* 0x000fe200000e06ff */
[----:B------:R-:W-:Y:S01]  /*31d70*/  IADD3 RZ, P0, PT, R37, R34, RZ ;  /* 0x0000002225ff7210 */ /* 0x000fe20007f1e0ff */
[----:B------:R-:W-:Y:S02]  /*31d80*/  IMAD.MOV.U32 R40, RZ, RZ, R35 ;  /* 0x000000ffff287224 */ /* 0x000fe400078e0023 */
[-C--:B------:R-:W-:Y:S02]  /*31d90*/  IMAD R38, R82, R71.reuse, RZ ;  /* 0x0000004752267224 */ /* 0x080fe400078e02ff */
[----:B------:R-:W-:-:S04]  /*31da0*/  IMAD.WIDE.U32 R34, R85, R71, RZ ;  /* 0x0000004755227225 */ /* 0x000fc800078e00ff */
[----:B------:R-:W-:-:S04]  /*31db0*/  IMAD.WIDE.U32.X R40, R72, R81, R40, P0 ;  /* 0x0000005148287225 */ /* 0x000fc800000e0428 */
[-C--:B------:R-:W-:Y:S01]  /*31dc0*/  IMAD R43, R72, R85.reuse, R38 ;  /* 0x00000055482b7224 */ /* 0x080fe200078e0226 */
[----:B------:R-:W-:Y:S01]  /*31dd0*/  IADD3 R77, P1, PT, R40, R34, RZ ;  /* 0x00000022284d7210 */ /* 0x000fe20007f3e0ff */
[----:B------:R-:W-:-:S03]  /*31de0*/  IMAD.WIDE.U32 R36, R72, R85, RZ ;  /* 0x0000005548247225 */ /* 0x000fc600078e00ff */
[----:B------:R-:W-:Y:S01]  /*31df0*/  ISETP.NE.U32.AND P0, PT, R77, RZ, PT ;  /* 0x000000ff4d00720c */ /* 0x000fe20003f05070 */
[----:B------:R-:W-:Y:S01]  /*31e00*/  IMAD.IADD R43, R35, 0x1, R43 ;  /* 0x00000001232b7824 */ /* 0x000fe200078e022b */
[----:B------:R-:W-:Y:S01]  /*31e10*/  IADD3 R35, P3, PT, RZ, -R40, RZ ;  /* 0x80000028ff237210 */ /* 0x000fe20007f7e0ff */
[----:B------:R-:W-:-:S04]  /*31e20*/  IMAD.WIDE.U32 R36, P2, R71, R82, R36 ;  /* 0x0000005247247225 */ /* 0x000fc80007840024 */
[----:B------:R-:W-:Y:S01]  /*31e30*/  IMAD.X R78, R43, 0x1, R41, P1 ;  /* 0x000000012b4e7824 */ /* 0x000fe200008e0629 */
[----:B------:R-:W-:Y:S01]  /*31e40*/  ISETP.NE.U32.AND P1, PT, R34, R35, PT ;  /* 0x000000232200720c */ /* 0x000fe20003f25070 */
[----:B------:R-:W-:-:S03]  /*31e50*/  IMAD.WIDE.U32 R38, R71, R85, RZ ;  /* 0x0000005547267225 */ /* 0x000fc600078e00ff */
[----:B------:R-:W-:Y:S01]  /*31e60*/  ISETP.NE.AND.EX P0, PT, R78, RZ, PT, P0 ;  /* 0x000000ff4e00720c */ /* 0x000fe20003f05300 */
[----:B------:R-:W-:Y:S02]  /*31e70*/  IMAD.X R40, RZ, RZ, ~R41, P3 ;  /* 0x000000ffff287224 */ /* 0x000fe400018e0e29 */
[----:B------:R-:W-:Y:S01]  /*31e80*/  IMAD.X R35, RZ, RZ, RZ, P2 ;  /* 0x000000ffff237224 */ /* 0x000fe200010e06ff */
[----:B------:R-:W-:Y:S01]  /*31e90*/  IADD3 RZ, P2, PT, R39, R36, RZ ;  /* 0x0000002427ff7210 */ /* 0x000fe20007f5e0ff */
[----:B------:R-:W-:Y:S01]  /*31ea0*/  IMAD.MOV.U32 R34, RZ, RZ, R37 ;  /* 0x000000ffff227224 */ /* 0x000fe200078e0025 */
[----:B------:R-:W-:Y:S01]  /*31eb0*/  ISETP.NE.AND.EX P0, PT, R43, R40, !P0, P1 ;  /* 0x000000282b00720c */ /* 0x000fe20004705310 */
[----:B------:R-:W-:Y:S02]  /*31ec0*/  IMAD R38, R84, R71, RZ ;  /* 0x0000004754267224 */ /* 0x000fe400078e02ff */
[----:B------:R-:W-:Y:S01]  /*31ed0*/  IMAD.WIDE.U32.X R36, R72, R82, R34, P2 ;  /* 0x0000005248247225 */ /* 0x000fe200010e0422 */
[----:B------:R-:W-:-:S03]  /*31ee0*/  SEL R39, RZ, 0x1, !P0 ;  /* 0x00000001ff277807 */ /* 0x000fc60004000000 */
[----:B------:R-:W-:Y:S01]  /*31ef0*/  IMAD.WIDE.U32 R34, R87, R71, RZ ;  /* 0x0000004757227225 */ /* 0x000fe200078e00ff */
[----:B------:R-:W-:-:S03]  /*31f00*/  IADD3 R39, P0, PT, R39, R36, RZ ;  /* 0x0000002427277210 */ /* 0x000fc60007f1e0ff */
[----:B------:R-:W-:Y:S01]  /*31f10*/  IMAD R41, R72, R87, R38 ;  /* 0x0000005748297224 */ /* 0x000fe200078e0226 */
[----:B------:R-:W-:Y:S01]  /*31f20*/  IADD3 R75, P1, PT, R39, R34, RZ ;  /* 0x00000022274b7210 */ /* 0x000fe20007f3e0ff */
[----:B------:R-:W-:Y:S01]  /*31f30*/  IMAD.X R38, RZ, RZ, R37, P0 ;  /* 0x000000ffff267224 */ /* 0x000fe200000e0625 */
[----:B------:R-:W-:Y:S01]  /*31f40*/  IADD3 R39, P2, PT, RZ, -R39, RZ ;  /* 0x80000027ff277210 */ /* 0x000fe20007f5e0ff */
[----:B------:R-:W-:Y:S01]  /*31f50*/  IMAD.IADD R35, R35, 0x1, R41 ;  /* 0x0000000123237824 */ /* 0x000fe200078e0229 */
[----:B------:R-:W-:Y:S01]  /*31f60*/  ISETP.NE.U32.AND P0, PT, R75, RZ, PT ;  /* 0x000000ff4b00720c */ /* 0x000fe20003f05070 */
[----:B------:R-:W-:-:S04]  /*31f70*/  IMAD.WIDE.U32 R36, R71, R87, RZ ;  /* 0x0000005747247225 */ /* 0x000fc800078e00ff */
[--C-:B------:R-:W-:Y:S01]  /*31f80*/  IMAD.X R76, R35, 0x1, R38.reuse, P1 ;  /* 0x00000001234c7824 */ /* 0x100fe200008e0626 */
[----:B------:R-:W-:Y:S01]  /*31f90*/  ISETP.NE.U32.AND P1, PT, R34, R39, PT ;  /* 0x000000272200720c */ /* 0x000fe20003f25070 */
[----:B------:R-:W-:Y:S02]  /*31fa0*/  IMAD.X R34, RZ, RZ, ~R38, P2 ;  /* 0x000000ffff227224 */ /* 0x000fe400010e0e26 */
[----:B------:R-:W-:Y:S01]  /*31fb0*/  IMAD R36, R81, R69, RZ ;  /* 0x0000004551247224 */ /* 0x000fe200078e02ff */
[----:B------:R-:W-:Y:S01]  /*31fc0*/  ISETP.NE.AND.EX P0, PT, R76, RZ, PT, P0 ;  /* 0x000000ff4c00720c */ /* 0x000fe20003f05300 */
[----:B------:R-:W-:-:S03]  /*31fd0*/  IMAD.WIDE.U32 R38, R70, R83, RZ ;  /* 0x0000005346267225 */ /* 0x000fc600078e00ff */
[----:B------:R-:W-:Y:S01]  /*31fe0*/  ISETP.NE.AND.EX P0, PT, R35, R34, !P0, P1 ;  /* 0x000000222300720c */ /* 0x000fe20004705310 */
[----:B------:R-:W-:-:S03]  /*31ff0*/  IMAD.WIDE.U32 R34, R83, R69, RZ ;  /* 0x0000004553227225 */ /* 0x000fc600078e00ff */
[----:B------:R-:W-:Y:S01]  /*32000*/  SEL R91, RZ, 0x1, !P0 ;  /* 0x00000001ff5b7807 */ /* 0x000fe20004000000 */
[----:B------:R-:W-:Y:S01]  /*32010*/  IMAD R43, R70, R83, R36 ;  /* 0x00000053462b7224 */ /* 0x000fe200078e0224 */
[----:B------:R-:W-:Y:S01]  /*32020*/  IADD3 R77, P5, PT, R77, R34, RZ ;  /* 0x000000224d4d7210 */ /* 0x000fe20007fbe0ff */
[----:B------:R-:W-:-:S04]  /*32030*/  IMAD.WIDE.U32 R60, R72, R87, RZ ;  /* 0x00000057483c7225 */ /* 0x000fc800078e00ff */
[----:B------:R-:W-:-:S04]  /*32040*/  IMAD.WIDE.U32 R38, P2, R69, R81, R38 ;  /* 0x0000005145267225 */ /* 0x000fc80007840026 */
[----:B------:R-:W-:Y:S02]  /*32050*/  IMAD.IADD R43, R35, 0x1, R43 ;  /* 0x00000001232b7824 */ /* 0x000fe400078e022b */
[----:B------:R-:W-:-:S04]  /*32060*/  IMAD.WIDE.U32 R40, R69, R83, RZ ;  /* 0x0000005345287225 */ /* 0x000fc800078e00ff */
[----:B------:R-:W-:Y:S01]  /*32070*/  IMAD.X R35, RZ, RZ, RZ, P2 ;  /* 0x000000ffff237224 */ /* 0x000fe200010e06ff */
[----:B------:R-:W-:Y:S01]  /*32080*/  ISETP.GE.U32.AND P2, PT, R77, R34, PT ;  /* 0x000000224d00720c */ /* 0x000fe20003f46070 */
[----:B------:R-:W-:Y:S01]  /*32090*/  IMAD.X R78, R43, 0x1, R78, P5 ;  /* 0x000000012b4e7824 */ /* 0x000fe200028e064e */
[----:B------:R-:W-:Y:S01]  /*320a0*/  IADD3 RZ, P6, PT, R41, R38, RZ ;  /* 0x0000002629ff7210 */ /* 0x000fe20007fde0ff */
[----:B------:R-:W-:-:S03]  /*320b0*/  IMAD.WIDE.U32 R60, P3, R71, R84, R60 ;  /* 0x00000054473c7225 */ /* 0x000fc6000786003c */
[----:B------:R-:W-:Y:S01]  /*320c0*/  ISETP.GE.U32.AND.EX P2, PT, R78, R43, PT, P2 ;  /* 0x0000002b4e00720c */ /* 0x000fe20003f46120 */
[-C--:B------:R-:W-:Y:S01]  /*320d0*/  IMAD.WIDE.U32 R46, R70, R85.reuse, RZ ;  /* 0x00000055462e7225 */ /* 0x080fe200078e00ff */
[----:B------:R-:W-:Y:S02]  /*320e0*/  IADD3 RZ, P4, PT, R37, R60, RZ ;  /* 0x0000003c25ff7210 */ /* 0x000fe40007f9e0ff */
[----:B------:R-:W-:Y:S01]  /*320f0*/  SEL R63, RZ, 0x1, P2 ;  /* 0x00000001ff3f7807 */ /* 0x000fe20001000000 */
[----:B------:R-:W-:Y:S02]  /*32100*/  IMAD.MOV.U32 R34, RZ, RZ, R39 ;  /* 0x000000ffff227224 */ /* 0x000fe400078e0027 */
[----:B------:R-:W-:-:S04]  /*32110*/  IMAD.WIDE.U32 R36, R69, R85, RZ ;  /* 0x0000005545247225 */ /* 0x000fc800078e00ff */
[----:B------:R-:W-:-:S04]  /*32120*/  IMAD.WIDE.U32 R46, P1, R69, R82, R46 ;  /* 0x00000052452e7225 */ /* 0x000fc8000782002e */
[----:B------:R-:W-:Y:S01]  /*32130*/  IMAD.WIDE.U32.X R34, R70, R81, R34, P6 ;  /* 0x0000005146227225 */ /* 0x000fe200030e0422 */
[----:B------:R-:W-:-:S03]  /*32140*/  IADD3 RZ, P5, PT, R37, R46, RZ ;  /* 0x0000002e25ff7210 */ /* 0x000fc60007fbe0ff */
[----:B------:R-:W-:Y:S01]  /*32150*/  IMAD.WIDE.U32 R38, R72, R89, RZ ;  /* 0x0000005948267225 */ /* 0x000fe200078e00ff */
[----:B------:R-:W-:-:S03]  /*32160*/  IADD3 R34, P6, PT, R63, R34, RZ ;  /* 0x000000223f227210 */ /* 0x000fc60007fde0ff */
[----:B------:R-:W-:-:S04]  /*32170*/  IMAD.WIDE.U32 R36, R70, R87, RZ ;  /* 0x0000005746247225 */ /* 0x000fc800078e00ff */
[----:B------:R-:W-:Y:S02]  /*32180*/  IMAD.X R41, RZ, RZ, RZ, P3 ;  /* 0x000000ffff297224 */ /* 0x000fe400018e06ff */
[----:B------:R-:W-:-:S04]  /*32190*/  IMAD.WIDE.U32 R42, R71, R89, RZ ;  /* 0x00000059472a7225 */ /* 0x000fc800078e00ff */
[----:B------:R-:W-:-:S04]  /*321a0*/  IMAD.WIDE.U32 R38, P3, R71, R86, R38 ;  /* 0x0000005647267225 */ /* 0x000fc80007860026 */
[----:B------:R-:W-:Y:S02]  /*321b0*/  IMAD.MOV.U32 R40, RZ, RZ, R61 ;  /* 0x000000ffff287224 */ /* 0x000fe400078e003d */
[----:B------:R-:W-:-:S04]  /*321c0*/  IMAD.WIDE.U32 R44, R69, R87, RZ ;  /* 0x00000057452c7225 */ /* 0x000fc800078e00ff */
[----:B------:R-:W-:Y:S02]  /*321d0*/  IMAD.X R35, RZ, RZ, R35, P6 ;  /* 0x000000ffff237224 */ /* 0x000fe400030e0623 */
[----:B------:R-:W-:-:S04]  /*321e0*/  IMAD.WIDE.U32 R36, P2, R69, R84, R36 ;  /* 0x0000005445247225 */ /* 0x000fc80007840024 */
[----:B------:R-:W-:Y:S01]  /*321f0*/  IMAD.WIDE.U32.X R40, R72, R84, R40, P4 ;  /* 0x0000005448287225 */ /* 0x000fe200020e0428 */
[----:B------:R-:W-:Y:S02]  /*32200*/  IADD3 RZ, P4, PT, R43, R38, RZ ;  /* 0x000000262bff7210 */ /* 0x000fe40007f9e0ff */
[----:B------:R-:W-:Y:S01]  /*32210*/  IADD3 RZ, P6, PT, R45, R36, RZ ;  /* 0x000000242dff7210 */ /* 0x000fe20007fde0ff */
[----:B------:R-:W-:Y:S02]  /*32220*/  IMAD R44, R82, R69, RZ ;  /* 0x00000045522c7224 */ /* 0x000fe400078e02ff */
[----:B------:R-:W-:-:S04]  /*32230*/  IMAD.WIDE.U32 R42, R69, R85, R34 ;  /* 0x00000055452a7225 */ /* 0x000fc800078e0022 */
[----:B------:R-:W-:Y:S02]  /*32240*/  IMAD R95, R70, R85, R44 ;  /* 0x00000055465f7224 */ /* 0x000fe400078e022c */
[----:B------:R-:W-:Y:S01]  /*32250*/  IMAD.X R45, RZ, RZ, RZ, P1 ;  /* 0x000000ffff2d7224 */ /* 0x000fe200008e06ff */
[----:B------:R-:W-:Y:S01]  /*32260*/  IADD3 R75, P1, PT, R75, R42, RZ ;  /* 0x0000002a4b4b7210 */ /* 0x000fe20007f3e0ff */
[----:B------:R-:W-:Y:S02]  /*32270*/  IMAD.IADD R97, R43, 0x1, R95 ;  /* 0x000000012b617824 */ /* 0x000fe400078e025f */
[----:B------:R-:W-:Y:S01]  /*32280*/  IMAD R46, R81, R58, RZ ;  /* 0x0000003a512e7224 */ /* 0x000fe200078e02ff */
[----:B------:R-:W-:Y:S01]  /*32290*/  ISETP.GE.U32.AND P0, PT, R75, R42, PT ;  /* 0x0000002a4b00720c */ /* 0x000fe20003f06070 */
[----:B------:R-:W-:Y:S02]  /*322a0*/  IMAD.X R80, R97, 0x1, R76, P1 ;  /* 0x0000000161507824 */ /* 0x000fe400008e064c */
[----:B------:R-:W-:-:S03]  /*322b0*/  IMAD.WIDE.U32 R62, R83, R58, RZ ;  /* 0x0000003a533e7225 */ /* 0x000fc600078e00ff */
[----:B------:R-:W-:Y:S01]  /*322c0*/  ISETP.GE.U32.AND.EX P0, PT, R80, R97, PT, P0 ;  /* 0x000000615000720c */ /* 0x000fe20003f06100 */
[CC--:B------:R-:W-:Y:S01]  /*322d0*/  IMAD R79, R68.reuse, R83.reuse, R46 ;  /* 0x00000053444f7224 */ /* 0x0c0fe200078e022e */
[----:B------:R-:W-:Y:S01]  /*322e0*/  IADD3 R75, P1, PT, R75, R62, RZ ;  /* 0x0000003e4b4b7210 */ /* 0x000fe20007f3e0ff */
[----:B------:R-:W-:Y:S02]  /*322f0*/  IMAD.MOV.U32 R44, RZ, RZ, R47 ;  /* 0x000000ffff2c7224 */ /* 0x000fe400078e002f */
[----:B------:R-:W-:-:S04]  /*32300*/  IMAD.WIDE.U32 R46, R68, R83, RZ ;  /* 0x00000053442e7225 */ /* 0x000fc800078e00ff */
[----:B------:R-:W-:Y:S02]  /*32310*/  IMAD.IADD R79, R63, 0x1, R79 ;  /* 0x000000013f4f7824 */ /* 0x000fe400078e024f */
[----:B------:R-:W-:-:S04]  /*32320*/  IMAD.WIDE.U32.X R44, R70, R82, R44, P5 ;  /* 0x00000052462c7225 */ /* 0x000fc800028e042c */
[----:B------:R-:W-:-:S04]  /*32330*/  IMAD.WIDE.U32 R46, P5, R58, R81, R46 ;  /* 0x000000513a2e7225 */ /* 0x000fc800078a002e */
[----:B------:R-:W-:-:S04]  /*32340*/  IMAD.WIDE.U32 R60, R58, R83, RZ ;  /* 0x000000533a3c7225 */ /* 0x000fc800078e00ff */
[----:B------:R-:W-:Y:S01]  /*32350*/  IMAD.X R76, R79, 0x1, R80, P1 ;  /* 0x000000014f4c7824 */ /* 0x000fe200008e0650 */
[----:B------:R-:W-:Y:S01]  /*32360*/  ISETP.GE.U32.AND P1, PT, R75, R62, PT ;  /* 0x0000003e4b00720c */ /* 0x000fe20003f26070 */
[----:B------:R-:W-:Y:S01]  /*32370*/  IMAD.X R63, RZ, RZ, RZ, P5 ;  /* 0x000000ffff3f7224 */ /* 0x000fe200028e06ff */
[----:B------:R-:W-:Y:S01]  /*32380*/  IADD3 RZ, P5, PT, R61, R46, RZ ;  /* 0x0000002e3dff7210 */ /* 0x000fe20007fbe0ff */
[----:B------:R-:W-:Y:S01]  /*32390*/  IMAD.MOV.U32 R62, RZ, RZ, R47 ;  /* 0x000000ffff3e7224 */ /* 0x000fe200078e002f */
[----:B------:R-:W-:Y:S01]  /*323a0*/  ISETP.GE.U32.AND.EX P1, PT, R76, R79, PT, P1 ;  /* 0x0000004f4c00720c */ /* 0x000fe20003f26110 */
[----:B------:R-:W-:Y:S02]  /*323b0*/  IMAD.MOV.U32 R47, RZ, RZ, 0x1 ;  /* 0x00000001ff2f7424 */ /* 0x000fe400078e00ff */
[----:B------:R-:W-:Y:S01]  /*323c0*/  IMAD.WIDE.U32.X R62, R68, R81, R62, P5 ;  /* 0x00000051443e7225 */ /* 0x000fe200028e043e */
[----:B------:R-:W-:Y:S01]  /*323d0*/  SEL R93, RZ, 0x1, P1 ;  /* 0x00000001ff5d7807 */ /* 0x000fe20000800000 */
[----:B------:R-:W-:Y:S08]  /*323e0*/  @!P0 BRA `(.L_x_509) ;  /* 0x0000000000248947 */ /* 0x000ff00003800000 */
        /* <DEDUP_REMOVED lines=9> */
.L_x_509:
[----:B------:R-:W-:Y:S05]  /*32480*/  BSYNC.RECONVERGENT B1 ;  /* 0x0000000000017941 */ /* 0x000fea0003800200 */
.L_x_508:
[----:B------:R-:W-:Y:S01]  /*32490*/  IADD3 R34, P0, PT, R91, R40, RZ ;  /* 0x000000285b227210 */ /* 0x000fe20007f1e0ff */
[----:B------:R-:W-:Y:S01]  /*324a0*/  IMAD.MOV.U32 R43, RZ, RZ, RZ ;  /* 0x000000ffff2b7224 */ /* 0x000fe200078e00ff */
[----:B------:R-:W-:Y:S01]  /*324b0*/  IADD3 R40, P1, PT, R47, R44, RZ ;  /* 0x0000002c2f287210 */ /* 0x000fe20007f3e0ff */
[----:B------:R-:W-:Y:S01]  /*324c0*/  IMAD R36, R86, R71, RZ ;  /* 0x0000004756247224 */ /* 0x000fe200078e02ff */
[----:B------:R-:W-:Y:S01]  /*324d0*/  IADD3 R93, P5, PT, R93, R62, RZ ;  /* 0x0000003e5d5d7210 */ /* 0x000fe20007fbe0ff */
[----:B------:R-:W-:Y:S01]  /*324e0*/  IMAD.X R35, RZ, RZ, R41, P0 ;  /* 0x000000ffff237224 */ /* 0x000fe200000e0629 */
[----:B------:R-:W-:Y:S01]  /*324f0*/  BSSY.RECONVERGENT B1, `(.L_x_510) ;  /* 0x0000034000017945 */ /* 0x000fe20003800200 */
[----:B------:R-:W-:Y:S02]  /*32500*/  IMAD.X R41, R43, 0x1, R45, P1 ;  /* 0x000000012b297824 */ /* 0x000fe400008e062d */
[----:B------:R-:W-:Y:S02]  /*32510*/  IMAD R38, R84, R69, RZ ;  /* 0x0000004554267224 */ /* 0x000fe400078e02ff */
[----:B------:R-:W-:-:S02]  /*32520*/  IMAD R95, R72, R89, R36 ;  /* 0x00000059485f7224 */ /* 0x000fc400078e0224 */
[----:B------:R-:W-:-:S04]  /*32530*/  IMAD.WIDE.U32 R46, R71, R89, R34 ;  /* 0x00000059472e7225 */ /* 0x000fc800078e0022 */
[----:B------:R-:W-:-:S04]  /*32540*/  IMAD.WIDE.U32 R42, R69, R87, R40 ;  /* 0x00000057452a7225 */ /* 0x000fc800078e0028 */
[----:B------:R-:W-:Y:S01]  /*32550*/  IMAD.WIDE.U32 R60, R89, R71, RZ ;  /* 0x00000047593c7225 */ /* 0x000fe200078e00ff */
[----:B------:R-:W-:-:S03]  /*32560*/  IADD3 R91, P0, PT, R46, R42, RZ ;  /* 0x0000002a2e5b7210 */ /* 0x000fc60007f1e0ff */
[----:B------:R-:W-:Y:S02]  /*32570*/  IMAD R97, R70, R87, R38 ;  /* 0x0000005746617224 */ /* 0x000fe400078e0226 */
[----:B------:R-:W-:Y:S01]  /*32580*/  IMAD.X R62, RZ, RZ, R63, P5 ;  /* 0x000000ffff3e7224 */ /* 0x000fe200028e063f */
[----:B------:R-:W-:Y:S01]  /*32590*/  IADD3 R79, P5, PT, RZ, -R34, RZ ;  /* 0x80000022ff4f7210 */ /* 0x000fe20007fbe0ff */
[----:B------:R-:W-:Y:S02]  /*325a0*/  IMAD.IADD R36, R47, 0x1, R95 ;  /* 0x000000012f247824 */ /* 0x000fe400078e025f */
[----:B------:R-:W-:Y:S01]  /*325b0*/  IMAD.X R47, RZ, RZ, RZ, P2 ;  /* 0x000000ffff2f7224 */ /* 0x000fe200010e06ff */
[----:B------:R-:W-:Y:S01]  /*325c0*/  IADD3 R34, P2, PT, R34, R60, RZ ;  /* 0x0000003c22227210 */ /* 0x000fe20007f5e0ff */
[----:B------:R-:W-:Y:S01]  /*325d0*/  IMAD.IADD R95, R95, 0x1, R61 ;  /* 0x000000015f5f7824 */ /* 0x000fe200078e023d */
[----:B------:R-:W-:Y:S01]  /*325e0*/  ISETP.NE.U32.AND P1, PT, R60, R79, PT ;  /* 0x0000004f3c00720c */ /* 0x000fe20003f25070 */
[----:B------:R-:W-:-:S02]  /*325f0*/  IMAD.IADD R99, R43, 0x1, R97 ;  /* 0x000000012b637824 */ /* 0x000fc400078e0261 */
[-C--:B------:R-:W-:Y:S02]  /*32600*/  IMAD R63, R82, R58.reuse, RZ ;  /* 0x0000003a523f7224 */ /* 0x080fe400078e02ff */
[----:B------:R-:W-:-:S04]  /*32610*/  IMAD.WIDE.U32 R44, R85, R58, RZ ;  /* 0x0000003a552c7225 */ /* 0x000fc800078e00ff */
[----:B------:R-:W-:Y:S01]  /*32620*/  IMAD.X R36, R99, 0x1, R36, P0 ;  /* 0x0000000163247824 */ /* 0x000fe200000e0624 */
[----:B------:R-:W-:Y:S01]  /*32630*/  ISETP.NE.U32.AND P0, PT, R34, RZ, PT ;  /* 0x000000ff2200720c */ /* 0x000fe20003f05070 */
[----:B------:R-:W-:Y:S01]  /*32640*/  IMAD.X R38, R95, 0x1, R35, P2 ;  /* 0x000000015f267824 */ /* 0x000fe200010e0623 */
[----:B------:R-:W-:Y:S01]  /*32650*/  ISETP.GE.U32.AND P2, PT, R91, R42, PT ;  /* 0x0000002a5b00720c */ /* 0x000fe20003f46070 */
[----:B------:R-:W-:Y:S02]  /*32660*/  IMAD R63, R68, R85, R63 ;  /* 0x00000055443f7224 */ /* 0x000fe400078e023f */
[----:B------:R-:W-:Y:S01]  /*32670*/  IMAD.X R61, RZ, RZ, RZ, P3 ;  /* 0x000000ffff3d7224 */ /* 0x000fe200018e06ff */
[----:B------:R-:W-:Y:S01]  /*32680*/  IADD3 R88, P3, PT, R93, R44, RZ ;  /* 0x0000002c5d587210 */ /* 0x000fe20007f7e0ff */
[----:B------:R-:W-:Y:S01]  /*32690*/  IMAD.IADD R63, R45, 0x1, R63 ;  /* 0x000000012d3f7824 */ /* 0x000fe200078e023f */
[----:B------:R-:W-:Y:S01]  /*326a0*/  ISETP.GE.U32.AND.EX P2, PT, R36, R99, PT, P2 ;  /* 0x000000632400720c */ /* 0x000fe20003f46120 */
[----:B------:R-:W-:Y:S01]  /*326b0*/  IMAD.MOV.U32 R46, RZ, RZ, R37 ;  /* 0x000000ffff2e7224 */ /* 0x000fe200078e0025 */
[----:B------:R-:W-:Y:S01]  /*326c0*/  ISETP.NE.AND.EX P0, PT, R38, RZ, PT, P0 ;  /* 0x000000ff2600720c */ /* 0x000fe20003f05300 */
[----:B------:R-:W-:Y:S01]  /*326d0*/  IMAD.X R90, R63, 0x1, R62, P3 ;  /* 0x000000013f5a7824 */ /* 0x000fe200018e063e */
[----:B------:R-:W-:Y:S01]  /*326e0*/  IADD3 R80, P3, PT, R88, R91, RZ ;  /* 0x0000005b58507210 */ /* 0x000fe20007f7e0ff */
[----:B------:R-:W-:-:S02]  /*326f0*/  IMAD R91, R81, R71, RZ ;  /* 0x00000047515b7224 */ /* 0x000fc400078e02ff */
[----:B------:R-:W-:Y:S02]  /*32700*/  IMAD.MOV.U32 R60, RZ, RZ, R39 ;  /* 0x000000ffff3c7224 */ /* 0x000fe400078e0027 */
[----:B------:R-:W-:Y:S01]  /*32710*/  IMAD.X R79, R90, 0x1, R36, P3 ;  /* 0x000000015a4f7824 */ /* 0x000fe200018e0624 */
[----:B------:R-:W-:Y:S01]  /*32720*/  ISETP.GE.U32.AND P3, PT, R80, R88, PT ;  /* 0x000000585000720c */ /* 0x000fe20003f66070 */
[C---:B------:R-:W-:Y:S02]  /*32730*/  IMAD R91, R72.reuse, R83, R91 ;  /* 0x00000053485b7224 */ /* 0x040fe400078e025b */
[----:B------:R-:W-:Y:S01]  /*32740*/  IMAD.WIDE.U32.X R60, R72, R86, R60, P4 ;  /* 0x00000056483c7225 */ /* 0x000fe200020e043c */
[----:B------:R-:W-:-:S03]  /*32750*/  ISETP.GE.U32.AND.EX P3, PT, R79, R90, PT, P3 ;  /* 0x0000005a4f00720c */ /* 0x000fc60003f66130 */
[----:B------:R-:W-:-:S04]  /*32760*/  IMAD.WIDE.U32.X R46, R70, R84, R46, P6 ;  /* 0x00000054462e7225 */ /* 0x000fc800030e042e */
[----:B------:R-:W-:Y:S02]  /*32770*/  IMAD.X R38, RZ, RZ, ~R35, P5 ;  /* 0x000000ffff267224 */ /* 0x000fe400028e0e23 */
[----:B------:R-:W-:Y:S01]  /*32780*/  IMAD.MOV.U32 R37, RZ, RZ, 0x1 ;  /* 0x00000001ff257424 */ /* 0x000fe200078e00ff */
[----:B------:R-:W-:Y:S06]  /*32790*/  @!P2 BRA `(.L_x_511) ;  /* 0x000000000024a947 */ /* 0x000fec0003800000 */
        /* <DEDUP_REMOVED lines=9> */
.L_x_511:
[----:B------:R-:W-:Y:S05]  /*32830*/  BSYNC.RECONVERGENT B1 ;  /* 0x0000000000017941 */ /* 0x000fea0003800200 */
.L_x_510:
[----:B------:R-:W-:Y:S01]  /*32840*/  IADD3 R36, P2, PT, R37, R46, RZ ;  /* 0x0000002e25247210 */ /* 0x000fe20007f5e0ff */
[----:B------:R-:W-:Y:S01]  /*32850*/  IMAD.MOV.U32 R35, RZ, RZ, RZ ;  /* 0x000000ffff237224 */ /* 0x000fe200078e00ff */
[----:B------:R-:W-:Y:S01]  /*32860*/  ISETP.NE.AND.EX P0, PT, R95, R38, !P0, P1 ;  /* 0x000000265f00720c */ /* 0x000fe20004705310 */
[----:B------:R-:W-:Y:S01]  /*32870*/  IMAD R38, R86, R69, RZ ;  /* 0x0000004556267224 */ /* 0x000fe200078e02ff */
[----:B------:R-:W-:Y:S01]  /*32880*/  @P3 IADD3 R93, P5, PT, RZ, -R93, RZ ;  /* 0x8000005dff5d3210 */ /* 0x000fe20007fbe0ff */
[----:B------:R-:W-:Y:S01]  /*32890*/  IMAD.X R37, R35, 0x1, R47, P2 ;  /* 0x0000000123257824 */ /* 0x000fe200010e062f */
[----:B------:R-:W-:Y:S01]  /*328a0*/  SEL R47, RZ, 0x1, !P0 ;  /* 0x00000001ff2f7807 */ /* 0x000fe20004000000 */
[----:B------:R-:W-:Y:S01]  /*328b0*/  IMAD.WIDE.U32 R34, R70, R89, RZ ;  /* 0x0000005946227225 */ /* 0x000fe200078e00ff */
[----:B------:R-:W-:Y:S01]  /*328c0*/  @P3 ISETP.NE.U32.AND P1, PT, R44, R93, PT ;  /* 0x0000005d2c00320c */ /* 0x000fe20003f25070 */
[----:B------:R-:W-:Y:S01]  /*328d0*/  BSSY.RECONVERGENT B1, `(.L_x_512) ;  /* 0x0000022000017945 */ /* 0x000fe20003800200 */
[----:B------:R-:W-:Y:S01]  /*328e0*/  @P3 ISETP.NE.U32.AND P6, PT, R88, RZ, PT ;  /* 0x000000ff5800320c */ /* 0x000fe20003fc5070 */
[----:B------:R-:W-:-:S02]  /*328f0*/  IMAD R93, R70, R89, R38 ;  /* 0x00000059465d7224 */ /* 0x000fc400078e0226 */
[----:B------:R-:W-:Y:S01]  /*32900*/  IMAD.WIDE.U32 R38, R69, R89, R36 ;  /* 0x0000005945267225 */ /* 0x000fe200078e0024 */
[----:B------:R-:W-:-:S03]  /*32910*/  @P3 ISETP.NE.AND.EX P6, PT, R90, RZ, PT, P6 ;  /* 0x000000ff5a00320c */ /* 0x000fc60003fc5360 */
[----:B------:R-:W-:Y:S01]  /*32920*/  IMAD.IADD R95, R39, 0x1, R93 ;  /* 0x00000001275f7824 */ /* 0x000fe200078e025d */
[----:B------:R-:W-:Y:S01]  /*32930*/  IADD3 R47, P0, P2, R38, R60, R47 ;  /* 0x0000003c262f7210 */ /* 0x000fe20007a1e02f */
[----:B------:R-:W-:-:S03]  /*32940*/  IMAD.WIDE.U32 R40, R68, R85, RZ ;  /* 0x0000005544287225 */ /* 0x000fc600078e00ff */
[----:B------:R-:W-:Y:S01]  /*32950*/  IADD3.X R60, PT, PT, R95, R61, RZ, P0, P2 ;  /* 0x0000003d5f3c7210 */ /* 0x000fe200007e44ff */
[----:B------:R-:W-:Y:S01]  /*32960*/  IMAD.WIDE.U32 R44, R69, R89, RZ ;  /* 0x00000059452c7225 */ /* 0x000fe200078e00ff */
[----:B------:R-:W-:-:S03]  /*32970*/  ISETP.GE.U32.AND P0, PT, R47, R38, PT ;  /* 0x000000262f00720c */ /* 0x000fc60003f06070 */
[----:B------:R-:W-:Y:S01]  /*32980*/  IMAD.WIDE.U32 R34, P4, R69, R86, R34 ;  /* 0x0000005645227225 */ /* 0x000fe20007880022 */
[----:B------:R-:W-:-:S03]  /*32990*/  ISETP.GE.U32.AND.EX P0, PT, R60, R95, PT, P0 ;  /* 0x0000005f3c00720c */ /* 0x000fc60003f06100 */
[----:B------:R-:W-:Y:S01]  /*329a0*/  @P3 IMAD.X R62, RZ, RZ, ~R62, P5 ;  /* 0x000000ffff3e3224 */ /* 0x000fe200028e0e3e */
[----:B------:R-:W-:Y:S01]  /*329b0*/  IADD3 RZ, P2, PT, R45, R34, RZ ;  /* 0x000000222dff7210 */ /* 0x000fe20007f5e0ff */
[----:B------:R-:W-:-:S03]  /*329c0*/  IMAD.WIDE.U32 R42, R58, R85, RZ ;  /* 0x000000553a2a7225 */ /* 0x000fc600078e00ff */
[----:B------:R-:W-:Y:S01]  /*329d0*/  @P3 ISETP.NE.AND.EX P1, PT, R63, R62, !P6, P1 ;  /* 0x0000003e3f00320c */ /* 0x000fe20007725310 */
[----:B------:R-:W-:-:S04]  /*329e0*/  IMAD.WIDE.U32 R40, P5, R58, R82, R40 ;  /* 0x000000523a287225 */ /* 0x000fc800078a0028 */
[----:B------:R-:W-:Y:S01]  /*329f0*/  IMAD.WIDE.U32 R44, R83, R71, RZ ;  /* 0x00000047532c7225 */ /* 0x000fe200078e00ff */
[----:B------:R-:W-:-:S03]  /*32a00*/  IADD3 RZ, P6, PT, R43, R40, RZ ;  /* 0x000000282bff7210 */ /* 0x000fc60007fde0ff */
[----:B------:R-:W-:Y:S02]  /*32a10*/  IMAD.X R43, RZ, RZ, RZ, P5 ;  /* 0x000000ffff2b7224 */ /* 0x000fe400028e06ff */
[----:B------:R-:W-:Y:S02]  /*32a20*/  IMAD.MOV.U32 R42, RZ, RZ, R41 ;  /* 0x000000ffff2a7224 */ /* 0x000fe400078e0029 */
        /* <DEDUP_REMOVED lines=12> */
.L_x_513:
[----:B------:R-:W-:Y:S05]  /*32af0*/  BSYNC.RECONVERGENT B1 ;  /* 0x0000000000017941 */ /* 0x000fea0003800200 */
.L_x_512:
[----:B------:R-:W-:Y:S01]  /*32b00*/  IMAD.MOV.U32 R39, RZ, RZ, 0x1 ;  /* 0x00000001ff277424 */ /* 0x000fe200078e00ff */
[----:B------:R-:W-:Y:S01]  /*32b10*/  @P3 SEL R39, RZ, 0x1, !P1 ;  /* 0x00000001ff273807 */ /* 0x000fe20004800000 */
[----:B------:R-:W-:Y:S01]  /*32b20*/  IMAD.WIDE.U32.X R42, R68, R82, R42, P6 ;  /* 0x00000052442a7225 */ /* 0x000fe200030e042a */
[----:B------:R-:W-:Y:S01]  /*32b30*/  UMOV UR4, URZ ;  /* 0x000000ff00047c82 */ /* 0x000fe20008000000 */
[----:B------:R-:W-:Y:S01]  /*32b40*/  LOP3.LUT R91, RZ, R44, RZ, 0x33, !PT ;  /* 0x0000002cff5b7212 */ /* 0x000fe200078e33ff */
[----:B------:R-:W-:Y:S01]  /*32b50*/  BSSY.RECONVERGENT B1, `(.L_x_514) ;  /* 0x0000072000017945 */ /* 0x000fe20003800200 */
[----:B------:R-:W-:Y:S01]  /*32b60*/  IMAD R36, R61, R26, RZ ;  /* 0x0000001a3d247224 */ /* 0x000fe200078e02ff */
[----:B------:R-:W-:Y:S01]  /*32b70*/  IADD3 R95, P0, PT, R39, R42, RZ ;  /* 0x0000002a275f7210 */ /* 0x000fe20007f1e0ff */
[-C--:B------:R-:W-:Y:S02]  /*32b80*/  IMAD R34, R84, R58.reuse, RZ ;  /* 0x0000003a54227224 */ /* 0x080fe400078e02ff */
[----:B------:R-:W-:Y:S01]  /*32b90*/  IMAD R69, R44, R27, R36 ;  /* 0x0000001b2c457224 */ /* 0x000fe200078e0224 */
[----:B------:R-:W-:Y:S01]  /*32ba0*/  IADD3.X R97, PT, PT, R43, UR4, RZ, P0, !PT ;  /* 0x000000042b617c10 */ /* 0x000fe200087fe4ff */
[----:B------:R-:W-:-:S04]  /*32bb0*/  IMAD.WIDE.U32 R38, R87, R58, RZ ;  /* 0x0000003a57267225 */ /* 0x000fc800078e00ff */
[----:B------:R-:W-:Y:S01]  /*32bc0*/  IMAD.WIDE.U32 R36, R44, R26, RZ ;  /* 0x0000001a2c247225 */ /* 0x000fe200078e00ff */
[----:B------:R-:W-:-:S03]  /*32bd0*/  IADD3 R92, P0, PT, R95, R38, RZ ;  /* 0x000000265f5c7210 */ /* 0x000fc60007f1e0ff */
[----:B------:R-:W-:Y:S01]  /*32be0*/  IMAD R41, R68, R87, R34 ;  /* 0x0000005744297224 */ /* 0x000fe200078e0222 */
[----:B------:R-:W-:Y:S01]  /*32bf0*/  IADD3 R72, P6, PT, R92, R47, RZ ;  /* 0x0000002f5c487210 */ /* 0x000fe20007fde0ff */
[----:B------:R-:W-:Y:S02]  /*32c00*/  IMAD.IADD R69, R37, 0x1, R69 ;  /* 0x0000000125457824 */ /* 0x000fe400078e0245 */
[----:B------:R-:W-:Y:S02]  /*32c10*/  IMAD.IADD R34, R39, 0x1, R41 ;  /* 0x0000000127227824 */ /* 0x000fe400078e0229 */
[----:B------:R-:W-:-:S04]  /*32c20*/  IMAD.WIDE.U32 R62, R68, R87, RZ ;  /* 0x00000057443e7225 */ /* 0x000fc800078e00ff */
[----:B------:R-:W-:-:S04]  /*32c30*/  IMAD.WIDE.U32 R40, R69, R28, RZ ;  /* 0x0000001c45287225 */ /* 0x000fc800078e00ff */
[----:B------:R-:W-:Y:S01]  /*32c40*/  IMAD.X R99, R34, 0x1, R97, P0 ;  /* 0x0000000122637824 */ /* 0x000fe200000e0661 */
[----:B------:R-:W-:Y:S01]  /*32c50*/  ISETP.GE.U32.AND P0, PT, R72, R92, PT ;  /* 0x0000005c4800720c */ /* 0x000fe20003f06070 */
[----:B------:R-:W-:-:S04]  /*32c60*/  IMAD.WIDE.U32 R44, R36, R28, RZ ;  /* 0x0000001c242c7225 */ /* 0x000fc800078e00ff */
[----:B------:R-:W-:Y:S01]  /*32c70*/  IMAD.X R88, R99, 0x1, R60, P6 ;  /* 0x0000000163587824 */ /* 0x000fe200030e063c */
[----:B------:R-:W-:Y:S01]  /*32c80*/  ISETP.GT.U32.AND P1, PT, R44, R91, PT ;  /* 0x0000005b2c00720c */ /* 0x000fe20003f24070 */
[----:B------:R-:W-:-:S03]  /*32c90*/  IMAD.WIDE.U32 R42, R56, R83, RZ ;  /* 0x00000053382a7225 */ /* 0x000fc600078e00ff */
[----:B------:R-:W-:Y:S01]  /*32ca0*/  ISETP.GE.U32.AND.EX P0, PT, R88, R99, PT, P0 ;  /* 0x000000635800720c */ /* 0x000fe20003f06100 */
[----:B------:R-:W-:-:S04]  /*32cb0*/  IMAD.WIDE.U32 R62, P5, R58, R84, R62 ;  /* 0x000000543a3e7225 */ /* 0x000fc800078a003e */
[----:B------:R-:W-:-:S04]  /*32cc0*/  IMAD.WIDE.U32 R40, P3, R36, R29, R40 ;  /* 0x0000001d24287225 */ /* 0x000fc80007860028 */
[----:B------:R-:W-:Y:S01]  /*32cd0*/  IMAD.X R39, RZ, RZ, RZ, P5 ;  /* 0x000000ffff277224 */ /* 0x000fe200028e06ff */
[----:B------:R-:W-:Y:S01]  /*32ce0*/  IADD3 R93, P5, PT, R45, R40, RZ ;  /* 0x000000282d5d7210 */ /* 0x000fe20007fbe0ff */
[----:B------:R-:W-:Y:S01]  /*32cf0*/  IMAD.WIDE.U32 R42, P6, R59, R81, R42 ;  /* 0x000000513b2a7225 */ /* 0x000fe200078c002a */
[----:B------:R-:W-:-:S03]  /*32d00*/  LOP3.LUT R40, RZ, R61, RZ, 0x33, !PT ;  /* 0x0000003dff287212 */ /* 0x000fc600078e33ff */
[----:B------:R-:W-:Y:S01]  /*32d10*/  IMAD.WIDE.U32 R44, R59, R83, RZ ;  /* 0x000000533b2c7225 */ /* 0x000fe200078e00ff */
[----:B------:R-:W-:-:S03]  /*32d20*/  ISETP.GT.U32.AND.EX P1, PT, R93, R40, PT, P1 ;  /* 0x000000285d00720c */ /* 0x000fc60003f24110 */
[----:B------:R-:W-:Y:S01]  /*32d30*/  IMAD.X R47, RZ, RZ, RZ, P6 ;  /* 0x000000ffff2f7224 */ /* 0x000fe200030e06ff */
[----:B------:R-:W-:Y:S01]  /*32d40*/  IADD3 RZ, P6, PT, R45, R42, RZ ;  /* 0x0000002a2dff7210 */ /* 0x000fe20007fde0ff */
[----:B------:R-:W-:Y:S01]  /*32d50*/  IMAD.MOV.U32 R46, RZ, RZ, R43 ;  /* 0x000000ffff2e7224 */ /* 0x000fe200078e002b */
[----:B------:R-:W-:Y:S01]  /*32d60*/  SEL R93, RZ, 0x1, !P1 ;  /* 0x00000001ff5d7807 */ /* 0x000fe20004800000 */
[----:B------:R-:W-:Y:S02]  /*32d70*/  IMAD.X R61, RZ, RZ, RZ, P3 ;  /* 0x000000ffff3d7224 */ /* 0x000fe400018e06ff */
[----:B------:R-:W-:Y:S02]  /*32d80*/  IMAD.MOV.U32 R60, RZ, RZ, R41 ;  /* 0x000000ffff3c7224 */ /* 0x000fe400078e0029 */
[----:B------:R-:W-:Y:S01]  /*32d90*/  IMAD.WIDE.U32.X R46, R56, R81, R46, P6 ;  /* 0x00000051382e7225 */ /* 0x000fe200030e042e */
[----:B------:R-:W-:-:S03]  /*32da0*/  @P0 IADD3 R41, P6, PT, RZ, -R95, RZ ;  /* 0x8000005fff290210 */ /* 0x000fc60007fde0ff */
[----:B------:R-:W-:Y:S01]  /*32db0*/  IMAD.WIDE.U32.X R60, R69, R29, R60, P5 ;  /* 0x0000001d453c7225 */ /* 0x000fe200028e043c */
[----:B------:R-:W-:Y:S02]  /*32dc0*/  @P0 ISETP.NE.U32.AND P5, PT, R92, RZ, PT ;  /* 0x000000ff5c00020c */ /* 0x000fe40003fa5070 */
[----:B------:R-:W-:Y:S01]  /*32dd0*/  @P0 ISETP.NE.U32.AND P1, PT, R38, R41, PT ;  /* 0x000000292600020c */ /* 0x000fe20003f25070 */
[----:B------:R-:W-:Y:S01]  /*32de0*/  IMAD R81, R81, R59, RZ ;  /* 0x0000003b51517224 */ /* 0x000fe200078e02ff */
[----:B------:R-:W-:Y:S01]  /*32df0*/  @P0 ISETP.NE.AND.EX P5, PT, R99, RZ, PT, P5 ;  /* 0x000000ff6300020c */ /* 0x000fe20003fa5350 */
[----:B------:R-:W-:Y:S01]  /*32e00*/  @P0 IMAD.X R45, RZ, RZ, ~R97, P6 ;  /* 0x000000ffff2d0224 */ /* 0x000fe200030e0e61 */
[----:B------:R-:W-:Y:S01]  /*32e10*/  IADD3 R93, P6, PT, R93, R60, RZ ;  /* 0x0000003c5d5d7210 */ /* 0x000fe20007fde0ff */
[----:B------:R-:W-:Y:S02]  /*32e20*/  IMAD R81, R56, R83, R81 ;  /* 0x0000005338517224 */ /* 0x000fe400078e0251 */
[----:B------:R-:W-:Y:S01]  /*32e30*/  IMAD.WIDE.U32 R40, R83, R59, RZ ;  /* 0x0000003b53287225 */ /* 0x000fe200078e00ff */
[----:B------:R-:W-:-:S03]  /*32e40*/  @P0 ISETP.NE.AND.EX P1, PT, R34, R45, !P5, P1 ;  /* 0x0000002d2200020c */ /* 0x000fc60006f25310 */
[----:B------:R-:W-:-:S04]  /*32e50*/  IMAD.WIDE.U32 R90, R58, R87, RZ ;  /* 0x000000573a5a7225 */ /* 0x000fc800078e00ff */
[----:B------:R-:W-:Y:S01]  /*32e60*/  IMAD.IADD R34, R41, 0x1, R81 ;  /* 0x0000000129227824 */ /* 0x000fe200078e0251 */
[----:B------:R-:W-:Y:S01]  /*32e70*/  IADD3 R81, P5, PT, R80, R40, RZ ;  /* 0x0000002850517210 */ /* 0x000fe20007fbe0ff */
[----:B------:R-:W-:Y:S01]  /*32e80*/  IMAD.MOV.U32 R38, RZ, RZ, R63 ;  /* 0x000000ffff267224 */ /* 0x000fe200078e003f */
[----:B------:R-:W-:Y:S01]  /*32e90*/  IADD3 RZ, P3, PT, R91, R62, RZ ;  /* 0x0000003e5bff7210 */ /* 0x000fe20007f7e0ff */
[----:B------:R-:W-:Y:S02]  /*32ea0*/  IMAD.X R90, RZ, RZ, R61, P6 ;  /* 0x000000ffff5a7224 */ /* 0x000fe400030e063d */
[----:B------:R-:W-:Y:S01]  /*32eb0*/  IMAD.X R79, R34, 0x1, R79, P5 ;  /* 0x00000001224f7824 */ /* 0x000fe200028e064f */
[----:B------:R-:W-:Y:S01]  /*32ec0*/  ISETP.GE.U32.AND P5, PT, R81, R40, PT ;  /* 0x000000285100720c */ /* 0x000fe20003fa6070 */
[----:B------:R-:W-:-:S03]  /*32ed0*/  IMAD.WIDE.U32.X R38, R68, R84, R38, P3 ;  /* 0x0000005444267225 */ /* 0x000fc600018e0426 */
[----:B------:R-:W-:Y:S01]  /*32ee0*/  ISETP.GE.U32.AND.EX P3, PT, R79, R34, PT, P5 ;  /* 0x000000224f00720c */ /* 0x000fe20003f66150 */
[----:B------:R-:W-:Y:S01]  /*32ef0*/  IMAD.MOV.U32 R61, RZ, RZ, 0x1 ;  /* 0x00000001ff3d7424 */ /* 0x000fe200078e00ff */
[----:B------:R-:W-:Y:S01]  /*32f00*/  @P0 SEL R61, RZ, 0x1, !P1 ;  /* 0x00000001ff3d0807 */ /* 0x000fe20004800000 */
[----:B------:R-:W-:Y:S01]  /*32f10*/  IMAD.MOV.U32 R40, RZ, RZ, R35 ;  /* 0x000000ffff287224 */ /* 0x000fe200078e0023 */
[----:B------:R-:W-:Y:S01]  /*32f20*/  SEL R35, RZ, 0x1, P3 ;  /* 0x00000001ff237807 */ /* 0x000fe20001800000 */
[----:B------:R-:W-:Y:S01]  /*32f30*/  IMAD.WIDE.U32 R42, R69, R30, RZ ;  /* 0x0000001e452a7225 */ /* 0x000fe200078e00ff */
[----:B------:R-:W-:Y:S02]  /*32f40*/  IADD3 R34, P0, PT, R61, R38, RZ ;  /* 0x000000263d227210 */ /* 0x000fe40007f1e0ff */
[----:B------:R-:W-:Y:S01]  /*32f50*/  IADD3 R38, P3, PT, R35, R46, RZ ;  /* 0x0000002e23267210 */ /* 0x000fe20007f7e0ff */
[----:B------:R-:W-:Y:S01]  /*32f60*/  IMAD.WIDE.U32 R44, R36, R30, RZ ;  /* 0x0000001e242c7225 */ /* 0x000fe200078e00ff */
[----:B------:R-:W-:-:S03]  /*32f70*/  IADD3.X R35, PT, PT, R39, UR4, RZ, P0, !PT ;  /* 0x0000000427237c10 */ /* 0x000fc600087fe4ff */
[----:B------:R-:W-:Y:S01]  /*32f80*/  IMAD.X R41, RZ, RZ, RZ, P4 ;  /* 0x000000ffff297224 */ /* 0x000fe200020e06ff */
[----:B------:R-:W-:Y:S01]  /*32f90*/  IADD3 R92, P6, PT, R93, R44, RZ ;  /* 0x0000002c5d5c7210 */ /* 0x000fe20007fde0ff */
[----:B------:R-:W-:-:S03]  /*32fa0*/  IMAD.WIDE.U32 R42, P4, R36, R31, R42 ;  /* 0x0000001f242a7225 */ /* 0x000fc6000788002a */
[----:B------:R-:W-:Y:S01]  /*32fb0*/  IADD3 R77, P5, PT, R92, R77, RZ ;  /* 0x0000004d5c4d7210 */ /* 0x000fe20007fbe0ff */
[----:B------:R-:W-:Y:S02]  /*32fc0*/  IMAD R60, R86, R58, RZ ;  /* 0x0000003a563c7224 */ /* 0x000fe400078e02ff */
[----:B------:R-:W-:Y:S01]  /*32fd0*/  IMAD.X R39, RZ, RZ, R47, P3 ;  /* 0x000000ffff277224 */ /* 0x000fe200018e062f */
[----:B------:R-:W-:Y:S01]  /*32fe0*/  ISETP.GE.U32.AND P1, PT, R77, R92, PT ;  /* 0x0000005c4d00720c */ /* 0x000fe20003f26070 */
[----:B------:R-:W-:Y:S02]  /*32ff0*/  IMAD.IADD R95, R45, 0x1, R42 ;  /* 0x000000012d5f7824 */ /* 0x000fe400078e022a */
[----:B------:R-:W-:-:S04]  /*33000*/  IMAD.WIDE.U32.X R40, R70, R86, R40, P2 ;  /* 0x0000005646287225 */ /* 0x000fc800010e0428 */
[----:B------:R-:W-:-:S04]  /*33010*/  IMAD.WIDE.U32 R46, R58, R89, R34 ;  /* 0x000000593a2e7225 */ /* 0x000fc800078e0022 */
[----:B------:R-:W-:Y:S01]  /*33020*/  IMAD R99, R68, R89, R60 ;  /* 0x0000005944637224 */ /* 0x000fe200078e023c */
[----:B------:R-:W-:Y:S01]  /*33030*/  IADD3 R97, P2, P3, R46, R71, R40 ;  /* 0x000000472e617210 */ /* 0x000fe20007b5e028 */
[----:B------:R-:W-:Y:S02]  /*33040*/  IMAD.X R80, R95, 0x1, R90, P6 ;  /* 0x000000015f507824 */ /* 0x000fe400030e065a */
[----:B------:R-:W-:Y:S02]  /*33050*/  IMAD.MOV.U32 R91, RZ, RZ, RZ ;  /* 0x000000ffff5b7224 */ /* 0x000fe400078e00ff */
[----:B------:R-:W-:Y:S02]  /*33060*/  IMAD.IADD R105, R47, 0x1, R99 ;  /* 0x000000012f697824 */ /* 0x000fe400078e0263 */
[----:B------:R-:W-:Y:S02]  /*33070*/  IMAD.X R83, R80, 0x1, R78, P5 ;  /* 0x0000000150537824 */ /* 0x000fe400028e064e */
[----:B------:R-:W-:Y:S01]  /*33080*/  IMAD R62, R82, R59, RZ ;  /* 0x0000003b523e7224 */ /* 0x000fe200078e02ff */
[----:B------:R-:W-:Y:S01]  /*33090*/  IADD3.X R78, PT, PT, R105, R91, R41, P2, P3 ;  /* 0x0000005b694e7210 */ /* 0x000fe200017e6429 */
[----:B------:R-:W-:Y:S01]  /*330a0*/  IMAD.WIDE.U32 R60, R56, R85, RZ ;  /* 0x00000055383c7225 */ /* 0x000fe200078e00ff */
[----:B------:R-:W-:-:S02]  /*330b0*/  ISETP.GE.U32.AND P2, PT, R97, R46, PT ;  /* 0x0000002e6100720c */ /* 0x000fc40003f46070 */
[----:B------:R-:W-:Y:S01]  /*330c0*/  ISETP.GE.U32.AND.EX P1, PT, R83, R80, PT, P1 ;  /* 0x000000505300720c */ /* 0x000fe20003f26110 */
[----:B------:R-:W-:Y:S01]  /*330d0*/  IMAD R101, R56, R85, R62 ;  /* 0x0000005538657224 */ /* 0x000fe200078e023e */
[----:B------:R-:W-:Y:S01]  /*330e0*/  ISETP.GE.U32.AND.EX P2, PT, R78, R105, PT, P2 ;  /* 0x000000694e00720c */ /* 0x000fe20003f46120 */
[----:B------:R-:W-:-:S04]  /*330f0*/  IMAD.WIDE.U32 R62, R59, R85, R38 ;  /* 0x000000553b3e7225 */ /* 0x000fc800078e0026 */
[----:B------:R-:W-:Y:S01]  /*33100*/  IMAD.WIDE.U32 R60, P5, R59, R82, R60 ;  /* 0x000000523b3c7225 */ /* 0x000fe200078a003c */
[----:B------:R-:W-:-:S03]  /*33110*/  IADD3 R91, P3, PT, R72, R62, RZ ;  /* 0x0000003e485b7210 */ /* 0x000fc60007f7e0ff */
[----:B------:R-:W-:Y:S02]  /*33120*/  IMAD.WIDE.U32 R40, R59, R85, RZ ;  /* 0x000000553b287225 */ /* 0x000fe400078e00ff */
[----:B------:R-:W-:Y:S02]  /*33130*/  @P1 ISETP.NE.U32.AND P0, PT, R92, RZ, PT ;  /* 0x000000ff5c00120c */ /* 0x000fe40003f05070 */
[----:B------:R-:W-:Y:S01]  /*33140*/  IMAD.IADD R107, R63, 0x1, R101 ;  /* 0x000000013f6b7824 */ /* 0x000fe200078e0265 */
[----:B------:R-:W-:Y:S01]  /*33150*/  IADD3 RZ, P6, PT, R41, R60, RZ ;  /* 0x0000003c29ff7210 */ /* 0x000fe20007fde0ff */
[----:B------:R-:W-:Y:S01]  /*33160*/  IMAD.X R71, RZ, RZ, RZ, P5 ;  /* 0x000000ffff477224 */ /* 0x000fe200028e06ff */
[----:B------:R-:W-:Y:S01]  /*33170*/  @P1 IADD3 R103, P5, PT, RZ, -R93, RZ ;  /* 0x8000005dff671210 */ /* 0x000fe20007fbe0ff */
[----:B------:R-:W-:Y:S02]  /*33180*/  IMAD.MOV.U32 R70, RZ, RZ, R61 ;  /* 0x000000ffff467224 */ /* 0x000fe400078e003d */
[----:B------:R-:W-:Y:S01]  /*33190*/  IMAD.X R88, R107, 0x1, R88, P3 ;  /* 0x000000016b587824 */ /* 0x000fe200018e0658 */
[----:B------:R-:W-:Y:S01]  /*331a0*/  ISETP.GE.U32.AND P3, PT, R91, R62, PT ;  /* 0x0000003e5b00720c */ /* 0x000fe20003f66070 */
[----:B------:R-:W-:-:S04]  /*331b0*/  IMAD.WIDE.U32.X R70, R56, R82, R70, P6 ;  /* 0x0000005238467225 */ /* 0x000fc800030e0446 */
[----:B------:R-:W-:Y:S01]  /*331c0*/  IMAD.MOV.U32 R93, RZ, RZ, 0x1 ;  /* 0x00000001ff5d7424 */ /* 0x000fe200078e00ff */
[----:B------:R-:W-:Y:S07]  /*331d0*/  @!P2 BRA `(.L_x_515) ;  /* 0x000000000024a947 */ /* 0x000fee0003800000 */
        /* <DEDUP_REMOVED lines=9> */
.L_x_515:
[----:B------:R-:W-:Y:S05]  /*33270*/  BSYNC.RECONVERGENT B1 ;  /* 0x0000000000017941 */ /* 0x000fea0003800200 */
.L_x_514:
[----:B------:R-:W-:Y:S01]  /*33280*/  ISETP.GE.U32.AND.EX P3, PT, R88, R107, PT, P3 ;  /* 0x0000006b5800720c */ /* 0x000fe20003f66130 */
[----:B------:R-:W-:Y:S01]  /*33290*/  BSSY.RECONVERGENT B1, `(.L_x_516) ;  /* 0x0000010000017945 */ /* 0x000fe20003800200 */
[----:B------:R-:W-:Y:S01]  /*332a0*/  IADD3 RZ, P6, PT, R42, R45, RZ ;  /* 0x0000002d2aff7210 */ /* 0x000fe20007fde0ff */
[----:B------:R-:W-:Y:S01]  /*332b0*/  IMAD.X R45, RZ, RZ, RZ, P4 ;  /* 0x000000ffff2d7224 */ /* 0x000fe200020e06ff */
[----:B------:R-:W-:Y:S01]  /*332c0*/  @P1 ISETP.NE.U32.AND P2, PT, R44, R103, PT ;  /* 0x000000672c00120c */ /* 0x000fe20003f45070 */
[----:B------:R-:W-:Y:S01]  /*332d0*/  IMAD.MOV.U32 R35, RZ, RZ, 0x1 ;  /* 0x00000001ff237424 */ /* 0x000fe200078e00ff */
[----:B------:R-:W-:-:S07]  /*332e0*/  @P1 ISETP.NE.AND.EX P0, PT, R80, RZ, PT, P0 ;  /* 0x000000ff5000120c */ /* 0x000fce0003f05300 */
        /* <DEDUP_REMOVED lines=10> */
.L_x_517:
[----:B------:R-:W-:Y:S05]  /*33390*/  BSYNC.RECONVERGENT B1 ;  /* 0x0000000000017941 */ /* 0x000fea0003800200 */
.L_x_516:
[----:B------:R-:W-:Y:S01]  /*333a0*/  @P1 IMAD.X R90, RZ, RZ, ~R90, P5 ;  /* 0x000000ffff5a1224 */ /* 0x000fe200028e0e5a */
[----:B------:R-:W-:Y:S01]  /*333b0*/  IADD3 R85, P3, PT, R35, R70, RZ ;  /* 0x0000004623557210 */ /* 0x000fe20007f7e0ff */
[-C--:B------:R-:W-:Y:S01]  /*333c0*/  IMAD R34, R84, R59.reuse, RZ ;  /* 0x0000003b54227224 */ /* 0x080fe200078e02ff */
[----:B------:R-:W-:Y:S01]  /*333d0*/  UMOV UR4, URZ ;  /* 0x000000ff00047c82 */ /* 0x000fe20008000000 */
[----:B------:R-:W-:Y:S01]  /*333e0*/  IMAD.MOV.U32 R37, RZ, RZ, RZ ;  /* 0x000000ffff257224 */ /* 0x000fe200078e00ff */
[----:B------:R-:W-:Y:S01]  /*333f0*/  @P1 ISETP.NE.AND.EX P0, PT, R95, R90, !P0, P2 ;  /* 0x0000005a5f00120c */ /* 0x000fe20004705320 */
[----:B------:R-:W-:Y:S01]  /*33400*/  IMAD.WIDE.U32 R40, R87, R59, RZ ;  /* 0x0000003b57287225 */ /* 0x000fe200078e00ff */
[----:B------:R-:W-:Y:S03]  /*33410*/  BSSY.RECONVERGENT B1, `(.L_x_518) ;  /* 0x00000bc000017945 */ /* 0x000fe60003800200 */
[----:B------:R-:W-:-:S02]  /*33420*/  IMAD R39, R56, R87, R34 ;  /* 0x0000005738277224 */ /* 0x000fc400078e0222 */
[----:B------:R-:W-:Y:S02]  /*33430*/  IMAD.MOV.U32 R42, RZ, RZ, R43 ;  /* 0x000000ffff2a7224 */ /* 0x000fe400078e002b */
[----:B------:R-:W-:Y:S02]  /*33440*/  IMAD.X R70, R37, 0x1, R71, P3 ;  /* 0x0000000125467824 */ /* 0x000fe400018e0647 */
[----:B------:R-:W-:Y:S02]  /*33450*/  IMAD.MOV.U32 R43, RZ, RZ, R45 ;  /* 0x000000ffff2b7224 */ /* 0x000fe400078e002d */
[----:B------:R-:W-:Y:S01]  /*33460*/  IMAD.MOV.U32 R37, RZ, RZ, 0x1 ;  /* 0x00000001ff257424 */ /* 0x000fe200078e00ff */
[----:B------:R-:W-:Y:S01]  /*33470*/  @P1 SEL R37, RZ, 0x1, !P0 ;  /* 0x00000001ff251807 */ /* 0x000fe20004000000 */
[----:B------:R-:W-:Y:S01]  /*33480*/  IMAD.IADD R71, R41, 0x1, R39 ;  /* 0x0000000129477824 */ /* 0x000fe200078e0227 */
[----:B------:R-:W-:Y:S01]  /*33490*/  IADD3 R41, P0, PT, R85, R40, RZ ;  /* 0x0000002855297210 */ /* 0x000fe20007f1e0ff */
[----:B------:R-:W-:-:S03]  /*334a0*/  IMAD.WIDE.U32.X R42, R69, R31, R42, P6 ;  /* 0x0000001f452a7225 */ /* 0x000fc600030e042a */
[----:B------:R-:W-:Y:S01]  /*334b0*/  IADD3 R62, P2, PT, R41, R97, RZ ;  /* 0x00000061293e7210 */ /* 0x000fe20007f5e0ff */
[----:B------:R-:W-:Y:S01]  /*334c0*/  IMAD.WIDE.U32 R44, R69, R52, RZ ;  /* 0x00000034452c7225 */ /* 0x000fe200078e00ff */
[----:B------:R-:W-:-:S03]  /*334d0*/  IADD3 R95, P1, PT, R37, R42, RZ ;  /* 0x0000002a255f7210 */ /* 0x000fc60007f3e0ff */
[----:B------:R-:W-:Y:S01]  /*334e0*/  IMAD.X R72, R71, 0x1, R70, P0 ;  /* 0x0000000147487824 */ /* 0x000fe200000e0646 */
[----:B------:R-:W-:Y:S01]  /*334f0*/  ISETP.GE.U32.AND P0, PT, R62, R41, PT ;  /* 0x000000293e00720c */ /* 0x000fe20003f06070 */
[----:B------:R-:W-:Y:S01]  /*33500*/  IMAD.WIDE.U32 R38, R36, R52, RZ ;  /* 0x0000003424267225 */ /* 0x000fe200078e00ff */
[----:B------:R-:W-:-:S03]  /*33510*/  IADD3.X R80, PT, PT, R43, UR4, RZ, P1, !PT ;  /* 0x000000042b507c10 */ /* 0x000fc60008ffe4ff */
[----:B------:R-:W-:Y:S01]  /*33520*/  IMAD.WIDE.U32 R44, P4, R36, R53, R44 ;  /* 0x00000035242c7225 */ /* 0x000fe2000788002c */
[----:B------:R-:W-:-:S03]  /*33530*/  IADD3 R82, P3, PT, R95, R38, RZ ;  /* 0x000000265f527210 */ /* 0x000fc60007f7e0ff */
[----:B------:R-:W-:Y:S01]  /*33540*/  IMAD.X R63, R72, 0x1, R78, P2 ;  /* 0x00000001483f7824 */ /* 0x000fe200010e064e */
[----:B------:R-:W-:Y:S01]  /*33550*/  IADD3 R75, P2, PT, R82, R75, RZ ;  /* 0x0000004b524b7210 */ /* 0x000fe20007f5e0ff */
[----:B------:R-:W-:-:S03]  /*33560*/  IMAD.WIDE.U32 R34, R68, R89, RZ ;  /* 0x0000005944227225 */ /* 0x000fc600078e00ff */
[----:B------:R-:W-:Y:S01]  /*33570*/  ISETP.GE.U32.AND.EX P0, PT, R63, R72, PT, P0 ;  /* 0x000000483f00720c */ /* 0x000fe20003f06100 */
[----:B------:R-:W-:Y:S02]  /*33580*/  IMAD.IADD R97, R39, 0x1, R44 ;  /* 0x0000000127617824 */ /* 0x000fe400078e022c */
[----:B------:R-:W-:-:S04]  /*33590*/  IMAD.WIDE.U32 R34, P1, R58, R86, R34 ;  /* 0x000000563a227225 */ /* 0x000fc80007820022 */
[----:B------:R-:W-:-:S04]  /*335a0*/  IMAD.WIDE.U32 R42, R58, R89, RZ ;  /* 0x000000593a2a7225 */ /* 0x000fc800078e00ff */
[----:B------:R-:W-:Y:S02]  /*335b0*/  IMAD.X R99, R97, 0x1, R80, P3 ;  /* 0x0000000161637824 */ /* 0x000fe400018e0650 */
[----:B------:R-:W-:Y:S01]  /*335c0*/  IMAD.X R61, RZ, RZ, RZ, P1 ;  /* 0x000000ffff3d7224 */ /* 0x000fe200008e06ff */
[----:B------:R-:W-:Y:S01]  /*335d0*/  ISETP.GE.U32.AND P1, PT, R75, R82, PT ;  /* 0x000000524b00720c */ /* 0x000fe20003f26070 */
[----:B------:R-:W-:Y:S01]  /*335e0*/  IMAD.X R76, R99, 0x1, R76, P2 ;  /* 0x00000001634c7824 */ /* 0x000fe200010e064c */
[----:B------:R-:W-:Y:S01]  /*335f0*/  IADD3 RZ, P2, PT, R43, R34, RZ ;  /* 0x000000222bff7210 */ /* 0x000fe20007f5e0ff */
[----:B------:R-:W-:Y:S01]  /*33600*/  IMAD.WIDE.U32 R46, R56, R87, RZ ;  /* 0x00000057382e7225 */ /* 0x000fe200078e00ff */
[----:B------:R-:W-:Y:S02]  /*33610*/  @P0 ISETP.NE.U32.AND P3, PT, R41, RZ, PT ;  /* 0x000000ff2900020c */ /* 0x000fe40003f65070 */
[----:B------:R-:W-:Y:S01]  /*33620*/  ISETP.GE.U32.AND.EX P1, PT, R76, R99, PT, P1 ;  /* 0x000000634c00720c */ /* 0x000fe20003f26110 */
[----:B------:R-:W-:Y:S01]  /*33630*/  IMAD.MOV.U32 R60, RZ, RZ, R35 ;  /* 0x000000ffff3c7224 */ /* 0x000fe200078e0023 */
[----:B------:R-:W-:Y:S01]  /*33640*/  @P0 ISETP.NE.AND.EX P6, PT, R72, RZ, PT, P3 ;  /* 0x000000ff4800020c */ /* 0x000fe20003fc5330 */
[----:B------:R-:W-:-:S04]  /*33650*/  IMAD.WIDE.U32 R46, P5, R59, R84, R46 ;  /* 0x000000543b2e7225 */ /* 0x000fc800078a002e */
[----:B------:R-:W-:Y:S01]  /*33660*/  IMAD.WIDE.U32.X R60, R68, R86, R60, P2 ;  /* 0x00000056443c7225 */ /* 0x000fe200010e043c */
[----:B------:R-:W-:-:S03]  /*33670*/  @P0 IADD3 R37, P2, PT, RZ, -R85, RZ ;  /* 0x80000055ff250210 */ /* 0x000fc60007f5e0ff */
[----:B------:R-:W-:Y:S02]  /*33680*/  IMAD.WIDE.U32 R34, R59, R87, RZ ;  /* 0x000000573b227225 */ /* 0x000fe400078e00ff */
[----:B------:R-:W-:Y:S02]  /*33690*/  @P1 ISETP.NE.U32.AND P3, PT, R82, RZ, PT ;  /* 0x000000ff5200120c */ /* 0x000fe40003f65070 */
[----:B------:R-:W-:Y:S01]  /*336a0*/  IMAD.X R41, RZ, RZ, RZ, P5 ;  /* 0x000000ffff297224 */ /* 0x000fe200028e06ff */
[----:B------:R-:W-:Y:S01]  /*336b0*/  IADD3 RZ, P5, PT, R35, R46, RZ ;  /* 0x0000002e23ff7210 */ /* 0x000fe20007fbe0ff */
[----:B------:R-:W-:Y:S01]  /*336c0*/  @P0 IMAD.X R34, RZ, RZ, ~R70, P2 ;  /* 0x000000ffff220224 */ /* 0x000fe200010e0e46 */
[----:B------:R-:W-:Y:S01]  /*336d0*/  @P0 ISETP.NE.U32.AND P2, PT, R40, R37, PT ;  /* 0x000000252800020c */ /* 0x000fe20003f45070 */
[----:B------:R-:W-:Y:S01]  /*336e0*/  IMAD.MOV.U32 R40, RZ, RZ, R47 ;  /* 0x000000ffff287224 */ /* 0x000fe200078e002f */
[----:B------:R-:W-:Y:S01]  /*336f0*/  @P1 ISETP.NE.AND.EX P3, PT, R99, RZ, PT, P3 ;  /* 0x000000ff6300120c */ /* 0x000fe20003f65330 */
[----:B------:R-:W-:Y:S01]  /*33700*/  IMAD.MOV.U32 R35, RZ, RZ, 0x1 ;  /* 0x00000001ff237424 */ /* 0x000fe200078e00ff */
[----:B------:R-:W-:Y:S01]  /*33710*/  @P0 ISETP.NE.AND.EX P2, PT, R71, R34, !P6, P2 ;  /* 0x000000224700020c */ /* 0x000fe20007745320 */
[----:B------:R-:W-:Y:S01]  /*33720*/  IMAD.WIDE.U32.X R84, R56, R84, R40, P5 ;  /* 0x0000005438547225 */ /* 0x000fe200028e0428 */
[----:B------:R-:W-:-:S02]  /*33730*/  @P1 IADD3 R37, P5, PT, RZ, -R95, RZ ;  /* 0x8000005fff251210 */ /* 0x000fc40007fbe0ff */
[----:B------:R-:W-:Y:S01]  /*33740*/  @P0 SEL R35, RZ, 0x1, !P2 ;  /* 0x00000001ff230807 */ /* 0x000fe20005000000 */
[----:B------:R-:W-:Y:S01]  /*33750*/  IMAD.X R41, RZ, RZ, RZ, P4 ;  /* 0x000000ffff297224 */ /* 0x000fe200020e06ff */
[----:B------:R-:W-:Y:S01]  /*33760*/  @P1 ISETP.NE.U32.AND P4, PT, R38, R37, PT ;  /* 0x000000252600120c */ /* 0x000fe20003f85070 */
[----:B------:R-:W-:Y:S01]  /*33770*/  @P1 IMAD.X R34, RZ, RZ, ~R80, P5 ;  /* 0x000000ffff221224 */ /* 0x000fe200028e0e50 */
[----:B------:R-:W-:Y:S01]  /*33780*/  IADD3 RZ, P5, PT, R44, R39, RZ ;  /* 0x000000272cff7210 */ /* 0x000fe20007fbe0ff */
[-C--:B------:R-:W-:Y:S01]  /*33790*/  IMAD.WIDE.U32 R38, R89, R59.reuse, RZ ;  /* 0x0000003b59267225 */ /* 0x080fe200078e00ff */
[----:B------:R-:W-:Y:S02]  /*337a0*/  IADD3 R71, P0, PT, R35, R84, RZ ;  /* 0x0000005423477210 */ /* 0x000fe40007f1e0ff */
[----:B------:R-:W-:Y:S01]  /*337b0*/  @P1 ISETP.NE.AND.EX P3, PT, R97, R34, !P3, P4 ;  /* 0x000000226100120c */ /* 0x000fe20005f65340 */
[----:B------:R-:W-:Y:S01]  /*337c0*/  IMAD R34, R86, R59, RZ ;  /* 0x0000003b56227224 */ /* 0x000fe200078e02ff */
[----:B------:R-:W-:Y:S01]  /*337d0*/  IADD3.X R84, PT, PT, R85, UR4, RZ, P0, !PT ;  /* 0x0000000455547c10 */ /* 0x000fe200087fe4ff */
[----:B------:R-:W-:Y:S01]  /*337e0*/  IMAD.MOV.U32 R40, RZ, RZ, R45 ;  /* 0x000000ffff287224 */ /* 0x000fe200078e002d */
[----:B------:R-:W-:Y:S01]  /*337f0*/  IADD3 R68, P0, PT, R71, R38, RZ ;  /* 0x0000002647447210 */ /* 0x000fe20007f1e0ff */
[----:B------:R-:W-:-:S02]  /*33800*/  IMAD R43, R56, R89, R34 ;  /* 0x00000059382b7224 */ /* 0x000fc400078e0222 */
[----:B------:R-:W-:Y:S01]  /*33810*/  IMAD.MOV.U32 R37, RZ, RZ, 0x1 ;  /* 0x00000001ff257424 */ /* 0x000fe200078e00ff */
[----:B------:R-:W-:Y:S01]  /*33820*/  @P1 SEL R37, RZ, 0x1, !P3 ;  /* 0x00000001ff251807 */ /* 0x000fe20005800000 */
[----:B------:R-:W-:Y:S01]  /*33830*/  IMAD.IADD R58, R39, 0x1, R43 ;  /* 0x00000001273a7824 */ /* 0x000fe200078e022b */
[----:B------:R-:W-:Y:S01]  /*33840*/  IADD3 R93, P1, P2, R68, R93, R60 ;  /* 0x0000005d445d7210 */ /* 0x000fe20007a3e03c */
[----:B------:R-:W-:-:S04]  /*33850*/  IMAD.WIDE.U32.X R40, R69, R53, R40, P5 ;  /* 0x0000003545287225 */ /* 0x000fc800028e0428 */
[----:B------:R-:W-:Y:S01]  /*33860*/  IMAD.WIDE.U32 R44, R69, R54, RZ ;  /* 0x00000036452c7225 */ /* 0x000fe200078e00ff */
[----:B------:R-:W-:-:S03]  /*33870*/  IADD3 R87, P3, PT, R37, R40, RZ ;  /* 0x0000002825577210 */ /* 0x000fc60007f7e0ff */
[----:B------:R-:W-:Y:S01]  /*33880*/  IMAD.MOV.U32 R47, RZ, RZ, RZ ;  /* 0x000000ffff2f7224 */ /* 0x000fe200078e00ff */
[----:B------:R-:W-:Y:S01]  /*33890*/  IADD3.X R70, PT, PT, R41, UR4, RZ, P3, !PT ;  /* 0x0000000429467c10 */ /* 0x000fe20009ffe4ff */
[----:B------:R-:W-:Y:S02]  /*338a0*/  IMAD.X R85, R58, 0x1, R84, P0 ;  /* 0x000000013a557824 */ /* 0x000fe400000e0654 */
[----:B------:R-:W-:-:S03]  /*338b0*/  IMAD.WIDE.U32 R42, R36, R54, RZ ;  /* 0x00000036242a7225 */ /* 0x000fc600078e00ff */
[----:B------:R-:W-:Y:S01]  /*338c0*/  IADD3.X R60, PT, PT, R85, R47, R61, P1, P2 ;  /* 0x0000002f553c7210 */ /* 0x000fe20000fe443d */
[----:B------:R-:W-:Y:S01]  /*338d0*/  IMAD.WIDE.U32 R36, P5, R36, R55, R44 ;  /* 0x0000003724247225 */ /* 0x000fe200078a002c */
[----:B------:R-:W-:Y:S02]  /*338e0*/  IADD3 R72, P2, PT, R87, R42, RZ ;  /* 0x0000002a57487210 */ /* 0x000fe40007f5e0ff */
[----:B------:R-:W-:Y:S01]  /*338f0*/  ISETP.GE.U32.AND P1, PT, R93, R68, PT ;  /* 0x000000445d00720c */ /* 0x000fe20003f26070 */
[----:B------:R-:W-:Y:S01]  /*33900*/  IMAD.IADD R61, R43, 0x1, R36 ;  /* 0x000000012b3d7824 */ /* 0x000fe200078e0224 */
[----:B------:R-:W-:Y:S01]  /*33910*/  IADD3 R81, P3, PT, R72, R81, RZ ;  /* 0x0000005148517210 */ /* 0x000fe20007f7e0ff */
[----:B------:R-:W-:Y:S01]  /*33920*/  IMAD.WIDE.U32 R34, R56, R89, RZ ;  /* 0x0000005938227225 */ /* 0x000fe200078e00ff */
[----:B------:R-:W-:-:S03]  /*33930*/  ISETP.GE.U32.AND.EX P1, PT, R60, R85, PT, P1 ;  /* 0x000000553c00720c */ /* 0x000fc60003f26110 */
[----:B------:R-:W-:Y:S01]  /*33940*/  IMAD.X R78, R61, 0x1, R70, P2 ;  /* 0x000000013d4e7824 */ /* 0x000fe200010e0646 */
[----:B------:R-:W-:Y:S01]  /*33950*/  ISETP.GE.U32.AND P2, PT, R81, R72, PT ;  /* 0x000000485100720c */ /* 0x000fe20003f46070 */
[-C--:B------:R-:W-:Y:S01]  /*33960*/  IMAD R46, R83, R26.reuse, RZ ;  /* 0x0000001a532e7224 */ /* 0x080fe200078e02ff */
[----:B------:R-:W-:Y:S01]  /*33970*/  LOP3.LUT R83, RZ, R83, RZ, 0x33, !PT ;  /* 0x00000053ff537212 */ /* 0x000fe200078e33ff */
[----:B------:R-:W-:Y:S02]  /*33980*/  IMAD.X R79, R78, 0x1, R79, P3 ;  /* 0x000000014e4f7824 */ /* 0x000fe400018e064f */
[----:B------:R-:W-:-:S03]  /*33990*/  IMAD.WIDE.U32 R40, R77, R26, RZ ;  /* 0x0000001a4d287225 */ /* 0x000fc600078e00ff */
[----:B------:R-:W-:Y:S01]  /*339a0*/  ISETP.GE.U32.AND.EX P2, PT, R79, R78, PT, P2 ;  /* 0x0000004e4f00720c */ /* 0x000fe20003f46120 */
[----:B------:R-:W-:Y:S01]  /*339b0*/  IMAD R39, R77, R27, R46 ;  /* 0x0000001b4d277224 */ /* 0x000fe200078e022e */
[----:B------:R-:W-:Y:S01]  /*339c0*/  @P1 ISETP.NE.U32.AND P4, PT, R68, RZ, PT ;  /* 0x000000ff4400120c */ /* 0x000fe20003f85070 */
[----:B------:R-:W-:Y:S01]  /*339d0*/  IMAD.WIDE.U32 R34, P0, R59, R86, R34 ;  /* 0x000000563b227225 */ /* 0x000fe20007800022 */
[----:B------:R-:W-:Y:S02]  /*339e0*/  LOP3.LUT R77, RZ, R77, RZ, 0x33, !PT ;  /* 0x0000004dff4d7212 */ /* 0x000fe400078e33ff */
[----:B------:R-:W-:Y:S01]  /*339f0*/  @P1 ISETP.NE.AND.EX P4, PT, R85, RZ, PT, P4 ;  /* 0x000000ff5500120c */ /* 0x000fe20003f85340 */
[----:B------:R-:W-:-:S04]  /*33a00*/  IMAD.WIDE.U32 R44, R59, R89, RZ ;  /* 0x000000593b2c7225 */ /* 0x000fc800078e00ff */
[----:B------:R-:W-:Y:S01]  /*33a10*/  IMAD.IADD R44, R41, 0x1, R39 ;  /* 0x00000001292c7824 */ /* 0x000fe200078e0227 */
[----:B------:R-:W-:Y:S01]  /*33a20*/  @P1 IADD3 R39, P3, PT, RZ, -R71, RZ ;  /* 0x80000047ff271210 */ /* 0x000fe20007f7e0ff */
[----:B------:R-:W-:Y:S01]  /*33a30*/  IMAD.X R47, RZ, RZ, RZ, P0 ;  /* 0x000000ffff2f7224 */ /* 0x000fe200000e06ff */
[----:B------:R-:W-:Y:S01]  /*33a40*/  IADD3 RZ, P0, PT, R45, R34, RZ ;  /* 0x000000222dff7210 */ /* 0x000fe20007f1e0ff */
[----:B------:R-:W-:Y:S01]  /*33a50*/  IMAD.MOV.U32 R46, RZ, RZ, R35 ;  /* 0x000000ffff2e7224 */ /* 0x000fe200078e0023 */
[----:B------:R-:W-:Y:S01]  /*33a60*/  @P2 IADD3 R59, P6, PT, RZ, -R87, RZ ;  /* 0x80000057ff3b2210 */ /* 0x000fe20007fde0ff */
[----:B------:R-:W-:-:S04]  /*33a70*/  IMAD.WIDE.U32 R34, R44, R28, RZ ;  /* 0x0000001c2c227225 */ /* 0x000fc800078e00ff */
        /* <DEDUP_REMOVED lines=10> */
[----:B------:R-:W-:Y:S02]  /*33b20*/  @P2 ISETP.NE.U32.AND P3, PT, R72, RZ, PT ;  /* 0x000000ff4800220c */ /* 0x000fe40003f65070 */
[----:B------:R-:W-:Y:S01]  /*33b30*/  ISETP.GT.U32.AND.EX P4, PT, R38, R83, PT, P4 ;  /* 0x000000532600720c */ /* 0x000fe20003f84140 */
[----:B------:R-:W-:Y:S01]  /*33b40*/  IMAD.MOV.U32 R38, RZ, RZ, R35 ;  /* 0x000000ffff267224 */ /* 0x000fe200078e0023 */
[----:B------:R-:W-:Y:S02]  /*33b50*/  @P2 ISETP.NE.AND.EX P3, PT, R78, RZ, PT, P3 ;  /* 0x000000ff4e00220c */ /* 0x000fe40003f65330 */
[----:B------:R-:W-:Y:S01]  /*33b60*/  SEL R45, RZ, 0x1, !P4 ;  /* 0x00000001ff2d7807 */ /* 0x000fe20006000000 */
[----:B------:R-:W-:Y:S01]  /*33b70*/  IMAD.WIDE.U32.X R34, R44, R29, R38, P6 ;  /* 0x0000001d2c227225 */ /* 0x000fe200030e0426 */
[----:B------:R-:W-:-:S03]  /*33b80*/  @P2 ISETP.NE.U32.AND P6, PT, R42, R59, PT ;  /* 0x0000003b2a00220c */ /* 0x000fc60003fc5070 */
[----:B------:R-:W-:Y:S01]  /*33b90*/  IMAD.WIDE.U32 R58, R44, R30, RZ ;  /* 0x0000001e2c3a7225 */ /* 0x000fe200078e00ff */
[----:B------:R-:W-:Y:S02]  /*33ba0*/  @P2 ISETP.NE.AND.EX P4, PT, R61, R56, !P3, P6 ;  /* 0x000000383d00220c */ /* 0x000fe40005f85360 */
[----:B------:R-:W-:Y:S01]  /*33bb0*/  IADD3 R61, P3, PT, R45, R34, RZ ;  /* 0x000000222d3d7210 */ /* 0x000fe20007f7e0ff */
[----:B------:R-:W-:-:S04]  /*33bc0*/  IMAD.WIDE.U32 R38, R40, R30, RZ ;  /* 0x0000001e28267225 */ /* 0x000fc800078e00ff */
        /* <DEDUP_REMOVED lines=16> */
[----:B------:R-:W-:Y:S02]  /*33cd0*/  IMAD.X R35, RZ, RZ, RZ, P6 ;  /* 0x000000ffff237224 */ /* 0x000fe400030e06ff */
[----:B------:R-:W-:Y:S02]  /*33ce0*/  IMAD.MOV.U32 R34, RZ, RZ, R59 ;  /* 0x000000ffff227224 */ /* 0x000fe400078e003b */
[----:B------:R-:W-:Y:S01]  /*33cf0*/  IMAD.MOV.U32 R59, RZ, RZ, 0x1 ;  /* 0x00000001ff3b7424 */ /* 0x000fe200078e00ff */
[----:B------:R-:W-:Y:S01]  /*33d00*/  @P1 SEL R59, RZ, 0x1, !P0 ;  /* 0x00000001ff3b1807 */ /* 0x000fe20004000000 */
[----:B------:R-:W-:-:S06]  /*33d10*/  IMAD.WIDE.U32.X R34, R44, R31, R34, P4 ;  /* 0x0000001f2c227225 */ /* 0x000fcc00020e0422 */
[----:B------:R-:W-:Y:S02]  /*33d20*/  @P3 ISETP.NE.U32.AND P2, PT, R56, RZ, PT ;  /* 0x000000ff3800320c */ /* 0x000fe40003f45070 */
[----:B------:R-:W-:Y:S02]  /*33d30*/  @P3 IADD3 R61, P5, PT, RZ, -R61, RZ ;  /* 0x8000003dff3d3210 */ /* 0x000fe40007fbe0ff */
[----:B------:R-:W-:Y:S02]  /*33d40*/  @P3 ISETP.NE.AND.EX P6, PT, R70, RZ, PT, P2 ;  /* 0x000000ff4600320c */ /* 0x000fe40003fc5320 */
[----:B------:R-:W-:Y:S01]  /*33d50*/  IADD3 R56, P2, PT, R43, R36, RZ ;  /* 0x000000242b387210 */ /* 0x000fe20007f5e0ff */
[----:B------:R-:W-:Y:S01]  /*33d60*/  @P3 IMAD.X R39, RZ, RZ, ~R42, P5 ;  /* 0x000000ffff273224 */ /* 0x000fe200028e0e2a */
[----:B------:R-:W-:Y:S01]  /*33d70*/  @P3 ISETP.NE.U32.AND P5, PT, R38, R61, PT ;  /* 0x0000003d2600320c */ /* 0x000fe20003fa5070 */
[----:B------:R-:W-:Y:S01]  /*33d80*/  IMAD.MOV.U32 R43, RZ, RZ, 0x1 ;  /* 0x00000001ff2b7424 */ /* 0x000fe200078e00ff */
[----:B------:R-:W-:Y:S01]  /*33d90*/  IADD3.X R61, PT, PT, R37, UR4, RZ, P2, !PT ;  /* 0x00000004253d7c10 */ /* 0x000fe200097fe4ff */
[----:B------:R-:W-:Y:S01]  /*33da0*/  IMAD.WIDE.U32 R36, R44, R52, RZ ;  /* 0x000000342c247225 */ /* 0x000fe200078e00ff */
[----:B------:R-:W-:-:S02]  /*33db0*/  ISETP.NE.U32.AND P2, PT, R56, RZ, PT ;  /* 0x000000ff3800720c */ /* 0x000fc40003f45070 */
[----:B------:R-:W-:Y:S01]  /*33dc0*/  @P3 ISETP.NE.AND.EX P5, PT, R68, R39, !P6, P5 ;  /* 0x000000274400320c */ /* 0x000fe200077a5350 */
[C---:B------:R-:W-:Y:S01]  /*33dd0*/  IMAD.WIDE.U32 R38, R40.reuse, R52, RZ ;  /* 0x0000003428267225 */ /* 0x040fe200078e00ff */
[----:B------:R-:W-:Y:S02]  /*33de0*/  ISETP.NE.AND.EX P0, PT, R61, RZ, PT, P2 ;  /* 0x000000ff3d00720c */ /* 0x000fe40003f05320 */
[----:B------:R-:W-:Y:S01]  /*33df0*/  IADD3 R42, P1, PT, R59, R46, RZ ;  /* 0x0000002e3b2a7210 */ /* 0x000fe20007f3e0ff */
[----:B------:R-:W-:Y:S01]  /*33e00*/  IMAD.WIDE.U32 R36, P4, R40, R53, R36 ;  /* 0x0000003528247225 */ /* 0x000fe20007880024 */
[----:B------:R-:W-:Y:S02]  /*33e10*/  @P3 SEL R43, RZ, 0x1, !P5 ;  /* 0x00000001ff2b3807 */ /* 0x000fe40006800000 */
[----:B------:R-:W-:Y:S01]  /*33e20*/  IADD3.X R46, PT, PT, R47, UR4, RZ, P1, !PT ;  /* 0x000000042f2e7c10 */ /* 0x000fe20008ffe4ff */
[----:B------:R-:W-:Y:S01]  /*33e30*/  IMAD.IADD R72, R39, 0x1, R36 ;  /* 0x0000000127487824 */ /* 0x000fe200078e0224 */
[----:B------:R-:W-:-:S05]  /*33e40*/  IADD3 R69, P2, PT, R43, R34, RZ ;  /* 0x000000222b457210 */ /* 0x000fca0007f5e0ff */
        /* <DEDUP_REMOVED lines=24> */
.L_x_519:
[----:B------:R-:W-:Y:S05]  /*33fd0*/  BSYNC.RECONVERGENT B1 ;  /* 0x0000000000017941 */ /* 0x000fea0003800200 */
.L_x_518:
        /* <DEDUP_REMOVED lines=15> */
[----:B------:R-:W-:Y:S01]  /*340d0*/  ISETP.GE.U32.AND.EX P1, PT, R79, R68, PT, P1 ;  /* 0x000000444f00720c */ /* 0x000fe20003f26110 */
[----:B------:R-:W-:-:S12]  /*340e0*/  IMAD.WIDE.U32 R70, R44, R54, RZ ;  /* 0x000000362c467225 */ /* 0x000fd800078e00ff */
[----:B------:R-:W-:Y:S02]  /*340f0*/  @P1 IADD3 R41, P0, PT, RZ, -R69, RZ ;  /* 0x80000045ff291210 */ /* 0x000fe40007f1e0ff */
[----:B------:R-:W-:Y:S01]  /*34100*/  @P1 ISETP.NE.U32.AND P3, PT, R58, RZ, PT ;  /* 0x000000ff3a00120c */ /* 0x000fe20003f65070 */
[----:B------:R-:W-:Y:S01]  /*34110*/  IMAD.MOV.U32 R58, RZ, RZ, R37 ;  /* 0x000000ffff3a7224 */ /* 0x000fe200078e0025 */
[----:B------:R-:W-:Y:S01]  /*34120*/  @P1 ISETP.NE.U32.AND P2, PT, R38, R41, PT ;  /* 0x000000292600120c */ /* 0x000fe20003f45070 */
[-C--:B------:R-:W-:Y:S01]  /*34130*/  IMAD.WIDE.U32 R38, R43, R28.reuse, RZ ;  /* 0x0000001c2b267225 */ /* 0x080fe200078e00ff */
[----:B------:R-:W-:Y:S02]  /*34140*/  @P1 ISETP.NE.AND.EX P3, PT, R68, RZ, PT, P3 ;  /* 0x000000ff4400120c */ /* 0x000fe40003f65330 */
[----:B------:R-:W-:Y:S01]  /*34150*/  LOP3.LUT R41, RZ, R75, RZ, 0x33, !PT ;  /* 0x0000004bff297212 */ /* 0x000fe200078e33ff */
[----:B------:R-:W-:Y:S02]  /*34160*/  @P1 IMAD.X R36, RZ, RZ, ~R47, P0 ;  /* 0x000000ffff241224 */ /* 0x000fe400000e0e2f */
[----:B------:R-:W-:-:S03]  /*34170*/  IMAD.WIDE.U32 R68, R34, R28, RZ ;  /* 0x0000001c22447225 */ /* 0x000fc600078e00ff */
[----:B------:R-:W-:Y:S01]  /*34180*/  @P1 ISETP.NE.AND.EX P2, PT, R72, R36, !P3, P2 ;  /* 0x000000244800120c */ /* 0x000fe20005f45320 */
        /* <DEDUP_REMOVED lines=40> */
[----:B------:R-:W-:Y:S01]  /*34410*/  @P1 ISETP.NE.U32.AND P6, PT, R72, RZ, PT ;  /* 0x000000ff4800120c */ /* 0x000fe20003fc5070 */
[----:B------:R-:W-:Y:S01]  /*34420*/  IMAD.MOV.U32 R69, RZ, RZ, 0x1 ;  /* 0x00000001ff457424 */ /* 0x000fe200078e00ff */
[----:B------:R-:W-:Y:S01]  /*34430*/  @P1 ISETP.NE.U32.AND P2, PT, R40, R41, PT ;  /* 0x000000292800120c */ /* 0x000fe20003f45070 */
[----:B------:R-:W-:Y:S01]  /*34440*/  IMAD.X R41, RZ, RZ, RZ, P4 ;  /* 0x000000ffff297224 */ /* 0x000fe200020e06ff */
[----:B------:R-:W-:Y:S01]  /*34450*/  @P1 ISETP.NE.AND.EX P6, PT, R61, RZ, PT, P6 ;  /* 0x000000ff3d00120c */ /* 0x000fe20003fc5360 */
[----:B------:R-:W-:Y:S01]  /*34460*/  @P1 IMAD.X R47, RZ, RZ, ~R56, P3 ;  /* 0x000000ffff2f1224 */ /* 0x000fe200018e0e38 */
[----:B------:R-:W-:Y:S01]  /*34470*/  IADD3 RZ, P4, PT, R58, R39, RZ ;  /* 0x000000273aff7210 */ /* 0x000fe20007f9e0ff */
[----:B------:R-:W-:Y:S01]  /*34480*/  IMAD R40, R79, R26, RZ ;  /* 0x0000001a4f287224 */ /* 0x000fe200078e02ff */
[----:B------:R-:W-:-:S02]  /*34490*/  @P0 IADD3 R39, P5, PT, RZ, -R71, RZ ;  /* 0x80000047ff270210 */ /* 0x000fc40007fbe0ff */
[----:B------:R-:W-:Y:S01]  /*344a0*/  @P0 ISETP.NE.U32.AND P3, PT, R78, RZ, PT ;  /* 0x000000ff4e00020c */ /* 0x000fe20003f65070 */
[----:B------:R-:W-:Y:S01]  /*344b0*/  IMAD R61, R81, R27, R40 ;  /* 0x0000001b513d7224 */ /* 0x000fe200078e0228 */
[----:B------:R-:W-:Y:S01]  /*344c0*/  @P1 ISETP.NE.AND.EX P6, PT, R70, R47, !P6, P2 ;  /* 0x0000002f4600120c */ /* 0x000fe200077c5320 */
[----:B------:R-:W-:Y:S01]  /*344d0*/  @P0 IMAD.X R56, RZ, RZ, ~R75, P5 ;  /* 0x000000ffff380224 */ /* 0x000fe200028e0e4b */
[----:B------:R-:W-:Y:S01]  /*344e0*/  @P0 ISETP.NE.U32.AND P2, PT, R38, R39, PT ;  /* 0x000000272600020c */ /* 0x000fe20003f45070 */
[----:B------:R-:W-:Y:S01]  /*344f0*/  IMAD.MOV.U32 R40, RZ, RZ, R59 ;  /* 0x000000ffff287224 */ /* 0x000fe200078e003b */
[----:B------:R-:W-:Y:S01]  /*34500*/  @P0 ISETP.NE.AND.EX P3, PT, R80, RZ, PT, P3 ;  /* 0x000000ff5000020c */ /* 0x000fe20003f65330 */
[----:B------:R-:W-:Y:S01]  /*34510*/  IMAD.IADD R47, R37, 0x1, R61 ;  /* 0x00000001252f7824 */ /* 0x000fe200078e023d */
[----:B------:R-:W-:Y:S01]  /*34520*/  @P1 SEL R69, RZ, 0x1, !P6 ;  /* 0x00000001ff451807 */ /* 0x000fe20007000000 */
[----:B------:R-:W-:Y:S01]  /*34530*/  IMAD.WIDE.U32 R58, R36, R28, RZ ;  /* 0x0000001c243a7225 */ /* 0x000fe200078e00ff */
[----:B------:R-:W-:-:S02]  /*34540*/  LOP3.LUT R61, RZ, R81, RZ, 0x33, !PT ;  /* 0x00000051ff3d7212 */ /* 0x000fc400078e33ff */
[----:B------:R-:W-:Y:S01]  /*34550*/  @P0 ISETP.NE.AND.EX P3, PT, R76, R56, !P3, P2 ;  /* 0x000000384c00020c */ /* 0x000fe20005f65320 */
[----:B------:R-:W-:Y:S01]  /*34560*/  IMAD.WIDE.U32 R38, R47, R28, RZ ;  /* 0x0000001c2f267225 */ /* 0x000fe200078e00ff */
[----:B------:R-:W-:Y:S02]  /*34570*/  IADD3 R71, P6, PT, R69, R44, RZ ;  /* 0x0000002c45477210 */ /* 0x000fe40007fde0ff */
[----:B------:R-:W-:Y:S01]  /*34580*/  ISETP.GT.U32.AND P1, PT, R58, R61, PT ;  /* 0x0000003d3a00720c */ /* 0x000fe20003f24070 */
[----:B------:R-:W-:Y:S01]  /*34590*/  IMAD.MOV.U32 R61, RZ, RZ, 0x1 ;  /* 0x00000001ff3d7424 */ /* 0x000fe200078e00ff */
[----:B------:R-:W-:Y:S01]  /*345a0*/  @P0 SEL R61, RZ, 0x1, !P3 ;  /* 0x00000001ff3d0807 */ /* 0x000fe20005800000 */
[----:B------:R-:W-:Y:S01]  /*345b0*/  IMAD.WIDE.U32 R38, P5, R36, R29, R38 ;  /* 0x0000001d24267225 */ /* 0x000fe200078a0026 */
[----:B------:R-:W-:Y:S02]  /*345c0*/  IADD3.X R56, PT, PT, R45, UR4, RZ, P6, !PT ;  /* 0x000000042d387c10 */ /* 0x000fe4000b7fe4ff */
[----:B------:R-:W-:Y:S01]  /*345d0*/  ISETP.NE.U32.AND P0, PT, R71, RZ, PT ;  /* 0x000000ff4700720c */ /* 0x000fe20003f05070 */
[----:B------:R-:W-:Y:S01]  /*345e0*/  IMAD.WIDE.U32.X R40, R43, R31, R40, P4 ;  /* 0x0000001f2b287225 */ /* 0x000fe200020e0428 */
[----:B------:R-:W-:-:S02]  /*345f0*/  IADD3 R59, P2, PT, R59, R38, RZ ;  /* 0x000000263b3b7210 */ /* 0x000fc40007f5e0ff */
[----:B------:R-:W-:Y:S01]  /*34600*/  ISETP.NE.AND.EX P0, PT, R56, RZ, PT, P0 ;  /* 0x000000ff3800720c */ /* 0x000fe20003f05300 */
[----:B------:R-:W-:Y:S01]  /*34610*/  IMAD.X R69, RZ, RZ, RZ, P5 ;  /* 0x000000ffff457224 */ /* 0x000fe200028e06ff */
[----:B------:R-:W-:Y:S02]  /*34620*/  LOP3.LUT R44, RZ, R79, RZ, 0x33, !PT ;  /* 0x0000004fff2c7212 */ /* 0x000fe400078e33ff */
[----:B------:R-:W-:Y:S02]  /*34630*/  IADD3 R61, P3, PT, R61, R40, RZ ;  /* 0x000000283d3d7210 */ /* 0x000fe40007f7e0ff */
[----:B------:R-:W-:Y:S01]  /*34640*/  ISETP.GT.U32.AND.EX P1, PT, R59, R44, PT, P1 ;  /* 0x0000002c3b00720c */ /* 0x000fe20003f24110 */
[----:B------:R-:W-:-:S06]  /*34650*/  IMAD.WIDE.U32 R58, R43, R52, RZ ;  /* 0x000000342b3a7225 */ /* 0x000fcc00078e00ff */
        /* <DEDUP_REMOVED lines=14> */
.L_x_521:
[----:B------:R-:W-:Y:S05]  /*34740*/  BSYNC.RECONVERGENT B1 ;  /* 0x0000000000017941 */ /* 0x000fea0003800200 */
.L_x_520:
        /* <DEDUP_REMOVED lines=28> */
[----:B------:R-:W-:Y:S02]  /*34910*/  IMAD.X R56, R81, 0x1, R56, P2 ;  /* 0x0000000151387824 */ /* 0x000fe400010e0638 */
[----:B------:R-:W-:-:S03]  /*34920*/  IMAD.X R59, RZ, RZ, RZ, P0 ;  /* 0x000000ffff3b7224 */ /* 0x000fc600000e06ff */
[----:B------:R-:W-:-:S03]  /*34930*/  ISETP.GE.U32.AND.EX P1, PT, R56, R81, PT, P1 ;  /* 0x000000513800720c */ /* 0x000fc60003f26110 */
[----:B------:R-:W-:Y:S01]  /*34940*/  @P3 IADD3 R35, P6, PT, RZ, -R61, RZ ;  /* 0x8000003dff233210 */ /* 0x000fe20007fde0ff */
[----:B------:R-:W-:Y:S01]  /*34950*/  IMAD.MOV.U32 R61, RZ, RZ, 0x1 ;  /* 0x00000001ff3d7424 */ /* 0x000fe200078e00ff */
[----:B------:R-:W-:Y:S02]  /*34960*/  @P3 ISETP.NE.U32.AND P2, PT, R72, RZ, PT ;  /* 0x000000ff4800320c */ /* 0x000fe40003f45070 */
[----:B------:R-:W-:Y:S01]  /*34970*/  @P3 ISETP.NE.U32.AND P5, PT, R44, R35, PT ;  /* 0x000000232c00320c */ /* 0x000fe20003fa5070 */
[----:B------:R-:W-:Y:S01]  /*34980*/  @P3 IMAD.X R35, RZ, RZ, ~R70, P6 ;  /* 0x000000ffff233224 */ /* 0x000fe200030e0e46 */
[----:B------:R-:W-:Y:S02]  /*34990*/  @P3 ISETP.NE.AND.EX P2, PT, R75, RZ, PT, P2 ;  /* 0x000000ff4b00320c */ /* 0x000fe40003f45320 */
[----:B------:R-:W-:Y:S01]  /*349a0*/  IADD3 RZ, P6, PT, R58, R45, RZ ;  /* 0x0000002d3aff7210 */ /* 0x000fe20007fde0ff */
[----:B------:R-:W-:Y:S01]  /*349b0*/  IMAD.MOV.U32 R58, RZ, RZ, R39 ;  /* 0x000000ffff3a7224 */ /* 0x000fe200078e0027 */
[----:B------:R-:W-:Y:S01]  /*349c0*/  @P3 ISETP.NE.AND.EX P2, PT, R71, R35, !P2, P5 ;  /* 0x000000234700320c */ /* 0x000fe20005745350 */
[----:B------:R-:W-:Y:S01]  /*349d0*/  IMAD.WIDE.U32 R70, R43, R54, RZ ;  /* 0x000000362b467225 */ /* 0x000fe200078e00ff */
[----:B------:R-:W-:-:S02]  /*349e0*/  @P1 IADD3 R35, P5, PT, RZ, -R77, RZ ;  /* 0x8000004dff231210 */ /* 0x000fc40007fbe0ff */
[----:B------:R-:W-:Y:S01]  /*349f0*/  @P3 SEL R61, RZ, 0x1, !P2 ;  /* 0x00000001ff3d3807 */ /* 0x000fe20005000000 */
[----:B------:R-:W-:Y:S01]  /*34a00*/  IMAD.WIDE.U32.X R44, R43, R53, R68, P6 ;  /* 0x000000352b2c7225 */ /* 0x000fe200030e0444 */
[----:B------:R-:W-:Y:S02]  /*34a10*/  IADD3 RZ, P6, PT, R38, R41, RZ ;  /* 0x0000002926ff7210 */ /* 0x000fe40007fde0ff */
[----:B------:R-:W-:Y:S01]  /*34a20*/  @P1 ISETP.NE.U32.AND P0, PT, R40, R35, PT ;  /* 0x000000232800120c */ /* 0x000fe20003f05070 */
[----:B------:R-:W-:Y:S01]  /*34a30*/  IMAD.WIDE.U32 R40, P2, R34, R55, R70 ;  /* 0x0000003722287225 */ /* 0x000fe20007840046 */
[----:B------:R-:W-:Y:S02]  /*34a40*/  @P1 ISETP.NE.U32.AND P4, PT, R78, RZ, PT ;  /* 0x000000ff4e00120c */ /* 0x000fe40003f85070 */
[----:B------:R-:W-:Y:S01]  /*34a50*/  IADD3 R69, P3, PT, R61, R44, RZ ;  /* 0x0000002c3d457210 */ /* 0x000fe20007f7e0ff */
[----:B------:R-:W-:Y:S01]  /*34a60*/  IMAD.WIDE.U32 R34, R34, R54, RZ ;  /* 0x0000003622227225 */ /* 0x000fe200078e00ff */
[----:B------:R-:W-:-:S02]  /*34a70*/  @P1 ISETP.NE.AND.EX P4, PT, R81, RZ, PT, P4 ;  /* 0x000000ff5100120c */ /* 0x000fc40003f85340 */
[----:B------:R-:W-:Y:S01]  /*34a80*/  IADD3.X R68, PT, PT, R45, UR4, RZ, P3, !PT ;  /* 0x000000042d447c10 */ /* 0x000fe20009ffe4ff */
[----:B------:R-:W-:Y:S01]  /*34a90*/  @P1 IMAD.X R38, RZ, RZ, ~R76, P5 ;  /* 0x000000ffff261224 */ /* 0x000fe200028e0e4c */
[----:B------:R-:W-:Y:S01]  /*34aa0*/  IADD3 R75, P3, PT, R69, R34, RZ ;  /* 0x00000022454b7210 */ /* 0x000fe20007f7e0ff */
[----:B------:R-:W-:Y:S02]  /*34ab0*/  IMAD.IADD R71, R35, 0x1, R40 ;  /* 0x0000000123477824 */ /* 0x000fe400078e0228 */
[----:B------:R-:W-:Y:S01]  /*34ac0*/  IMAD.MOV.U32 R61, RZ, RZ, 0x1 ;  /* 0x00000001ff3d7424 */ /* 0x000fe200078e00ff */
[----:B------:R-:W-:Y:S01]  /*34ad0*/  @P1 ISETP.NE.AND.EX P0, PT, R79, R38, !P4, P0 ;  /* 0x000000264f00120c */ /* 0x000fe20006705300 */
[----:B------:R-:W-:Y:S01]  /*34ae0*/  IMAD.X R70, R71, 0x1, R68, P3 ;  /* 0x0000000147467824 */ /* 0x000fe200018e0644 */
[----:B------:R-:W-:Y:S01]  /*34af0*/  IADD3 R62, P4, PT, R62, R75, RZ ;  /* 0x0000004b3e3e7210 */ /* 0x000fe20007f9e0ff */
[----:B------:R-:W-:Y:S01]  /*34b00*/  IMAD.WIDE.U32.X R58, R47, R31, R58, P6 ;  /* 0x0000001f2f3a7225 */ /* 0x000fe200030e043a */
[----:B------:R-:W-:-:S02]  /*34b10*/  @P1 SEL R61, RZ, 0x1, !P0 ;  /* 0x00000001ff3d1807 */ /* 0x000fc40004000000 */
[----:B------:R-:W-:Y:S01]  /*34b20*/  ISETP.GE.U32.AND P1, PT, R62, R75, PT ;  /* 0x0000004b3e00720c */ /* 0x000fe20003f26070 */
[----:B------:R-:W-:Y:S01]  /*34b30*/  IMAD.X R63, R63, 0x1, R70, P4 ;  /* 0x000000013f3f7824 */ /* 0x000fe200020e0646 */
[----:B------:R-:W-:Y:S01]  /*34b40*/  IADD3 R77, P0, PT, R61, R58, RZ ;  /* 0x0000003a3d4d7210 */ /* 0x000fe20007f1e0ff */
[----:B------:R-:W-:-:S03]  /*34b50*/  IMAD.WIDE.U32 R44, R47, R52, RZ ;  /* 0x000000342f2c7225 */ /* 0x000fc600078e00ff */
[----:B------:R-:W-:Y:S01]  /*34b60*/  ISETP.GE.U32.AND.EX P1, PT, R63, R70, PT, P1 ;  /* 0x000000463f00720c */ /* 0x000fe20003f26110 */
[----:B------:R-:W-:Y:S01]  /*34b70*/  IMAD.WIDE.U32 R38, R36, R52, RZ ;  /* 0x0000003424267225 */ /* 0x000fe200078e00ff */
[----:B------:R-:W-:-:S03]  /*34b80*/  IADD3.X R72, PT, PT, R59, UR4, RZ, P0, !PT ;  /* 0x000000043b487c10 */ /* 0x000fc600087fe4ff */
[----:B------:R-:W-:Y:S01]  /*34b90*/  IMAD.WIDE.U32 R44, P4, R36, R53, R44 ;  /* 0x00000035242c7225 */ /* 0x000fe2000788002c */
[----:B------:R-:W-:-:S03]  /*34ba0*/  IADD3 R76, P0, PT, R77, R38, RZ ;  /* 0x000000264d4c7210 */ /* 0x000fc60007f1e0ff */
[----:B------:R-:W-:Y:S01]  /*34bb0*/  IMAD.IADD R79, R39, 0x1, R44 ;  /* 0x00000001274f7824 */ /* 0x000fe200078e022c */
[----:B------:R-:W-:Y:S01]  /*34bc0*/  IADD3 R61, P3, PT, R76, R62, RZ ;  /* 0x0000003e4c3d7210 */ /* 0x000fe20007f7e0ff */
[----:B------:R-:W-:Y:S02]  /*34bd0*/  IMAD.MOV.U32 R58, RZ, RZ, R41 ;  /* 0x000000ffff3a7224 */ /* 0x000fe400078e0029 */
[----:B------:R-:W-:Y:S01]  /*34be0*/  IMAD.X R78, R79, 0x1, R72, P0 ;  /* 0x000000014f4e7824 */ /* 0x000fe200000e0648 */
[----:B------:R-:W-:Y:S02]  /*34bf0*/  @P1 IADD3 R59, P6, PT, RZ, -R69, RZ ;  /* 0x80000045ff3b1210 */ /* 0x000fe40007fde0ff */
[----:B------:R-:W-:Y:S01]  /*34c00*/  ISETP.GE.U32.AND P0, PT, R61, R76, PT ;  /* 0x0000004c3d00720c */ /* 0x000fe20003f06070 */
[----:B------:R-:W-:Y:S01]  /*34c10*/  IMAD.X R62, R78, 0x1, R63, P3 ;  /* 0x000000014e3e7824 */ /* 0x000fe200018e063f */
[----:B------:R-:W-:Y:S02]  /*34c20*/  @P1 ISETP.NE.U32.AND P3, PT, R75, RZ, PT ;  /* 0x000000ff4b00120c */ /* 0x000fe40003f65070 */
[----:B------:R-:W-:Y:S01]  /*34c30*/  @P1 ISETP.NE.U32.AND P5, PT, R34, R59, PT ;  /* 0x0000003b2200120c */ /* 0x000fe20003fa5070 */
[----:B------:R-:W-:Y:S01]  /*34c40*/  @P1 IMAD.X R34, RZ, RZ, ~R68, P6 ;  /* 0x000000ffff221224 */ /* 0x000fe200030e0e44 */
[----:B------:R-:W-:Y:S01]  /*34c50*/  @P1 ISETP.NE.AND.EX P3, PT, R70, RZ, PT, P3 ;  /* 0x000000ff4600120c */ /* 0x000fe20003f65330 */
[----:B------:R-:W-:Y:S01]  /*34c60*/  IMAD.X R59, RZ, RZ, RZ, P2 ;  /* 0x000000ffff3b7224 */ /* 0x000fe200010e06ff */
[----:B------:R-:W-:Y:S01]  /*34c70*/  IADD3 RZ, P2, PT, R40, R35, RZ ;  /* 0x0000002328ff7210 */ /* 0x000fe20007f5e0ff */
[----:B------:R-:W-:Y:S01]  /*34c80*/  IMAD.MOV.U32 R35, RZ, RZ, 0x1 ;  /* 0x00000001ff237424 */ /* 0x000fe200078e00ff */
[----:B------:R-:W-:Y:S01]  /*34c90*/  ISETP.GE.U32.AND.EX P0, PT, R62, R78, PT, P0 ;  /* 0x0000004e3e00720c */ /* 0x000fe20003f06100 */
[----:B------:R-:W-:Y:S01]  /*34ca0*/  IMAD.MOV.U32 R40, RZ, RZ, R45 ;  /* 0x000000ffff287224 */ /* 0x000fe200078e002d */
[----:B------:R-:W-:Y:S01]  /*34cb0*/  @P1 ISETP.NE.AND.EX P3, PT, R71, R34, !P3, P5 ;  /* 0x000000224700120c */ /* 0x000fe20005f65350 */
[----:B------:R-:W-:-:S03]  /*34cc0*/  IMAD.WIDE.U32.X R58, R43, R55, R58, P2 ;  /* 0x000000372b3a7225 */ /* 0x000fc600010e043a */
[----:B------:R-:W-:Y:S01]  /*34cd0*/  @P1 SEL R35, RZ, 0x1, !P3 ;  /* 0x00000001ff231807 */ /* 0x000fe20005800000 */
[----:B------:R-:W-:-:S03]  /*34ce0*/  IMAD.MOV.U32 R43, RZ, RZ, 0x1 ;  /* 0x00000001ff2b7424 */ /* 0x000fc600078e00ff */
[----:B------:R-:W-:-:S03]  /*34cf0*/  IADD3 R58, P1, PT, R35, R58, RZ ;  /* 0x0000003a233a7210 */ /* 0x000fc60007f3e0ff */
[----:B------:R-:W-:Y:S02]  /*34d00*/  @P0 IADD3 R41, P5, PT, RZ, -R77, RZ ;  /* 0x8000004dff290210 */ /* 0x000fe40007fbe0ff */
[----:B------:R-:W-:Y:S02]  /*34d10*/  IADD3.X R59, PT, PT, R59, UR4, RZ, P1, !PT ;  /* 0x000000043b3b7c10 */ /* 0x000fe40008ffe4ff */
[----:B------:R-:W-:Y:S01]  /*34d20*/  ISETP.NE.U32.AND P1, PT, R58, RZ, PT ;  /* 0x000000ff3a00720c */ /* 0x000fe20003f25070 */
[----:B------:R-:W-:Y:S01]  /*34d30*/  @P0 IMAD.X R34, RZ, RZ, ~R72, P5 ;  /* 0x000000ffff220224 */ /* 0x000fe200028e0e48 */
[----:B------:R-:W-:Y:S02]  /*34d40*/  @P0 ISETP.NE.U32.AND P2, PT, R76, RZ, PT ;  /* 0x000000ff4c00020c */ /* 0x000fe40003f45070 */
[----:B------:R-:W-:Y:S02]  /*34d50*/  ISETP.NE.AND.EX P1, PT, R59, RZ, PT, P1 ;  /* 0x000000ff3b00720c */ /* 0x000fe40003f25310 */
[----:B------:R-:W-:-:S02]  /*34d60*/  @P0 ISETP.NE.AND.EX P2, PT, R78, RZ, PT, P2 ;  /* 0x000000ff4e00020c */ /* 0x000fc40003f45320 */
[----:B------:R-:W-:Y:S01]  /*34d70*/  @P0 ISETP.NE.U32.AND P3, PT, R38, R41, PT ;  /* 0x000000292600020c */ /* 0x000fe20003f65070 */
[----:B------:R-:W-:Y:S01]  /*34d80*/  IMAD.X R41, RZ, RZ, RZ, P4 ;  /* 0x000000ffff297224 */ /* 0x000fe200020e06ff */
[----:B------:R-:W-:Y:S01]  /*34d90*/  IADD3 RZ, P5, PT, R44, R39, RZ ;  /* 0x000000272cff7210 */ /* 0x000fe20007fbe0ff */
[----:B------:R-:W-:Y:S01]  /*34da0*/  IMAD.WIDE.U32 R38, R36, R54, RZ ;  /* 0x0000003624267225 */ /* 0x000fe200078e00ff */
[----:B------:R-:W-:-:S03]  /*34db0*/  @P0 ISETP.NE.AND.EX P2, PT, R79, R34, !P2, P3 ;  /* 0x000000224f00020c */ /* 0x000fc60005745330 */
[----:B------:R-:W-:Y:S01]  /*34dc0*/  IMAD.WIDE.U32 R34, R47, R54, RZ ;  /* 0x000000362f227225 */ /* 0x000fe200078e00ff */
[----:B------:R-:W-:-:S03]  /*34dd0*/  @P0 SEL R43, RZ, 0x1, !P2 ;  /* 0x00000001ff2b0807 */ /* 0x000fc60005000000 */
[----:B------:R-:W-:-:S04]  /*34de0*/  IMAD.WIDE.U32.X R40, R47, R53, R40, P5 ;  /* 0x000000352f287225 */ /* 0x000fc800028e0428 */
[----:B------:R-:W-:Y:S01]  /*34df0*/  IMAD.WIDE.U32 R34, P5, R36, R55, R34 ;  /* 0x0000003724227225 */ /* 0x000fe200078a0022 */
[----:B------:R-:W-:Y:S02]  /*34e00*/  IADD3 R43, P2, PT, R43, R40, RZ ;  /* 0x000000282b2b7210 */ /* 0x000fe40007f5e0ff */
[-C--:B------:R-:W-:Y:S01]  /*34e10*/  @P1 IADD3 R36, P0, PT, R58, R93.reuse, RZ ;  /* 0x0000005d3a241210 */ /* 0x080fe20007f1e0ff */
        /* <DEDUP_REMOVED lines=59> */
.L_x_524:
[----:B------:R-:W-:Y:S05]  /*351d0*/  BSYNC.RELIABLE B2 ;  /* 0x0000000000027941 */ /* 0x000fea0003800100 */
.L_x_523:
        /* <DEDUP_REMOVED lines=22> */
.L_x_525:
[----:B------:R-:W-:Y:S05]  /*35340*/  BSYNC.RECONVERGENT B1 ;  /* 0x0000000000017941 */ /* 0x000fea0003800200 */
.L_x_522:
        /* <DEDUP_REMOVED lines=11> */
[----:B------:R-:W-:-:S04]  /*35400*/  SEL R35, RZ, 0x1, P0 ;  /* 0x00000001ff237807 */ /* 0x000fc80000000000 */
[----:B------:R-:W-:Y:S02]  /*35410*/  LOP3.LUT R43, R34, R35, RZ, 0xfc, !PT ;  /* 0x00000023222b7212 */ /* 0x000fe400078efcff */
[----:B------:R-:W-:Y:S02]  /*35420*/  SHF.L.U64.HI R34, R37, 0x1, R56 ;  /* 0x0000000125227819 */ /* 0x000fe40000010238 */
        /* <DEDUP_REMOVED lines=42> */
.L_x_528:
[----:B------:R-:W-:Y:S05]  /*356d0*/  BSYNC.RELIABLE B2 ;  /* 0x0000000000027941 */ /* 0x000fea0003800100 */
.L_x_527:
        /* <DEDUP_REMOVED lines=22> */
.L_x_529:
[----:B------:R-:W-:Y:S05]  /*35840*/  BSYNC.RECONVERGENT B1 ;  /* 0x0000000000017941 */ /* 0x000fea0003800200 */
.L_x_526:
[----:B------:R-:W-:Y:S01]  /*35850*/  ISETP.GE.U32.AND P0, PT, R33, R44, PT ;  /* 0x0000002c2100720c */ /* 0x000fe20003f06070 */
[----:B------:R0:W1:Y:S01]  /*35860*/  LDS.128 R40, [R21+0x40] ;  /* 0x0000400015287984 */ /* 0x0000620000000c00 */
[CC--:B------:R-:W-:Y:S01]  /*35870*/  ISETP.EQ.U32.AND P2, PT, R65.reuse, R46.reuse, PT ;  /* 0x0000002e4100720c */ /* 0x0c0fe20003f42070 */
[----:B------:R-:W-:Y:S01]  /*35880*/  BSSY.RECONVERGENT B1, `(.L_x_530) ;  /* 0x0000047000017945 */ /* 0x000fe20003800200 */
[----:B------:R-:W-:Y:S02]  /*35890*/  ISETP.GE.U32.AND.EX P0, PT, R32, R35, PT, P0 ;  /* 0x000000232000720c */ /* 0x000fe40003f06100 */
[----:B------:R-:W-:Y:S02]  /*358a0*/  ISETP.LT.U32.AND P3, PT, R65, R46, PT ;  /* 0x0000002e4100720c */ /* 0x000fe40003f61070 */
[----:B------:R-:W-:Y:S02]  /*358b0*/  ISETP.EQ.AND.EX P2, PT, R64, R37, !P0, P2 ;  /* 0x000000254000720c */ /* 0x000fe40004742320 */
[----:B------:R-:W-:-:S02]  /*358c0*/  ISETP.NE.U32.AND P5, PT, R67, R56, PT ;  /* 0x000000384300720c */ /* 0x000fc40003fa5070 */
[----:B------:R-:W-:Y:S02]  /*358d0*/  ISETP.LT.U32.OR.EX P2, PT, R64, R37, P2, P3 ;  /* 0x000000254000720c */ /* 0x000fe40001741530 */
[----:B------:R-:W-:Y:S02]  /*358e0*/  ISETP.GE.U32.AND P1, PT, R73, R58, PT ;  /* 0x0000003a4900720c */ /* 0x000fe40003f26070 */
[----:B------:R-:W-:Y:S02]  /*358f0*/  ISETP.GE.U32.AND P4, PT, R67, R56, PT ;  /* 0x000000384300720c */ /* 0x000fe40003f86070 */
[----:B------:R-:W-:Y:S02]  /*35900*/  ISETP.NE.AND.EX P3, PT, R66, R39, PT, P5 ;  /* 0x000000274200720c */ /* 0x000fe40003f65350 */
[----:B------:R-:W-:Y:S02]  /*35910*/  SEL R38, RZ, 0x1, !P2 ;  /* 0x00000001ff267807 */ /* 0x000fe40005000000 */
[----:B------:R-:W-:-:S02]  /*35920*/  ISETP.GE.U32.AND.EX P1, PT, R74, R45, PT, P1 ;  /* 0x0000002d4a00720c */ /* 0x000fc40003f26110 */
[----:B------:R-:W-:Y:S02]  /*35930*/  ISETP.GE.U32.AND.EX P2, PT, R66, R39, PT, P4 ;  /* 0x000000274200720c */ /* 0x000fe40003f46140 */
[----:B------:R-:W-:Y:S02]  /*35940*/  SEL R34, R38, RZ, !P3 ;  /* 0x000000ff26227207 */ /* 0x000fe40005800000 */
[----:B------:R-:W-:Y:S02]  /*35950*/  SEL R36, RZ, 0x1, P0 ;  /* 0x00000001ff247807 */ /* 0x000fe40000000000 */
[----:B------:R-:W-:Y:S02]  /*35960*/  SEL R34, R34, 0x1, P2 ;  /* 0x0000000122227807 */ /* 0x000fe40001000000 */
[----:B------:R-:W-:Y:S02]  /*35970*/  IADD3 R65, P2, P3, R65, -R46, -R36 ;  /* 0x8000002e41417210 */ /* 0x000fe40007b5e824 */
[----:B------:R-:W-:-:S02]  /*35980*/  IADD3 R47, P0, PT, R33, -R44, RZ ;  /* 0x8000002c212f7210 */ /* 0x000fc40007f1e0ff */
[----:B------:R-:W-:Y:S02]  /*35990*/  IADD3.X R64, PT, PT, R64, -0x1, ~R37, P2, P3 ;  /* 0xffffffff40407810 */ /* 0x000fe400017e6c25 */
[----:B------:R-:W-:Y:S01]  /*359a0*/  IADD3 R38, P4, P2, R67, -R56, -R38 ;  /* 0x8000003843267210 */ /* 0x000fe20007a9e826 */
[----:B------:R-:W-:Y:S01]  /*359b0*/  IMAD.X R33, R32, 0x1, ~R35, P0 ;  /* 0x0000000120217824 */ /* 0x000fe200000e0e23 */
[----:B------:R-:W-:Y:S01]  /*359c0*/  IADD3 R36, P5, P6, R73, -R34, -R58 ;  /* 0x8000002249247210 */ /* 0x000fe20007ebe83a */
[----:B------:R-:W-:Y:S01]  /*359d0*/  IMAD.MOV.U32 R32, RZ, RZ, R47 ;  /* 0x000000ffff207224 */ /* 0x000fe200078e002f */
[----:B------:R-:W-:Y:S01]  /*359e0*/  @P1 ISETP.NE.U32.AND P0, PT, R34, RZ, PT ;  /* 0x000000ff2200120c */ /* 0x000fe20003f05070 */
[----:B------:R-:W-:Y:S01]  /*359f0*/  IMAD.MOV.U32 R34, RZ, RZ, R65 ;  /* 0x000000ffff227224 */ /* 0x000fe200078e0041 */
[----:B------:R-:W-:Y:S01]  /*35a00*/  IADD3.X R39, PT, PT, R66, -0x1, ~R39, P4, P2 ;  /* 0xffffffff42277810 */ /* 0x000fe200027e4c27 */
[----:B------:R-:W-:Y:S01]  /*35a10*/  IMAD.MOV.U32 R35, RZ, RZ, R64 ;  /* 0x000000ffff237224 */ /* 0x000fe200078e0040 */
[----:B------:R-:W-:-:S02]  /*35a20*/  IADD3.X R37, PT, PT, R74, -0x1, ~R45, P5, P6 ;  /* 0xffffffff4a257810 */ /* 0x000fc40002fecc2d */
[----:B------:R-:W-:Y:S01]  /*35a30*/  @P1 ISETP.NE.U32.AND P3, PT, R73, R58, PT ;  /* 0x0000003a4900120c */ /* 0x000fe20003f65070 */
[----:B------:R0:W-:Y:S01]  /*35a40*/  STS.64 [R21+0x30], R38 ;  /* 0x0000302615007388 */ /* 0x0001e20000000a00 */
[----:B------:R-:W-:Y:S02]  /*35a50*/  @P1 ISETP.NE.AND.EX P0, PT, RZ, RZ, PT, P0 ;  /* 0x000000ffff00120c */ /* 0x000fe40003f05300 */
[----:B------:R-:W-:Y:S01]  /*35a60*/  PLOP3.LUT P2, PT, PT, PT, PT, 0x8, 0x80 ;  /* 0x000000000080781c */ /* 0x000fe20003f4e170 */
[----:B------:R0:W-:Y:S01]  /*35a70*/  STS.128 [R21+0x20], R32 ;  /* 0x0000202015007388 */ /* 0x0001e20000000c00 */
[----:B------:R-:W-:-:S03]  /*35a80*/  @P1 ISETP.NE.OR.EX P2, PT, R74, R45, !P0, P3 ;  /* 0x0000002d4a00120c */ /* 0x000fc60004745730 */
[----:B------:R0:W-:Y:S10]  /*35a90*/  STS.64 [R21+0x38], R36 ;  /* 0x0000382415007388 */ /* 0x0001f40000000a00 */
[----:B-1----:R-:W-:Y:S05]  /*35aa0*/  @P2 BRA `(.L_x_531) ;  /* 0x0000000000902947 */ /* 0x002fea0003800000 */
[----:B------:R-:W-:-:S04]  /*35ab0*/  IADD3 R46, P1, PT, R47, R28, RZ ;  /* 0x0000001c2f2e7210 */ /* 0x000fc80007f3e0ff */
[----:B------:R-:W-:Y:S01]  /*35ac0*/  ISETP.GE.U32.AND P0, PT, R46, R47, PT ;  /* 0x0000002f2e00720c */ /* 0x000fe20003f06070 */
[----:B------:R-:W-:-:S05]  /*35ad0*/  IMAD.X R59, R33, 0x1, R29, P1 ;  /* 0x00000001213b7824 */ /* 0x000fca00008e061d */
[----:B------:R-:W-:-:S04]  /*35ae0*/  ISETP.GE.U32.AND.EX P0, PT, R59, R33, PT, P0 ;  /* 0x000000213b00720c */ /* 0x000fc80003f06100 */
[----:B0-----:R-:W-:-:S04]  /*35af0*/  SEL R35, RZ, 0x1, P0 ;  /* 0x00000001ff237807 */ /* 0x001fc80000000000 */
[----:B------:R-:W-:-:S04]  /*35b00*/  IADD3 R33, P0, PT, R35, R65, RZ ;  /* 0x0000004123217210 */ /* 0x000fc80007f1e0ff */
[----:B------:R-:W-:Y:S01]  /*35b10*/  IADD3 R34, P1, PT, R33, R30, RZ ;  /* 0x0000001e21227210 */ /* 0x000fe20007f3e0ff */
[----:B------:R-:W-:-:S03]  /*35b20*/  IMAD.X R32, RZ, RZ, R64, P0 ;  /* 0x000000ffff207224 */ /* 0x000fc600000e0640 */
[----:B------:R-:W-:Y:S01]  /*35b30*/  ISETP.GE.U32.AND P0, PT, R34, R33, PT ;  /* 0x000000212200720c */ /* 0x000fe20003f06070 */
[----:B------:R-:W-:Y:S01]  /*35b40*/  IMAD.X R47, R32, 0x1, R31, P1 ;  /* 0x00000001202f7824 */ /* 0x000fe200008e061f */
[----:B------:R-:W-:-:S04]  /*35b50*/  ISETP.GE.U32.AND P1, PT, R34, R65, PT ;  /* 0x000000412200720c */ /* 0x000fc80003f26070 */
[C---:B------:R-:W-:Y:S02]  /*35b60*/  ISETP.GE.U32.AND.EX P0, PT, R47.reuse, R32, PT, P0 ;  /* 0x000000202f00720c */ /* 0x040fe40003f06100 */
        /* <DEDUP_REMOVED lines=11> */
[----:B------:R-:W-:Y:S02]  /*35c20*/  ISETP.GE.U32.AND.EX P1, PT, R44, R39, PT, P1 ;  /* 0x000000272c00720c */ /* 0x000fe40003f26110 */
[----:B------:R-:W-:Y:S01]  /*35c30*/  SEL R33, R35, RZ, !P0 ;  /* 0x000000ff23217207 */ /* 0x000fe20004000000 */
[----:B------:R-:W-:-:S03]  /*35c40*/  IMAD.MOV.U32 R35, RZ, RZ, R47 ;  /* 0x000000ffff237224 */ /* 0x000fc600078e002f */
[----:B------:R-:W-:-:S04]  /*35c50*/  SEL R33, R33, 0x1, P1 ;  /* 0x0000000121217807 */ /* 0x000fc80000800000 */
[----:B------:R-:W-:Y:S01]  /*35c60*/  IADD3 R36, P0, P1, R36, R54, R33 ;  /* 0x0000003624247210 */ /* 0x000fe2000791e021 */
[----:B------:R-:W-:-:S03]  /*35c70*/  IMAD.MOV.U32 R33, RZ, RZ, R59 ;  /* 0x000000ffff217224 */ /* 0x000fc600078e003b */
[----:B------:R-:W-:Y:S02]  /*35c80*/  IADD3.X R37, PT, PT, R37, R55, RZ, P0, P1 ;  /* 0x0000003725257210 */ /* 0x000fe400007e24ff */
[----:B------:R0:W-:Y:S02]  /*35c90*/  STS.128 [R21+0x20], R32 ;  /* 0x0000202015007388 */ /* 0x0001e40000000c00 */
[----:B0-----:R-:W-:Y:S02]  /*35ca0*/  IMAD.MOV.U32 R32, RZ, RZ, R45 ;  /* 0x000000ffff207224 */ /* 0x001fe400078e002d */
[----:B------:R-:W-:Y:S02]  /*35cb0*/  IMAD.MOV.U32 R33, RZ, RZ, R44 ;  /* 0x000000ffff217224 */ /* 0x000fe400078e002c */
[----:B------:R-:W-:Y:S02]  /*35cc0*/  IMAD.MOV.U32 R34, RZ, RZ, R36 ;  /* 0x000000ffff227224 */ /* 0x000fe400078e0024 */
[----:B------:R-:W-:-:S05]  /*35cd0*/  IMAD.MOV.U32 R35, RZ, RZ, R37 ;  /* 0x000000ffff237224 */ /* 0x000fca00078e0025 */
[----:B------:R1:W-:Y:S02]  /*35ce0*/  STS.128 [R21+0x30], R32 ;  /* 0x0000302015007388 */ /* 0x0003e40000000c00 */
.L_x_531:
[----:B------:R-:W-:Y:S05]  /*35cf0*/  BSYNC.RECONVERGENT B1 ;  /* 0x0000000000017941 */ /* 0x000fea0003800200 */
.L_x_530:
[----:B01----:R-:W0:Y:S01]  /*35d00*/  LDS.128 R32, [R20+0x40] ;  /* 0x0000400014207984 */ /* 0x003e220000000c00 */
[----:B------:R-:W-:Y:S04]  /*35d10*/  BSSY.RECONVERGENT B1, `(.L_x_532) ;  /* 0x0000050000017945 */ /* 0x000fe80003800200 */
[----:B------:R-:W-:Y:S01]  /*35d20*/  BSSY.RELIABLE B2, `(.L_x_533) ;  /* 0x0000038000027945 */ /* 0x000fe20003800100 */
[----:B------:R-:W1:Y:S04]  /*35d30*/  LDS.128 R36, [R21+0x50] ;  /* 0x0000500015247984 */ /* 0x000e680000000c00 */
[----:B------:R-:W2:Y:S01]  /*35d40*/  LDS.128 R44, [R20+0x50] ;  /* 0x00005000142c7984 */ /* 0x000ea20000000c00 */
[----:B0-----:R-:W-:-:S05]  /*35d50*/  IADD3 R74, P0, PT, R40, R32, RZ ;  /* 0x00000020284a7210 */ /* 0x001fca0007f1e0ff */
[----:B------:R-:W-:Y:S01]  /*35d60*/  IMAD.X R73, R41, 0x1, R33, P0 ;  /* 0x0000000129497824 */ /* 0x000fe200000e0621 */
[----:B------:R-:W-:-:S04]  /*35d70*/  ISETP.GE.U32.AND P0, PT, R74, R40, PT ;  /* 0x000000284a00720c */ /* 0x000fc80003f06070 */
[----:B------:R-:W-:-:S04]  /*35d80*/  ISETP.GE.U32.AND.EX P0, PT, R73, R41, PT, P0 ;  /* 0x000000294900720c */ /* 0x000fc80003f06100 */
[----:B------:R-:W-:-:S04]  /*35d90*/  SEL R61, RZ, 0x1, P0 ;  /* 0x00000001ff3d7807 */ /* 0x000fc80000000000 */
[----:B------:R-:W-:-:S05]  /*35da0*/  IADD3 R33, P0, PT, R42, R61, RZ ;  /* 0x0000003d2a217210 */ /* 0x000fca0007f1e0ff */
[----:B------:R-:W-:Y:S01]  /*35db0*/  IMAD.X R41, RZ, RZ, R43, P0 ;  /* 0x000000ffff297224 */ /* 0x000fe200000e062b */
[----:B------:R-:W-:-:S04]  /*35dc0*/  IADD3 R59, P0, PT, R34, R33, RZ ;  /* 0x00000021223b7210 */ /* 0x000fc80007f1e0ff */
[----:B------:R-:W-:Y:S01]  /*35dd0*/  ISETP.GE.U32.AND P1, PT, R59, R42, PT ;  /* 0x0000002a3b00720c */ /* 0x000fe20003f26070 */
[----:B------:R-:W-:Y:S01]  /*35de0*/  IMAD.X R68, R35, 0x1, R41, P0 ;  /* 0x0000000123447824 */ /* 0x000fe200000e0629 */
[----:B------:R-:W-:-:S04]  /*35df0*/  ISETP.GE.U32.AND P0, PT, R59, R33, PT ;  /* 0x000000213b00720c */ /* 0x000fc80003f06070 */
[C---:B------:R-:W-:Y:S02]  /*35e00*/  ISETP.GE.U32.AND.EX P0, PT, R68.reuse, R41, PT, P0 ;  /* 0x000000294400720c */ /* 0x040fe40003f06100 */
[----:B------:R-:W-:Y:S02]  /*35e10*/  ISETP.GE.U32.AND.EX P1, PT, R68, R43, PT, P1 ;  /* 0x0000002b4400720c */ /* 0x000fe40003f26110 */
[----:B------:R-:W-:-:S04]  /*35e20*/  SEL R61, R61, RZ, !P0 ;  /* 0x000000ff3d3d7207 */ /* 0x000fc80004000000 */
[----:B------:R-:W-:-:S04]  /*35e30*/  SEL R61, R61, 0x1, P1 ;  /* 0x000000013d3d7807 */ /* 0x000fc80000800000 */
[----:B-1----:R-:W-:-:S05]  /*35e40*/  IADD3 R33, P0, PT, R36, R61, RZ ;  /* 0x0000003d24217210 */ /* 0x002fca0007f1e0ff */
[----:B------:R-:W-:Y:S01]  /*35e50*/  IMAD.X R35, RZ, RZ, R37, P0 ;  /* 0x000000ffff237224 */ /* 0x000fe200000e0625 */
[----:B--2---:R-:W-:-:S04]  /*35e60*/  IADD3 R20, P0, PT, R44, R33, RZ ;  /* 0x000000212c147210 */ /* 0x004fc80007f1e0ff */
[C---:B------:R-:W-:Y:S01]  /*35e70*/  ISETP.GE.U32.AND P1, PT, R20.reuse, R36, PT ;  /* 0x000000241400720c */ /* 0x040fe20003f26070 */
[----:B------:R-:W-:Y:S01]  /*35e80*/  IMAD.X R63, R45, 0x1, R35, P0 ;  /* 0x000000012d3f7824 */ /* 0x000fe200000e0623 */
[----:B------:R-:W-:-:S04]  /*35e90*/  ISETP.GE.U32.AND P0, PT, R20, R33, PT ;  /* 0x000000211400720c */ /* 0x000fc80003f06070 */
[C---:B------:R-:W-:Y:S02]  /*35ea0*/  ISETP.GE.U32.AND.EX P0, PT, R63.reuse, R35, PT, P0 ;  /* 0x000000233f00720c */ /* 0x040fe40003f06100 */
[----:B------:R-:W-:Y:S02]  /*35eb0*/  ISETP.GE.U32.AND.EX P1, PT, R63, R37, PT, P1 ;  /* 0x000000253f00720c */ /* 0x000fe40003f26110 */
[----:B------:R-:W-:-:S04]  /*35ec0*/  SEL R61, R61, RZ, !P0 ;  /* 0x000000ff3d3d7207 */ /* 0x000fc80004000000 */
[----:B------:R-:W-:-:S04]  /*35ed0*/  SEL R61, R61, 0x1, P1 ;  /* 0x000000013d3d7807 */ /* 0x000fc80000800000 */
[----:B------:R-:W-:-:S04]  /*35ee0*/  IADD3 R61, P0, P1, R46, R38, R61 ;  /* 0x000000262e3d7210 */ /* 0x000fc8000791e03d */
[----:B------:R-:W-:Y:S02]  /*35ef0*/  IADD3.X R56, PT, PT, R47, R39, RZ, P0, P1 ;  /* 0x000000272f387210 */ /* 0x000fe400007e24ff */
        /* <DEDUP_REMOVED lines=26> */
.L_x_534:
[----:B------:R-:W-:Y:S05]  /*360a0*/  BSYNC.RELIABLE B2 ;  /* 0x0000000000027941 */ /* 0x000fea0003800100 */
.L_x_533:
        /* <DEDUP_REMOVED lines=22> */
.L_x_535:
[----:B------:R-:W-:Y:S05]  /*36210*/  BSYNC.RECONVERGENT B1 ;  /* 0x0000000000017941 */ /* 0x000fea0003800200 */
.L_x_532:
        /* <DEDUP_REMOVED lines=22> */
[C---:B------:R-:W-:Y:S01]  /*36380*/  ISETP.NE.U32.AND P2, PT, R35.reuse, RZ, PT ;  /* 0x000000ff2300720c */ /* 0x040fe20003f45070 */
[----:B------:R-:W-:Y:S01]  /*36390*/  IMAD.X R36, RZ, RZ, ~R33, P6 ;  /* 0x000000ffff247224 */ /* 0x000fe200030e0e21 */
[----:B------:R-:W-:Y:S01]  /*363a0*/  IADD3 R70, P5, PT, R35, R70, RZ ;  /* 0x0000004623467210 */ /* 0x000fe20007fbe0ff */
[----:B------:R-:W-:Y:S01]  /*363b0*/  IMAD.X R33, RZ, RZ, RZ, P0 ;  /* 0x000000ffff217224 */ /* 0x000fe200000e06ff */
[----:B------:R-:W-:Y:S01]  /*363c0*/  ISETP.NE.AND.EX P2, PT, R34, RZ, PT, P2 ;  /* 0x000000ff2200720c */ /* 0x000fe20003f45320 */
[----:B------:R-:W-:Y:S01]  /*363d0*/  IMAD.MOV.U32 R32, RZ, RZ, R43 ;  /* 0x000000ffff207224 */ /* 0x000fe200078e002b */
[----:B------:R-:W-:Y:S01]  /*363e0*/  ISETP.GE.U32.AND P0, PT, R70, R35, PT ;  /* 0x000000234600720c */ /* 0x000fe20003f06070 */
[----:B------:R-:W-:Y:S01]  /*363f0*/  IMAD.X R67, R34, 0x1, R39, P5 ;  /* 0x0000000122437824 */ /* 0x000fe200028e0627 */
[----:B------:R-:W-:Y:S01]  /*36400*/  ISETP.NE.AND.EX P1, PT, R39, R36, !P2, P1 ;  /* 0x000000242700720c */ /* 0x000fe20005725310 */
[----:B------:R-:W-:-:S02]  /*36410*/  IMAD.MOV.U32 R40, RZ, RZ, R37 ;  /* 0x000000ffff287224 */ /* 0x000fc400078e0025 */
[CC--:B------:R-:W-:Y:S01]  /*36420*/  IMAD.WIDE.U32.X R36, R68.reuse, R73.reuse, R32, P4 ;  /* 0x0000004944247225 */ /* 0x0c0fe200020e0420 */
        /* <DEDUP_REMOVED lines=9> */
[----:B------:R-:W-:Y:S01]  /*364c0*/  IMAD.X R58, RZ, RZ, R37, P0 ;  /* 0x000000ffff3a7224 */ /* 0x000fe200000e0625 */
[----:B------:R-:W-:Y:S01]  /*364d0*/  IADD3 R39, P0, PT, R47, R32, RZ ;  /* 0x000000202f277210 */ /* 0x000fe20007f1e0ff */
[----:B------:R-:W-:-:S03]  /*364e0*/  IMAD.WIDE.U32 R34, P3, R20, R73, R34 ;  /* 0x0000004914227225 */ /* 0x000fc60007860022 */
[----:B------:R-:W-:Y:S01]  /*364f0*/  ISETP.NE.U32.AND P4, PT, R39, RZ, PT ;  /* 0x000000ff2700720c */ /* 0x000fe20003f85070 */
[----:B------:R-:W-:-:S04]  /*36500*/  IMAD.WIDE.U32 R36, R69, R69, RZ ;  /* 0x0000004545247225 */ /* 0x000fc800078e00ff */
[----:B------:R-:W-:Y:S01]  /*36510*/  IMAD.WIDE.U32 R40, P6, R69, R68, R44 ;  /* 0x0000004445287225 */ /* 0x000fe200078c002c */
[----:B------:R-:W-:-:S03]  /*36520*/  IADD3 R45, P2, PT, RZ, -R47, RZ ;  /* 0x8000002fff2d7210 */ /* 0x000fc60007f5e0ff */
[----:B------:R-:W-:Y:S01]  /*36530*/  IMAD.X R60, RZ, RZ, R43, P1 ;  /* 0x000000ffff3c7224 */ /* 0x000fe200008e062b */
[----:B------:R-:W-:Y:S01]  /*36540*/  IADD3 R62, P1, PT, R59, R36, RZ ;  /* 0x000000243b3e7210 */ /* 0x000fe20007f3e0ff */
[----:B------:R-:W-:Y:S02]  /*36550*/  IMAD.IADD R65, R33, 0x1, R34 ;  /* 0x0000000121417824 */ /* 0x000fe400078e0222 */
[----:B------:R-:W-:Y:S02]  /*36560*/  IMAD.IADD R71, R37, 0x1, R40 ;  /* 0x0000000125477824 */ /* 0x000fe400078e0228 */
[----:B------:R-:W-:Y:S01]  /*36570*/  IMAD.X R44, R65, 0x1, R58, P0 ;  /* 0x00000001412c7824 */ /* 0x000fe200000e063a */
[----:B------:R-:W-:Y:S01]  /*36580*/  IADD3 R79, P0, PT, R62, R39, RZ ;  /* 0x000000273e4f7210 */ /* 0x000fe20007f1e0ff */
[----:B------:R-:W-:Y:S02]  /*36590*/  IMAD.X R75, R71, 0x1, R60, P1 ;  /* 0x00000001474b7824 */ /* 0x000fe400008e063c */
[----:B------:R-:W-:Y:S01]  /*365a0*/  IMAD.WIDE.U32 R42, R73, R20, RZ ;  /* 0x00000014492a7225 */ /* 0x000fe200078e00ff */
[----:B------:R-:W-:-:S02]  /*365b0*/  ISETP.GE.U32.AND P1, PT, R79, R62, PT ;  /* 0x0000003e4f00720c */ /* 0x000fc40003f26070 */
[----:B------:R-:W-:Y:S01]  /*365c0*/  ISETP.NE.AND.EX P4, PT, R44, RZ, PT, P4 ;  /* 0x000000ff2c00720c */ /* 0x000fe20003f85340 */
[----:B------:R-:W-:Y:S01]  /*365d0*/  IMAD.X R66, R75, 0x1, R44, P0 ;  /* 0x000000014b427824 */ /* 0x000fe200000e062c */
[----:B------:R-:W-:Y:S01]  /*365e0*/  ISETP.NE.U32.AND P0, PT, R32, R45, PT ;  /* 0x0000002d2000720c */ /* 0x000fe20003f05070 */
[----:B------:R-:W-:-:S03]  /*365f0*/  IMAD.WIDE.U32 R42, P5, R63, R74, R42 ;  /* 0x0000004a3f2a7225 */ /* 0x000fc600078a002a */
[----:B------:R-:W-:Y:S01]  /*36600*/  ISETP.GE.U32.AND.EX P1, PT, R66, R75, PT, P1 ;  /* 0x0000004b4200720c */ /* 0x000fe20003f26110 */
[----:B------:R-:W-:-:S04]  /*36610*/  IMAD.WIDE.U32 R46, R74, R20, RZ ;  /* 0x000000144a2e7225 */ /* 0x000fc800078e00ff */
[----:B------:R-:W-:Y:S02]  /*36620*/  IMAD.X R58, RZ, RZ, ~R58, P2 ;  /* 0x000000ffff3a7224 */ /* 0x000fe400010e0e3a */
[----:B------:R-:W-:Y:S01]  /*36630*/  IMAD.X R45, RZ, RZ, RZ, P5 ;  /* 0x000000ffff2d7224 */ /* 0x000fe200028e06ff */
[----:B------:R-:W-:Y:S01]  /*36640*/  IADD3 RZ, P5, PT, R47, R42, RZ ;  /* 0x0000002a2fff7210 */ /* 0x000fe20007fbe0ff */
[----:B------:R-:W-:Y:S01]  /*36650*/  IMAD.MOV.U32 R44, RZ, RZ, R43 ;  /* 0x000000ffff2c7224 */ /* 0x000fe200078e002b */
[----:B------:R-:W-:Y:S01]  /*36660*/  ISETP.NE.AND.EX P0, PT, R65, R58, !P4, P0 ;  /* 0x0000003a4100720c */ /* 0x000fe20006705300 */
[----:B------:R-:W-:Y:S02]  /*36670*/  IMAD.X R43, RZ, RZ, RZ, P6 ;  /* 0x000000ffff2b7224 */ /* 0x000fe400030e06ff */
[----:B------:R-:W-:Y:S01]  /*36680*/  @P1 IADD3 R39, P4, PT, RZ, -R59, RZ ;  /* 0x8000003bff271210 */ /* 0x000fe20007f9e0ff */
[----:B------:R-:W-:Y:S01]  /*36690*/  IMAD.WIDE.U32.X R44, R63, R73, R44, P5 ;  /* 0x000000493f2c7225 */ /* 0x000fe200028e042c */
[----:B------:R-:W-:-:S02]  /*366a0*/  @P1 ISETP.NE.U32.AND P2, PT, R62, RZ, PT ;  /* 0x000000ff3e00120c */ /* 0x000fc40003f45070 */
[----:B------:R-:W-:Y:S01]  /*366b0*/  @P1 ISETP.NE.U32.AND P5, PT, R36, R39, PT ;  /* 0x000000272400120c */ /* 0x000fe20003fa5070 */
[----:B------:R-:W-:Y:S01]  /*366c0*/  @P1 IMAD.X R36, RZ, RZ, ~R60, P4 ;  /* 0x000000ffff241224 */ /* 0x000fe200020e0e3c */
[----:B------:R-:W-:Y:S01]  /*366d0*/  SEL R39, RZ, 0x1, !P0 ;  /* 0x00000001ff277807 */ /* 0x000fe20004000000 */
[----:B------:R-:W-:Y:S01]  /*366e0*/  IMAD.MOV.U32 R42, RZ, RZ, R41 ;  /* 0x000000ffff2a7224 */ /* 0x000fe200078e0029 */
[----:B------:R-:W-:Y:S01]  /*366f0*/  @P1 ISETP.NE.AND.EX P2, PT, R75, RZ, PT, P2 ;  /* 0x000000ff4b00120c */ /* 0x000fe20003f45320 */
[----:B------:R-:W-:Y:S01]  /*36700*/  IMAD.WIDE.U32 R46, R63, R69, RZ ;  /* 0x000000453f2e7225 */ /* 0x000fe200078e00ff */
[----:B------:R-:W-:Y:S02]  /*36710*/  IADD3 R75, P0, PT, R39, R44, RZ ;  /* 0x0000002c274b7210 */ /* 0x000fe40007f1e0ff */
[----:B------:R-:W-:Y:S01]  /*36720*/  IADD3 RZ, P4, PT, R40, R37, RZ ;  /* 0x0000002528ff7210 */ /* 0x000fe20007f9e0ff */
[----:B------:R-:W-:Y:S01]  /*36730*/  IMAD.MOV.U32 R39, RZ, RZ, 0x1 ;  /* 0x00000001ff277424 */ /* 0x000fe200078e00ff */
[----:B------:R-:W-:Y:S01]  /*36740*/  @P1 ISETP.NE.AND.EX P2, PT, R71, R36, !P2, P5 ;  /* 0x000000244700120c */ /* 0x000fe20005745350 */
[----:B------:R-:W-:-:S02]  /*36750*/  IMAD.X R72, RZ, RZ, R45, P0 ;  /* 0x000000ffff487224 */ /* 0x000fc400000e062d */
[----:B------:R-:W-:Y:S01]  /*36760*/  IMAD.WIDE.U32.X R44, R68, R68, R42, P4 ;  /* 0x00000044442c7225 */ /* 0x000fe200020e042a */
[----:B------:R-:W-:-:S03]  /*36770*/  @P1 SEL R39, RZ, 0x1, !P2 ;  /* 0x00000001ff271807 */ /* 0x000fc60005000000 */
[----:B------:R-:W-:Y:S01]  /*36780*/  IMAD.WIDE.U32 R40, R56, R74, RZ ;  /* 0x0000004a38287225 */ /* 0x000fe200078e00ff */
[----:B------:R-:W-:-:S03]  /*36790*/  IADD3 R81, P1, PT, R39, R44, RZ ;  /* 0x0000002c27517210 */ /* 0x000fc60007f3e0ff */
[----:B------:R-:W-:Y:S01]  /*367a0*/  IMAD.WIDE.U32 R36, R61, R74, RZ ;  /* 0x0000004a3d247225 */ /* 0x000fe200078e00ff */
[----:B------:R-:W-:-:S03]  /*367b0*/  IADD3.X R83, PT, PT, R45, UR4, RZ, P1, !PT ;  /* 0x000000042d537c10 */ /* 0x000fc60008ffe4ff */
[----:B------:R-:W-:Y:S01]  /*367c0*/  IMAD.WIDE.U32 R58, R20, R69, RZ ;  /* 0x00000045143a7225 */ /* 0x000fe200078e00ff */
[----:B------:R-:W-:-:S03]  /*367d0*/  IADD3 R44, P1, PT, R75, R36, RZ ;  /* 0x000000244b2c7210 */ /* 0x000fc60007f3e0ff */
[----:B------:R-:W-:Y:S01]  /*367e0*/  IMAD.WIDE.U32 R42, P5, R61, R73, R40 ;  /* 0x000000493d2a7225 */ /* 0x000fe200078a0028 */
[----:B------:R-:W-:-:S03]  /*367f0*/  IADD3 R39, P2, PT, R81, R58, RZ ;  /* 0x0000003a51277210 */ /* 0x000fc60007f5e0ff */
[----:B------:R-:W-:Y:S01]  /*36800*/  IMAD.WIDE.U32 R46, P0, R20, R68, R46 ;  /* 0x00000044142e7225 */ /* 0x000fe2000780002e */
[----:B------:R-:W-:-:S03]  /*36810*/  IADD3 R76, P4, PT, R39, R44, RZ ;  /* 0x0000002c274c7210 */ /* 0x000fc60007f9e0ff */
[----:B------:R-:W-:Y:S02]  /*36820*/  IMAD.IADD R71, R37, 0x1, R42 ;  /* 0x0000000125477824 */ /* 0x000fe400078e022a */
[----:B------:R-:W-:Y:S02]  /*36830*/  IMAD.IADD R64, R59, 0x1, R46 ;  /* 0x000000013b407824 */ /* 0x000fe400078e022e */
[----:B------:R-:W-:Y:S01]  /*36840*/  IMAD.X R45, R71, 0x1, R72, P1 ;  /* 0x00000001472d7824 */ /* 0x000fe200008e0648 */
[----:B------:R-:W-:Y:S01]  /*36850*/  ISETP.GE.U32.AND P1, PT, R76, R39, PT ;  /* 0x000000274c00720c */ /* 0x000fe20003f26070 */
[----:B------:R-:W-:Y:S01]  /*36860*/  IMAD.X R60, R64, 0x1, R83, P2 ;  /* 0x00000001403c7824 */ /* 0x000fe200010e0653 */
[-C--:B------:R-:W-:Y:S01]  /*36870*/  IADD3 R62, P2, PT, R79, R32.reuse, RZ ;  /* 0x000000204f3e7210 */ /* 0x080fe20007f5e0ff */
[----:B------:R-:W-:Y:S02]  /*36880*/  IMAD.X R41, RZ, RZ, RZ, P3 ;  /* 0x000000ffff297224 */ /* 0x000fe400018e06ff */
[----:B------:R-:W-:Y:S01]  /*36890*/  IMAD.X R85, R60, 0x1, R45, P4 ;  /* 0x000000013c557824 */ /* 0x000fe200020e062d */
[----:B------:R-:W-:Y:S01]  /*368a0*/  IADD3 RZ, P4, PT, R34, R33, RZ ;  /* 0x0000002122ff7210 */ /* 0x000fe20007f9e0ff */
[----:B------:R-:W-:Y:S01]  /*368b0*/  IMAD.X R66, R66, 0x1, R65, P2 ;  /* 0x0000000142427824 */ /* 0x000fe200010e0641 */
[----:B------:R-:W-:Y:S01]  /*368c0*/  ISETP.GE.U32.AND P2, PT, R62, R32, PT ;  /* 0x000000203e00720c */ /* 0x000fe20003f46070 */
[----:B------:R-:W-:Y:S01]  /*368d0*/  IMAD.MOV.U32 R40, RZ, RZ, R35 ;  /* 0x000000ffff287224 */ /* 0x000fe200078e0023 */
[----:B------:R-:W-:Y:S01]  /*368e0*/  ISETP.GE.U32.AND.EX P1, PT, R85, R60, PT, P1 ;  /* 0x0000003c5500720c */ /* 0x000fe20003f26110 */
[----:B------:R-:W-:Y:S01]  /*368f0*/  IMAD.WIDE.U32 R34, R68, R20, RZ ;  /* 0x0000001444227225 */ /* 0x000fe200078e00ff */
[----:B------:R-:W-:-:S03]  /*36900*/  ISETP.GE.U32.AND.EX P2, PT, R66, R65, PT, P2 ;  /* 0x000000414200720c */ /* 0x000fc60003f46120 */
[----:B------:R-:W-:-:S04]  /*36910*/  IMAD.WIDE.U32.X R32, R63, R73, R40, P4 ;  /* 0x000000493f207225 */ /* 0x000fc800020e0428 */
[----:B------:R-:W-:-:S04]  /*36920*/  IMAD.WIDE.U32 R34, P4, R63, R69, R34 ;  /* 0x000000453f227225 */ /* 0x000fc80007880022 */
[----:B------:R-:W-:Y:S02]  /*36930*/  @P1 ISETP.NE.U32.AND P3, PT, R39, RZ, PT ;  /* 0x000000ff2700120c */ /* 0x000fe40003f65070 */
[----:B------:R-:W-:Y:S02]  /*36940*/  SEL R39, RZ, 0x1, P2 ;  /* 0x00000001ff277807 */ /* 0x000fe40001000000 */
[----:B------:R-:W-:Y:S01]  /*36950*/  @P1 IADD3 R41, P2, PT, RZ, -R81, RZ ;  /* 0x80000051ff291210 */ /* 0x000fe20007f5e0ff */
[----:B------:R-:W-:Y:S01]  /*36960*/  IMAD.MOV.U32 R81, RZ, RZ, 0x1 ;  /* 0x00000001ff517424 */ /* 0x000fe200078e00ff */
[----:B------:R-:W-:Y:S01]  /*36970*/  IADD3 R65, P6, PT, R39, R32, RZ ;  /* 0x0000002027417210 */ /* 0x000fe20007fde0ff */
[----:B------:R-:W-:Y:S01]  /*36980*/  IMAD.MOV.U32 R32, RZ, RZ, R35 ;  /* 0x000000ffff207224 */ /* 0x000fe200078e0023 */
[----:B------:R-:W-:Y:S01]  /*36990*/  @P1 ISETP.NE.AND.EX P3, PT, R60, RZ, PT, P3 ;  /* 0x000000ff3c00120c */ /* 0x000fe20003f65330 */
[----:B------:R-:W-:Y:S01]  /*369a0*/  @P1 IMAD.X R39, RZ, RZ, ~R83, P2 ;  /* 0x000000ffff271224 */ /* 0x000fe200010e0e53 */
[----:B------:R-:W-:Y:S01]  /*369b0*/  @P1 ISETP.NE.U32.AND P2, PT, R58, R41, PT ;  /* 0x000000293a00120c */ /* 0x000fe20003f45070 */
[----:B------:R-:W-:-:S03]  /*369c0*/  IMAD.WIDE.U32 R40, R69, R20, RZ ;  /* 0x0000001445287225 */ /* 0x000fc600078e00ff */
[----:B------:R-:W-:Y:S01]  /*369d0*/  @P1 ISETP.NE.AND.EX P3, PT, R64, R39, !P3, P2 ;  /* 0x000000274000120c */ /* 0x000fe20005f65320 */
[----:B------:R-:W-:Y:S01]  /*369e0*/  IMAD.X R83, RZ, RZ, R33, P6 ;  /* 0x000000ffff537224 */ /* 0x000fe200030e0621 */
[----:B------:R-:W-:Y:S01]  /*369f0*/  IADD3 RZ, P2, PT, R41, R34, RZ ;  /* 0x0000002229ff7210 */ /* 0x000fe20007f5e0ff */
[----:B------:R-:W-:Y:S01]  /*36a00*/  IMAD.X R33, RZ, RZ, RZ, P4 ;  /* 0x000000ffff217224 */ /* 0x000fe200020e06ff */
[----:B------:R-:W-:Y:S01]  /*36a10*/  IADD3 R78, P4, PT, R65, R58, RZ ;  /* 0x0000003a414e7210 */ /* 0x000fe20007f9e0ff */
[----:B------:R-:W-:Y:S01]  /*36a20*/  IMAD R35, R77, R26, RZ ;  /* 0x0000001a4d237224 */ /* 0x000fe200078e02ff */
[----:B------:R-:W-:Y:S01]  /*36a30*/  @P1 SEL R81, RZ, 0x1, !P3 ;  /* 0x00000001ff511807 */ /* 0x000fe20005800000 */
[----:B------:R-:W-:Y:S01]  /*36a40*/  IMAD.WIDE.U32.X R40, R63, R68, R32, P2 ;  /* 0x000000443f287225 */ /* 0x000fe200010e0420 */
[----:B------:R-:W-:Y:S02]  /*36a50*/  IADD3 R79, P6, PT, R78, R76, RZ ;  /* 0x0000004c4e4f7210 */ /* 0x000fe40007fde0ff */
[----:B------:R-:W-:Y:S01]  /*36a60*/  LOP3.LUT R77, RZ, R77, RZ, 0x33, !PT ;  /* 0x0000004dff4d7212 */ /* 0x000fe200078e33ff */
[----:B------:R-:W-:Y:S01]  /*36a70*/  IMAD.X R80, R83, 0x1, R64, P4 ;  /* 0x0000000153507824 */ /* 0x000fe200020e0640 */
[----:B------:R-:W-:Y:S01]  /*36a80*/  IADD3 R33, P4, PT, RZ, -R75, RZ ;  /* 0x8000004bff217210 */ /* 0x000fe20007f9e0ff */
[----:B------:R-:W-:Y:S01]  /*36a90*/  IMAD R39, R38, R27, R35 ;  /* 0x0000001b26277224 */ /* 0x000fe200078e0223 */
[----:B------:R-:W-:Y:S01]  /*36aa0*/  ISETP.GE.U32.AND P2, PT, R79, R78, PT ;  /* 0x0000004e4f00720c */ /* 0x000fe20003f46070 */
[----:B------:R-:W-:Y:S01]  /*36ab0*/  IMAD.X R60, R80, 0x1, R85, P6 ;  /* 0x00000001503c7824 */ /* 0x000fe200030e0655 */
[----:B------:R-:W-:Y:S01]  /*36ac0*/  ISETP.NE.U32.AND P6, PT, R36, R33, PT ;  /* 0x000000212400720c */ /* 0x000fe20003fc5070 */
[----:B------:R-:W-:Y:S01]  /*36ad0*/  IMAD.X R34, RZ, RZ, ~R72, P4 ;  /* 0x000000ffff227224 */ /* 0x000fe200020e0e48 */
[----:B------:R-:W-:Y:S01]  /*36ae0*/  ISETP.NE.U32.AND P4, PT, R44, RZ, PT ;  /* 0x000000ff2c00720c */ /* 0x000fe20003f85070 */
[----:B------:R-:W-:Y:S01]  /*36af0*/  IMAD.WIDE.U32 R32, R38, R26, RZ ;  /* 0x0000001a26207225 */ /* 0x000fe200078e00ff */
[----:B------:R-:W-:-:S02]  /*36b00*/  ISETP.GE.U32.AND.EX P2, PT, R60, R80, PT, P2 ;  /* 0x000000503c00720c */ /* 0x000fc40003f46120 */
[----:B------:R-:W-:Y:S01]  /*36b10*/  ISETP.NE.AND.EX P4, PT, R45, RZ, PT, P4 ;  /* 0x000000ff2d00720c */ /* 0x000fe20003f85340 */
[----:B------:R-:W-:Y:S01]  /*36b20*/  IMAD.IADD R33, R33, 0x1, R39 ;  /* 0x0000000121217824 */ /* 0x000fe200078e0227 */
[----:B------:R-:W-:Y:S02]  /*36b30*/  IADD3 R81, P3, PT, R81, R40, RZ ;  /* 0x0000002851517210 */ /* 0x000fe40007f7e0ff */
[----:B------:R-:W-:Y:S01]  /*36b40*/  ISETP.NE.AND.EX P1, PT, R71, R34, !P4, P6 ;  /* 0x000000224700720c */ /* 0x000fe20006725360 */
[----:B------:R-:W-:Y:S01]  /*36b50*/  IMAD.WIDE.U32 R34, R73, R61, RZ ;  /* 0x0000003d49227225 */ /* 0x000fe200078e00ff */
[----:B------:R-:W-:Y:S02]  /*36b60*/  IADD3.X R72, PT, PT, R41, UR4, RZ, P3, !PT ;  /* 0x0000000429487c10 */ /* 0x000fe40009ffe4ff */
[----:B------:R-:W-:Y:S01]  /*36b70*/  SEL R85, RZ, 0x1, !P1 ;  /* 0x00000001ff557807 */ /* 0x000fe20004800000 */
[----:B------:R-:W-:Y:S02]  /*36b80*/  IMAD.WIDE.U32 R40, R33, R28, RZ ;  /* 0x0000001c21287225 */ /* 0x000fe400078e00ff */
[----:B------:R-:W-:-:S02]  /*36b90*/  @P2 IADD3 R45, P3, PT, RZ, -R65, RZ ;  /* 0x80000041ff2d2210 */ /* 0x000fc40007f7e0ff */
[----:B------:R-:W-:Y:S01]  /*36ba0*/  IMAD.WIDE.U32 R34, P4, R56, R74, R34 ;  /* 0x0000004a38227225 */ /* 0x000fe20007880022 */
[----:B------:R-:W-:-:S03]  /*36bb0*/  @P2 ISETP.NE.U32.AND P6, PT, R78, RZ, PT ;  /* 0x000000ff4e00220c */ /* 0x000fc60003fc5070 */
[----:B------:R-:W-:Y:S01]  /*36bc0*/  IMAD.X R39, RZ, RZ, RZ, P4 ;  /* 0x000000ffff277224 */ /* 0x000fe200020e06ff */
[----:B------:R-:W-:Y:S01]  /*36bd0*/  @P2 ISETP.NE.AND.EX P6, PT, R80, RZ, PT, P6 ;  /* 0x000000ff5000220c */ /* 0x000fe20003fc5360 */
[----:B------:R-:W-:Y:S01]  /*36be0*/  @P2 IMAD.X R65, RZ, RZ, ~R83, P3 ;  /* 0x000000ffff412224 */ /* 0x000fe200018e0e53 */
[----:B------:R-:W-:Y:S01]  /*36bf0*/  @P2 ISETP.NE.U32.AND P4, PT, R58, R45, PT ;  /* 0x0000002d3a00220c */ /* 0x000fe20003f85070 */
[----:B------:R-:W-:Y:S01]  /*36c00*/  IMAD.WIDE.U32 R40, P3, R32, R29, R40 ;  /* 0x0000001d20287225 */ /* 0x000fe20007860028 */
[----:B------:R-:W-:Y:S02]  /*36c10*/  LOP3.LUT R83, RZ, R38, RZ, 0x33, !PT ;  /* 0x00000026ff537212 */ /* 0x000fe400078e33ff */
[----:B------:R-:W-:Y:S01]  /*36c20*/  @P2 ISETP.NE.AND.EX P6, PT, R64, R65, !P6, P4 ;  /* 0x000000414000220c */ /* 0x000fe200077c5340 */
[----:B------:R-:W-:-:S04]  /*36c30*/  IMAD.WIDE.U32 R44, R32, R28, RZ ;  /* 0x0000001c202c7225 */ /* 0x000fc800078e00ff */
[----:B------:R-:W-:Y:S01]  /*36c40*/  IMAD.X R65, RZ, RZ, RZ, P3 ;  /* 0x000000ffff417224 */ /* 0x000fe200018e06ff */
[----:B------:R-:W-:Y:S01]  /*36c50*/  IADD3 R38, P4, PT, R45, R40, RZ ;  /* 0x000000282d267210 */ /* 0x000fe20007f9e0ff */
[----:B------:R-:W-:Y:S01]  /*36c60*/  IMAD.WIDE.U32 R74, R74, R61, RZ ;  /* 0x0000003d4a4a7225 */ /* 0x000fe200078e00ff */
[----:B------:R-:W-:-:S03]  /*36c70*/  ISETP.GT.U32.AND P3, PT, R44, R83, PT ;  /* 0x000000532c00720c */ /* 0x000fc60003f64070 */
[----:B------:R-:W-:Y:S01]  /*36c80*/  IMAD.MOV.U32 R64, RZ, RZ, R41 ;  /* 0x000000ffff407224 */ /* 0x000fe200078e0029 */
[----:B------:R-:W-:Y:S01]  /*36c90*/  ISETP.GT.U32.AND.EX P3, PT, R38, R77, PT, P3 ;  /* 0x0000004d2600720c */ /* 0x000fe20003f64130 */
[----:B------:R-:W-:Y:S02]  /*36ca0*/  IMAD.MOV.U32 R38, RZ, RZ, R35 ;  /* 0x000000ffff267224 */ /* 0x000fe400078e0023 */
[----:B------:R-:W-:Y:S01]  /*36cb0*/  IMAD.WIDE.U32.X R40, R33, R29, R64, P4 ;  /* 0x0000001d21287225 */ /* 0x000fe200020e0440 */
[----:B------:R-:W-:Y:S02]  /*36cc0*/  IADD3 RZ, P4, PT, R75, R34, RZ ;  /* 0x000000224bff7210 */ /* 0x000fe40007f9e0ff */
[----:B------:R-:W-:Y:S01]  /*36cd0*/  SEL R75, RZ, 0x1, !P3 ;  /* 0x00000001ff4b7807 */ /* 0x000fe20005800000 */
[----:B------:R-:W-:-:S04]  /*36ce0*/  IMAD.WIDE.U32 R44, R33, R30, RZ ;  /* 0x0000001e212c7225 */ /* 0x000fc800078e00ff */
[----:B------:R-:W-:Y:S01]  /*36cf0*/  IMAD.WIDE.U32.X R64, R56, R73, R38, P4 ;  /* 0x0000004938407225 */ /* 0x000fe200020e0426 */
[----:B------:R-:W-:-:S03]  /*36d00*/  IADD3 R87, P4, PT, R75, R40, RZ ;  /* 0x000000284b577210 */ /* 0x000fc60007f9e0ff */
[----:B------:R-:W-:-:S04]  /*36d10*/  IMAD.WIDE.U32 R34, R32, R30, RZ ;  /* 0x0000001e20227225 */ /* 0x000fc800078e00ff */
[----:B------:R-:W-:-:S04]  /*36d20*/  IMAD.WIDE.U32 R38, P3, R32, R31, R44 ;  /* 0x0000001f20267225 */ /* 0x000fc8000786002c */
[----:B------:R-:W-:Y:S01]  /*36d30*/  IMAD.X R76, RZ, RZ, R41, P4 ;  /* 0x000000ffff4c7224 */ /* 0x000fe200020e0629 */
[----:B------:R-:W-:Y:S01]  /*36d40*/  IADD3 R91, P4, PT, R87, R34, RZ ;  /* 0x00000022575b7210 */ /* 0x000fe20007f9e0ff */
[----:B------:R-:W-:Y:S02]  /*36d50*/  IMAD.IADD R89, R35, 0x1, R38 ;  /* 0x0000000123597824 */ /* 0x000fe400078e0226 */
[----:B------:R-:W-:-:S04]  /*36d60*/  IMAD.WIDE.U32 R44, R56, R69, RZ ;  /* 0x00000045382c7225 */ /* 0x000fc800078e00ff */
[----:B------:R-:W-:Y:S01]  /*36d70*/  IMAD.X R78, R89, 0x1, R76, P4 ;  /* 0x00000001594e7824 */ /* 0x000fe200020e064c */
[----:B------:R-:W-:Y:S01]  /*36d80*/  IADD3 R70, P4, PT, R91, R70, RZ ;  /* 0x000000465b467210 */ /* 0x000fe20007f9e0ff */
[----:B------:R-:W-:-:S03]  /*36d90*/  IMAD.WIDE.U32 R40, R61, R69, RZ ;  /* 0x000000453d287225 */ /* 0x000fc600078e00ff */
[----:B------:R-:W-:Y:S01]  /*36da0*/  ISETP.GE.U32.AND P1, PT, R70, R91, PT ;  /* 0x0000005b4600720c */ /* 0x000fe20003f26070 */
[----:B------:R-:W-:Y:S02]  /*36db0*/  IMAD.X R67, R78, 0x1, R67, P4 ;  /* 0x000000014e437824 */ /* 0x000fe400020e0643 */
[----:B------:R-:W-:-:S03]  /*36dc0*/  IMAD.WIDE.U32 R44, P4, R61, R68, R44 ;  /* 0x000000443d2c7225 */ /* 0x000fc6000788002c */
[----:B------:R-:W-:Y:S01]  /*36dd0*/  ISETP.GE.U32.AND.EX P1, PT, R67, R78, PT, P1 ;  /* 0x0000004e4300720c */ /* 0x000fe20003f26110 */
[----:B------:R-:W-:Y:S01]  /*36de0*/  IMAD.X R75, RZ, RZ, RZ, P0 ;  /* 0x000000ffff4b7224 */ /* 0x000fe200000e06ff */
[----:B------:R-:W-:Y:S01]  /*36df0*/  IADD3 R58, P0, PT, R81, R40, RZ ;  /* 0x00000028513a7210 */ /* 0x000fe20007f1e0ff */
[----:B------:R-:W-:Y:S02]  /*36e00*/  IMAD.IADD R77, R41, 0x1, R44 ;  /* 0x00000001294d7824 */ /* 0x000fe400078e022c */
[----:B------:R-:W-:Y:S01]  /*36e10*/  IMAD.MOV.U32 R83, RZ, RZ, 0x1 ;  /* 0x00000001ff537424 */ /* 0x000fe200078e00ff */
[----:B------:R-:W-:Y:S01]  /*36e20*/  @P2 SEL R83, RZ, 0x1, !P6 ;  /* 0x00000001ff532807 */ /* 0x000fe20007000000 */
[----:B------:R-:W-:Y:S01]  /*36e30*/  IMAD.MOV.U32 R74, RZ, RZ, R47 ;  /* 0x000000ffff4a7224 */ /* 0x000fe200078e002f */
[----:B------:R-:W-:Y:S01]  /*36e40*/  IADD3 R85, P2, P6, R58, R64, R85 ;  /* 0x000000403a557210 */ /* 0x000fe20007e5e055 */
[----:B------:R-:W-:Y:S01]  /*36e50*/  IMAD.X R64, R77, 0x1, R72, P0 ;  /* 0x000000014d407824 */ /* 0x000fe200000e0648 */
[----:B------:R-:W-:-:S04]  /*36e60*/  IADD3 RZ, P0, PT, R46, R59, RZ ;  /* 0x0000003b2eff7210 */ /* 0x000fc80007f1e0ff */
[----:B------:R-:W-:Y:S01]  /*36e70*/  IADD3.X R65, PT, PT, R64, R65, RZ, P2, P6 ;  /* 0x0000004140417210 */ /* 0x000fe200017ec4ff */
[----:B------:R-:W-:Y:S01]  /*36e80*/  IMAD.WIDE.U32.X R74, R63, R68, R74, P0 ;  /* 0x000000443f4a7225 */ /* 0x000fe200000e044a */
[----:B------:R-:W-:Y:S02]  /*36e90*/  ISETP.GE.U32.AND P0, PT, R85, R58, PT ;  /* 0x0000003a5500720c */ /* 0x000fe40003f06070 */
[----:B------:R-:W-:Y:S02]  /*36ea0*/  @P1 IADD3 R47, P6, PT, RZ, -R87, RZ ;  /* 0x80000057ff2f1210 */ /* 0x000fe40007fde0ff */
[----:B------:R-:W-:Y:S02]  /*36eb0*/  @P1 ISETP.NE.U32.AND P2, PT, R91, RZ, PT ;  /* 0x000000ff5b00120c */ /* 0x000fe40003f45070 */
[----:B------:R-:W-:Y:S01]  /*36ec0*/  ISETP.GE.U32.AND.EX P0, PT, R65, R64, PT, P0 ;  /* 0x000000404100720c */ /* 0x000fe20003f06100 */
[----:B------:R-:W-:Y:S01]  /*36ed0*/  @P1 IMAD.X R46, RZ, RZ, ~R76, P6 ;  /* 0x000000ffff2e1224 */ /* 0x000fe200030e0e4c */
[----:B------:R-:W-:-:S02]  /*36ee0*/  @P1 ISETP.NE.AND.EX P2, PT, R78, RZ, PT, P2 ;  /* 0x000000ff4e00120c */ /* 0x000fc40003f45320 */
[----:B------:R-:W-:Y:S01]  /*36ef0*/  @P1 ISETP.NE.U32.AND P6, PT, R34, R47, PT ;  /* 0x0000002f2200120c */ /* 0x000fe20003fc5070 */
[----:B------:R-:W-:-:S03]  /*36f00*/  IMAD.MOV.U32 R34, RZ, RZ, 0x1 ;  /* 0x00000001ff227424 */ /* 0x000fc600078e00ff */
[----:B------:R-:W-:Y:S01]  /*36f10*/  @P1 ISETP.NE.AND.EX P2, PT, R89, R46, !P2, P6 ;  /* 0x0000002e5900120c */ /* 0x000fe20005745360 */
[----:B------:R-:W-:Y:S01]  /*36f20*/  IMAD.WIDE.U32 R46, R20, R20, RZ ;  /* 0x00000014142e7225 */ /* 0x000fe200078e00ff */
[----:B------:R-:W-:Y:S02]  /*36f30*/  IADD3 R83, P6, PT, R83, R74, RZ ;  /* 0x0000004a53537210 */ /* 0x000fe40007fde0ff */
[----:B------:R-:W-:Y:S02]  /*36f40*/  @P1 SEL R34, RZ, 0x1, !P2 ;  /* 0x00000001ff221807 */ /* 0x000fe40005000000 */
[----:B------:R-:W-:Y:S02]  /*36f50*/  @P0 IADD3 R81, P1, PT, RZ, -R81, RZ ;  /* 0x80000051ff510210 */ /* 0x000fe40007f3e0ff */
[----:B------:R-:W-:Y:S01]  /*36f60*/  @P0 ISETP.NE.U32.AND P2, PT, R58, RZ, PT ;  /* 0x000000ff3a00020c */ /* 0x000fe20003f45070 */
[----:B------:R-:W-:Y:S01]  /*36f70*/  IMAD.WIDE.U32 R58, R63, R20, RZ ;  /* 0x000000143f3a7225 */ /* 0x000fe200078e00ff */
[----:B------:R-:W-:-:S02]  /*36f80*/  IADD3.X R74, PT, PT, R75, UR4, RZ, P6, !PT ;  /* 0x000000044b4a7c10 */ /* 0x000fc4000b7fe4ff */
[----:B------:R-:W-:Y:S01]  /*36f90*/  @P0 ISETP.NE.AND.EX P2, PT, R64, RZ, PT, P2 ;  /* 0x000000ff4000020c */ /* 0x000fe20003f45320 */
[----:B------:R-:W-:Y:S01]  /*36fa0*/  @P0 IMAD.X R72, RZ, RZ, ~R72, P1 ;  /* 0x000000ffff480224 */ /* 0x000fe200008e0e48 */
[----:B------:R-:W-:Y:S01]  /*36fb0*/  @P0 ISETP.NE.U32.AND P6, PT, R40, R81, PT ;  /* 0x000000512800020c */ /* 0x000fe20003fc5070 */
[----:B------:R-:W-:-:S03]  /*36fc0*/  IMAD.WIDE.U32 R58, P1, R20, R63, R58 ;  /* 0x0000003f143a7225 */ /* 0x000fc6000782003a */
[----:B------:R-:W-:Y:S01]  /*36fd0*/  @P0 ISETP.NE.AND.EX P6, PT, R77, R72, !P2, P6 ;  /* 0x000000484d00020c */ /* 0x000fe200057c5360 */
[----:B------:R-:W-:Y:S01]  /*36fe0*/  IMAD.IADD R81, R47, 0x1, R58 ;  /* 0x000000012f517824 */ /* 0x000fe200078e023a */
[----:B------:R-:W-:Y:S01]  /*36ff0*/  IADD3 R76, P2, PT, R83, R46, RZ ;  /* 0x0000002e534c7210 */ /* 0x000fe20007f5e0ff */
[----:B------:R-:W-:Y:S01]  /*37000*/  IMAD.MOV.U32 R64, RZ, RZ, R43 ;  /* 0x000000ffff407224 */ /* 0x000fe200078e002b */
[----:B------:R-:W-:-:S03]  /*37010*/  P2R R80, PR, RZ, 0x40 ;  /* 0x00000040ff507803 */ /* 0x000fc60000000000 */
[----:B------:R-:W-:Y:S01]  /*37020*/  IMAD.X R78, R81, 0x1, R74, P2 ;  /* 0x00000001514e7824 */ /* 0x000fe200010e064a */
[----:B------:R-:W-:-:S05]  /*37030*/  IADD3 R85, P2, PT, R76, R85, RZ ;  /* 0x000000554c557210 */ /* 0x000fca0007f5e0ff */
[----:B------:R-:W-:Y:S01]  /*37040*/  IMAD.X R87, R78, 0x1, R65, P2 ;  /* 0x000000014e577824 */ /* 0x000fe200010e0641 */
[----:B------:R-:W-:Y:S01]  /*37050*/  ISETP.GE.U32.AND P2, PT, R85, R76, PT ;  /* 0x0000004c5500720c */ /* 0x000fe20003f46070 */
[----:B------:R-:W-:Y:S01]  /*37060*/  IMAD.X R65, RZ, RZ, RZ, P5 ;  /* 0x000000ffff417224 */ /* 0x000fe200028e06ff */
[----:B------:R-:W-:Y:S02]  /*37070*/  IADD3 RZ, P5, PT, R42, R37, RZ ;  /* 0x000000252aff7210 */ /* 0x000fe40007fbe0ff */
[----:B------:R-:W-:-:S03]  /*37080*/  ISETP.GE.U32.AND.EX P2, PT, R87, R78, PT, P2 ;  /* 0x0000004e5700720c */ /* 0x000fc60003f46120 */
[----:B------:R-:W-:Y:S01]  /*37090*/  IMAD.WIDE.U32.X R42, R56, R73, R64, P5 ;  /* 0x00000049382a7225 */ /* 0x000fe200028e0440 */
[----:B------:R-:W-:-:S05]  /*370a0*/  IADD3 R65, P5, PT, R79, R36, RZ ;  /* 0x000000244f417210 */ /* 0x000fca0007fbe0ff */
[----:B------:R-:W-:Y:S01]  /*370b0*/  IMAD.X R64, R60, 0x1, R71, P5 ;  /* 0x000000013c407824 */ /* 0x000fe200028e0647 */
[----:B------:R-:W-:-:S03]  /*370c0*/  ISETP.GE.U32.AND P5, PT, R65, R36, PT ;  /* 0x000000244100720c */ /* 0x000fc60003fa6070 */
[----:B------:R-:W-:Y:S02]  /*370d0*/  @P2 IADD3 R75, P6, PT, RZ, -R83, RZ ;  /* 0x80000053ff4b2210 */ /* 0x000fe40007fde0ff */
[----:B------:R-:W-:-:S03]  /*370e0*/  ISETP.GE.U32.AND.EX P5, PT, R64, R71, PT, P5 ;  /* 0x000000474000720c */ /* 0x000fc60003fa6150 */
[----:B------:R-:W-:Y:S01]  /*370f0*/  @P2 IMAD.X R72, RZ, RZ, ~R74, P6 ;  /* 0x000000ffff482224 */ /* 0x000fe200030e0e4a */
[----:B------:R-:W-:Y:S02]  /*37100*/  SEL R37, RZ, 0x1, P5 ;  /* 0x00000001ff257807 */ /* 0x000fe40002800000 */
[----:B------:R-:W-:Y:S02]  /*37110*/  @P2 ISETP.NE.U32.AND P6, PT, R46, R75, PT ;  /* 0x0000004b2e00220c */ /* 0x000fe40003fc5070 */
[----:B------:R-:W-:Y:S01]  /*37120*/  IADD3 R71, P5, PT, R37, R42, RZ ;  /* 0x0000002a25477210 */ /* 0x000fe20007fbe0ff */
[----:B------:R-:W-:-:S04]  /*37130*/  IMAD.WIDE.U32 R36, R68, R61, RZ ;  /* 0x0000003d44247225 */ /* 0x000fc800078e00ff */
[----:B------:R-:W-:Y:S01]  /*37140*/  IMAD.X R74, RZ, RZ, R43, P5 ;  /* 0x000000ffff4a7224 */ /* 0x000fe200028e062b */
[----:B------:R-:W-:-:S04]  /*37150*/  @P2 ISETP.NE.U32.AND P5, PT, R76, RZ, PT ;  /* 0x000000ff4c00220c */ /* 0x000fc80003fa5070 */
[----:B------:R-:W-:-:S04]  /*37160*/  @P2 ISETP.NE.AND.EX P5, PT, R78, RZ, PT, P5 ;  /* 0x000000ff4e00220c */ /* 0x000fc80003fa5350 */
[----:B------:R-:W-:Y:S01]  /*37170*/  @P2 ISETP.NE.AND.EX P6, PT, R81, R72, !P5, P6 ;  /* 0x000000485100220c */ /* 0x000fe20006fc5360 */
[----:B------:R-:W-:-:S03]  /*37180*/  IMAD.WIDE.U32 R36, P5, R56, R69, R36 ;  /* 0x0000004538247225 */ /* 0x000fc600078a0024 */
[----:B------:R-:W-:Y:S01]  /*37190*/  P2R R75, PR, RZ, 0x40 ;  /* 0x00000040ff4b7803 */ /* 0x000fe20000000000 */
[----:B------:R-:W-:-:S04]  /*371a0*/  IMAD.WIDE.U32 R72, R69, R61, RZ ;  /* 0x0000003d45487225 */ /* 0x000fc800078e00ff */
[----:B------:R-:W-:Y:S01]  /*371b0*/  IMAD.X R43, RZ, RZ, RZ, P5 ;  /* 0x000000ffff2b7224 */ /* 0x000fe200028e06ff */
[----:B------:R-:W-:Y:S01]  /*371c0*/  IADD3 RZ, P5, PT, R73, R36, RZ ;  /* 0x0000002449ff7210 */ /* 0x000fe20007fbe0ff */
[----:B------:R-:W-:-:S04]  /*371d0*/  IMAD.MOV.U32 R42, RZ, RZ, R37 ;  /* 0x000000ffff2a7224 */ /* 0x000fc800078e0025 */
[----:B------:R-:W-:Y:S01]  /*371e0*/  IMAD.WIDE.U32.X R36, R56, R68, R42, P5 ;  /* 0x0000004438247225 */ /* 0x000fe200028e042a */
[----:B------:R-:W-:-:S03]  /*371f0*/  IADD3 R69, P5, PT, R71, R40, RZ ;  /* 0x0000002847457210 */ /* 0x000fc60007fbe0ff */
[----:B------:R-:W-:Y:S01]  /*37200*/  IMAD.X R43, RZ, RZ, RZ, P4 ;  /* 0x000000ffff2b7224 */ /* 0x000fe200020e06ff */
[----:B------:R-:W-:Y:S01]  /*37210*/  IADD3 RZ, P4, PT, R44, R41, RZ ;  /* 0x000000292cff7210 */ /* 0x000fe20007f9e0ff */
[----:B------:R-:W-:Y:S01]  /*37220*/  IMAD.X R72, R74, 0x1, R77, P5 ;  /* 0x000000014a487824 */ /* 0x000fe200028e064d */
[----:B------:R-:W-:Y:S01]  /*37230*/  IADD3 R60, P5, PT, R69, R85, RZ ;  /* 0x00000055453c7210 */ /* 0x000fe20007fbe0ff */
[----:B------:R-:W-:-:S04]  /*37240*/  IMAD.MOV.U32 R42, RZ, RZ, R45 ;  /* 0x000000ffff2a7224 */ /* 0x000fc800078e002d */
[----:B------:R-:W-:Y:S02]  /*37250*/  IMAD.X R46, R72, 0x1, R87, P5 ;  /* 0x00000001482e7824 */ /* 0x000fe400028e0657 */
[----:B------:R-:W-:Y:S01]  /*37260*/  IMAD.WIDE.U32.X R44, R56, R68, R42, P4 ;  /* 0x00000044382c7225 */ /* 0x000fe200020e042a */
[----:B------:R-:W-:-:S03]  /*37270*/  ISETP.GE.U32.AND P4, PT, R60, R69, PT ;  /* 0x000000453c00720c */ /* 0x000fc60003f86070 */
[----:B------:R-:W-:Y:S01]  /*37280*/  IMAD.MOV.U32 R68, RZ, RZ, R59 ;  /* 0x000000ffff447224 */ /* 0x000fe200078e003b */
[----:B------:R-:W-:Y:S01]  /*37290*/  ISETP.GE.U32.AND.EX P4, PT, R46, R72, PT, P4 ;  /* 0x000000482e00720c */ /* 0x000fe20003f86140 */
[----:B------:R-:W-:-:S12]  /*372a0*/  IMAD.X R59, RZ, RZ, RZ, P3 ;  /* 0x000000ffff3b7224 */ /* 0x000fd800018e06ff */
[----:B------:R-:W-:-:S04]  /*372b0*/  @P4 IADD3 R41, P5, PT, RZ, -R71, RZ ;  /* 0x80000047ff294210 */ /* 0x000fc80007fbe0ff */
[----:B------:R-:W-:Y:S01]  /*372c0*/  @P4 ISETP.NE.U32.AND P6, PT, R40, R41, PT ;  /* 0x000000292800420c */ /* 0x000fe20003fc5070 */
[----:B------:R-:W-:Y:S01]  /*372d0*/  @P4 IMAD.X R42, RZ, RZ, ~R74, P5 ;  /* 0x000000ffff2a4224 */ /* 0x000fe200028e0e4a */
[----:B------:R-:W-:Y:S01]  /*372e0*/  @P4 ISETP.NE.U32.AND P5, PT, R69, RZ, PT ;  /* 0x000000ff4500420c */ /* 0x000fe20003fa5070 */
[----:B------:R-:W-:-:S03]  /*372f0*/  IMAD.X R69, RZ, RZ, RZ, P1 ;  /* 0x000000ffff457224 */ /* 0x000fc600008e06ff */
[----:B------:R-:W-:Y:S01]  /*37300*/  @P4 ISETP.NE.AND.EX P5, PT, R72, RZ, PT, P5 ;  /* 0x000000ff4800420c */ /* 0x000fe20003fa5350 */
[----:B------:R-:W-:-:S03]  /*37310*/  IMAD.WIDE.U32 R72, R33, R52, RZ ;  /* 0x0000003421487225 */ /* 0x000fc600078e00ff */
[----:B------:R-:W-:Y:S01]  /*37320*/  @P4 ISETP.NE.AND.EX P5, PT, R77, R42, !P5, P6 ;  /* 0x0000002a4d00420c */ /* 0x000fe20006fa5360 */
[----:B------:R-:W-:Y:S01]  /*37330*/  IMAD.WIDE.U32 R42, R56, R20, RZ ;  /* 0x00000014382a7225 */ /* 0x000fe200078e00ff */
[----:B------:R-:W-:-:S03]  /*37340*/  ISETP.NE.AND P6, PT, R80, RZ, PT ;  /* 0x000000ff5000720c */ /* 0x000fc60003fc5270 */
[----:B------:R-:W-:Y:S02]  /*37350*/  IMAD.MOV.U32 R77, RZ, RZ, 0x1 ;  /* 0x00000001ff4d7424 */ /* 0x000fe400078e00ff */
[----:B------:R-:W-:-:S04]  /*37360*/  IMAD.WIDE.U32 R42, P1, R61, R63, R42 ;  /* 0x0000003f3d2a7225 */ /* 0x000fc8000782002a */
[----:B------:R-:W-:Y:S01]  /*37370*/  IMAD.X R41, RZ, RZ, RZ, P1 ;  /* 0x000000ffff297224 */ /* 0x000fe200008e06ff */
[----:B------:R-:W-:Y:S01]  /*37380*/  IADD3 RZ, P1, PT, R58, R47, RZ ;  /* 0x0000002f3aff7210 */ /* 0x000fe20007f3e0ff */
[----:B------:R-:W-:Y:S02]  /*37390*/  IMAD.MOV.U32 R58, RZ, RZ, R39 ;  /* 0x000000ffff3a7224 */ /* 0x000fe400078e0027 */
[----:B------:R-:W-:Y:S02]  /*373a0*/  IMAD.MOV.U32 R40, RZ, RZ, R43 ;  /* 0x000000ffff287224 */ /* 0x000fe400078e002b */
[----:B------:R-:W-:Y:S01]  /*373b0*/  IMAD.WIDE.U32.X R68, R63, R63, R68, P1 ;  /* 0x0000003f3f447225 */ /* 0x000fe200008e0444 */
[----:B------:R-:W-:-:S05]  /*373c0*/  IADD3 RZ, P1, PT, R38, R35, RZ ;  /* 0x0000002326ff7210 */ /* 0x000fca0007f3e0ff */
[----:B------:R-:W-:-:S04]  /*373d0*/  IMAD.WIDE.U32.X R38, R33, R31, R58, P1 ;  /* 0x0000001f21267225 */ /* 0x000fc800008e043a */
[----:B------:R-:W-:Y:S01]  /*373e0*/  IMAD.WIDE.U32 R58, R32, R52, RZ ;  /* 0x00000034203a7225 */ /* 0x000fe200078e00ff */
[----:B------:R-:W-:-:S03]  /*373f0*/  IADD3 R87, P1, PT, R34, R38, RZ ;  /* 0x0000002622577210 */ /* 0x000fc60007f3e0ff */
[----:B------:R-:W-:Y:S01]  /*37400*/  IMAD.WIDE.U32 R34, R61, R20, RZ ;  /* 0x000000143d227225 */ /* 0x000fe200078e00ff */
[----:B------:R-:W-:Y:S02]  /*37410*/  IADD3.X R80, PT, PT, R39, UR4, RZ, P1, !PT ;  /* 0x0000000427507c10 */ /* 0x000fe40008ffe4ff */
[----:B------:R-:W-:Y:S01]  /*37420*/  IADD3 R47, P3, PT, R87, R58, RZ ;  /* 0x0000003a572f7210 */ /* 0x000fe20007f7e0ff */
[----:B------:R-:W-:Y:S01]  /*37430*/  IMAD.WIDE.U32 R38, P1, R32, R53, R72 ;  /* 0x0000003520267225 */ /* 0x000fe20007820048 */
[----:B------:R-:W-:-:S03]  /*37440*/  LOP3.LUT R73, RZ, R70, RZ, 0x33, !PT ;  /* 0x00000046ff497212 */ /* 0x000fc600078e33ff */
[----:B------:R-:W-:Y:S02]  /*37450*/  IMAD.IADD R89, R59, 0x1, R38 ;  /* 0x000000013b597824 */ /* 0x000fe400078e0226 */
[----:B------:R-:W-:Y:S02]  /*37460*/  IMAD.IADD R74, R35, 0x1, R42 ;  /* 0x00000001234a7824 */ /* 0x000fe400078e022a */
[----:B------:R-:W-:Y:S01]  /*37470*/  IMAD.X R91, R89, 0x1, R80, P3 ;  /* 0x00000001595b7824 */ /* 0x000fe200018e0650 */
[----:B------:R-:W-:Y:S01]  /*37480*/  IADD3 R71, P3, PT, R47, R62, RZ ;  /* 0x0000003e2f477210 */ /* 0x000fe20007f7e0ff */
[----:B------:R-:W-:-:S04]  /*37490*/  IMAD.X R43, RZ, RZ, RZ, P1 ;  /* 0x000000ffff2b7224 */ /* 0x000fc800008e06ff */
[----:B------:R-:W-:Y:S01]  /*374a0*/  IMAD.X R66, R91, 0x1, R66, P3 ;  /* 0x000000015b427824 */ /* 0x000fe200018e0642 */
[----:B------:R-:W-:-:S04]  /*374b0*/  ISETP.NE.AND P3, PT, R75, RZ, PT ;  /* 0x000000ff4b00720c */ /* 0x000fc80003f65270 */
[----:B------:R-:W-:Y:S02]  /*374c0*/  @P2 SEL R77, RZ, 0x1, !P3 ;  /* 0x00000001ff4d2807 */ /* 0x000fe40005800000 */
[----:B------:R-:W-:Y:S02]  /*374d0*/  ISETP.GE.U32.AND P2, PT, R71, R47, PT ;  /* 0x0000002f4700720c */ /* 0x000fe40003f46070 */
[----:B------:R-:W-:Y:S01]  /*374e0*/  IADD3 RZ, P3, PT, R42, R35, RZ ;  /* 0x000000232aff7210 */ /* 0x000fe20007f7e0ff */
[----:B------:R-:W-:Y:S01]  /*374f0*/  IMAD.MOV.U32 R35, RZ, RZ, 0x1 ;  /* 0x00000001ff237424 */ /* 0x000fe200078e00ff */
[----:B------:R-:W-:Y:S01]  /*37500*/  ISETP.GE.U32.AND.EX P2, PT, R66, R91, PT, P2 ;  /* 0x0000005b4200720c */ /* 0x000fe20003f46120 */
[----:B------:R-:W-:Y:S01]  /*37510*/  IMAD.MOV.U32 R42, RZ, RZ, R39 ;  /* 0x000000ffff2a7224 */ /* 0x000fe200078e0027 */
[----:B------:R-:W-:Y:S01]  /*37520*/  @P4 SEL R35, RZ, 0x1, !P5 ;  /* 0x00000001ff234807 */ /* 0x000fe20006800000 */
[----:B------:R-:W-:Y:S01]  /*37530*/  IMAD.WIDE.U32.X R40, R56, R63, R40, P3 ;  /* 0x0000003f38287225 */ /* 0x000fe200018e0428 */
[----:B------:R-:W-:-:S02]  /*37540*/  IADD3 R77, P1, PT, R77, R68, RZ ;  /* 0x000000444d4d7210 */ /* 0x000fc40007f3e0ff */
[----:B------:R-:W-:Y:S01]  /*37550*/  IADD3 R83, P5, PT, R35, R44, RZ ;  /* 0x0000002c23537210 */ /* 0x000fe20007fbe0ff */
[----:B------:R-:W-:Y:S01]  /*37560*/  IMAD.MOV.U32 R35, RZ, RZ, 0x1 ;  /* 0x00000001ff237424 */ /* 0x000fe200078e00ff */
[----:B------:R-:W-:Y:S02]  /*37570*/  IADD3.X R75, PT, PT, R69, UR4, RZ, P1, !PT ;  /* 0x00000004454b7c10 */ /* 0x000fe40008ffe4ff */
[----:B------:R-:W-:Y:S01]  /*37580*/  IADD3.X R85, PT, PT, R45, UR4, RZ, P5, !PT ;  /* 0x000000042d557c10 */ /* 0x000fe2000affe4ff */
[----:B------:R-:W-:Y:S01]  /*37590*/  IMAD.WIDE.U32 R44, R63, R61, RZ ;  /* 0x0000003d3f2c7225 */ /* 0x000fe200078e00ff */
[----:B------:R-:W-:Y:S02]  /*375a0*/  IADD3 R79, P5, PT, R77, R34, RZ ;  /* 0x000000224d4f7210 */ /* 0x000fe40007fbe0ff */
[----:B------:R-:W-:Y:S01]  /*375b0*/  @P2 ISETP.NE.U32.AND P1, PT, R47, RZ, PT ;  /* 0x000000ff2f00220c */ /* 0x000fe20003f25070 */
[-C--:B------:R-:W-:Y:S01]  /*375c0*/  IMAD R47, R67, R26.reuse, RZ ;  /* 0x0000001a432f7224 */ /* 0x080fe200078e02ff */
[----:B------:R-:W-:Y:S01]  /*375d0*/  @P0 SEL R35, RZ, 0x1, !P6 ;  /* 0x00000001ff230807 */ /* 0x000fe20007000000 */
[----:B------:R-:W-:Y:S01]  /*375e0*/  IMAD.X R81, R74, 0x1, R75, P5 ;  /* 0x000000014a517824 */ /* 0x000fe200028e064b */
[----:B------:R-:W-:Y:S01]  /*375f0*/  IADD3 RZ, P4, PT, R38, R59, RZ ;  /* 0x0000003b26ff7210 */ /* 0x000fe20007f9e0ff */
[----:B------:R-:W-:Y:S01]  /*37600*/  IMAD.WIDE.U32 R38, R70, R26, RZ ;  /* 0x0000001a46267225 */ /* 0x000fe200078e00ff */
[----:B------:R-:W-:-:S02]  /*37610*/  IADD3 R72, P0, P6, R79, R35, R36 ;  /* 0x000000234f487210 */ /* 0x000fc40007e1e024 */
[----:B------:R-:W-:Y:S01]  /*37620*/  @P2 IADD3 R35, P5, PT, RZ, -R87, RZ ;  /* 0x80000057ff232210 */ /* 0x000fe20007fbe0ff */
[----:B------:R-:W-:Y:S01]  /*37630*/  IMAD R47, R70, R27, R47 ;  /* 0x0000001b462f7224 */ /* 0x000fe200078e022f */
[----:B------:R-:W-:Y:S01]  /*37640*/  IADD3.X R76, PT, PT, R81, UR4, R37, P0, P6 ;  /* 0x00000004514c7c10 */ /* 0x000fe200087ec425 */
[----:B------:R-:W-:Y:S01]  /*37650*/  IMAD.WIDE.U32 R36, P6, R56, R20, R44 ;  /* 0x0000001438247225 */ /* 0x000fe200078c002c */
[----:B------:R-:W-:Y:S02]  /*37660*/  IADD3 R78, P3, PT, R83, R34, RZ ;  /* 0x00000022534e7210 */ /* 0x000fe40007f7e0ff */
[----:B------:R-:W-:Y:S01]  /*37670*/  @P2 ISETP.NE.U32.AND P0, PT, R58, R35, PT ;  /* 0x000000233a00220c */ /* 0x000fe20003f05070 */
[----:B------:R-:W-:Y:S01]  /*37680*/  IMAD.IADD R47, R39, 0x1, R47 ;  /* 0x00000001272f7824 */ /* 0x000fe200078e022f */
[----:B------:R-:W-:Y:S01]  /*37690*/  @P2 ISETP.NE.AND.EX P1, PT, R91, RZ, PT, P1 ;  /* 0x000000ff5b00220c */ /* 0x000fe20003f25310 */
[----:B------:R-:W-:Y:S01]  /*376a0*/  IMAD.X R45, RZ, RZ, RZ, P6 ;  /* 0x000000ffff2d7224 */ /* 0x000fe200030e06ff */
[----:B------:R-:W-:Y:S01]  /*376b0*/  IADD3 R35, P6, PT, R78, R72, RZ ;  /* 0x000000484e237210 */ /* 0x000fe20007fde0ff */
[----:B------:R-:W-:Y:S01]  /*376c0*/  IMAD.WIDE.U32 R58, R47, R28, RZ ;  /* 0x0000001c2f3a7225 */ /* 0x000fe200078e00ff */
[----:B------:R-:W-:-:S03]  /*376d0*/  LOP3.LUT R67, RZ, R67, RZ, 0x33, !PT ;  /* 0x00000043ff437212 */ /* 0x000fc600078e33ff */
[----:B------:R-:W-:Y:S02]  /*376e0*/  @P2 IMAD.X R44, RZ, RZ, ~R80, P5 ;  /* 0x000000ffff2c2224 */ /* 0x000fe400028e0e50 */
[----:B------:R-:W-:Y:S02]  /*376f0*/  IMAD.X R87, R85, 0x1, R74, P3 ;  /* 0x0000000155577824 */ /* 0x000fe400018e064a */
[C---:B------:R-:W-:Y:S01]  /*37700*/  IMAD.WIDE.U32 R68, R38.reuse, R28, RZ ;  /* 0x0000001c26447225 */ /* 0x040fe200078e00ff */
[----:B------:R-:W-:Y:S02]  /*37710*/  @P2 ISETP.NE.AND.EX P0, PT, R89, R44, !P1, P0 ;  /* 0x0000002c5900220c */ /* 0x000fe40004f05300 */
[----:B------:R-:W-:Y:S01]  /*37720*/  ISETP.GE.U32.AND P1, PT, R35, R78, PT ;  /* 0x0000004e2300720c */ /* 0x000fe20003f26070 */
[----:B------:R-:W-:Y:S01]  /*37730*/  IMAD.WIDE.U32 R58, P3, R38, R29, R58 ;  /* 0x0000001d263a7225 */ /* 0x000fe2000786003a */
[----:B------:R-:W-:-:S03]  /*37740*/  ISETP.GT.U32.AND P5, PT, R68, R73, PT ;  /* 0x000000494400720c */ /* 0x000fc60003fa4070 */
[----:B------:R-:W-:Y:S01]  /*37750*/  IMAD.X R62, R87, 0x1, R76, P6 ;  /* 0x00000001573e7824 */ /* 0x000fe200030e064c */
[----:B------:R-:W-:Y:S01]  /*37760*/  IADD3 R58, P6, PT, R69, R58, RZ ;  /* 0x0000003a453a7210 */ /* 0x000fe20007fde0ff */
[----:B------:R-:W-:-:S03]  /*37770*/  IMAD.WIDE.U32 R68, R20, R61, RZ ;  /* 0x0000003d14447225 */ /* 0x000fc600078e00ff */
[----:B------:R-:W-:Y:S01]  /*37780*/  ISETP.GE.U32.AND.EX P1, PT, R62, R87, PT, P1 ;  /* 0x000000573e00720c */ /* 0x000fe20003f26110 */
[----:B------:R-:W-:Y:S01]  /*37790*/  IMAD.X R73, RZ, RZ, RZ, P3 ;  /* 0x000000ffff497224 */ /* 0x000fe200018e06ff */
[----:B------:R-:W-:Y:S01]  /*377a0*/  ISETP.GE.U32.AND P3, PT, R72, R79, PT ;  /* 0x0000004f4800720c */ /* 0x000fe20003f66070 */
[----:B------:R-:W-:Y:S01]  /*377b0*/  IMAD.MOV.U32 R72, RZ, RZ, R59 ;  /* 0x000000ffff487224 */ /* 0x000fe200078e003b */
[----:B------:R-:W-:Y:S01]  /*377c0*/  ISETP.GT.U32.AND.EX P5, PT, R58, R67, PT, P5 ;  /* 0x000000433a00720c */ /* 0x000fe20003fa4150 */
[----:B------:R-:W-:Y:S01]  /*377d0*/  IMAD.WIDE.U32.X R42, R33, R53, R42, P4 ;  /* 0x00000035212a7225 */ /* 0x000fe200020e042a */
[----:B------:R-:W-:Y:S02]  /*377e0*/  IADD3 RZ, P4, PT, R69, R36, RZ ;  /* 0x0000002445ff7210 */ /* 0x000fe40007f9e0ff */
[----:B------:R-:W-:Y:S01]  /*377f0*/  ISETP.GE.U32.AND.EX P3, PT, R76, R81, PT, P3 ;  /* 0x000000514c00720c */ /* 0x000fe20003f66130 */
[----:B------:R-:W-:Y:S01]  /*37800*/  IMAD.MOV.U32 R44, RZ, RZ, R37 ;  /* 0x000000ffff2c7224 */ /* 0x000fe200078e0025 */
[----:B------:R-:W-:Y:S01]  /*37810*/  SEL R37, RZ, 0x1, !P5 ;  /* 0x00000001ff257807 */ /* 0x000fe20006800000 */
[----:B------:R-:W-:-:S04]  /*37820*/  IMAD.WIDE.U32.X R72, R47, R29, R72, P6 ;  /* 0x0000001d2f487225 */ /* 0x000fc800030e0448 */
[----:B------:R-:W-:Y:S01]  /*37830*/  IMAD.MOV.U32 R59, RZ, RZ, 0x1 ;  /* 0x00000001ff3b7424 */ /* 0x000fe200078e00ff */
[----:B------:R-:W-:Y:S01]  /*37840*/  @P2 SEL R59, RZ, 0x1, !P0 ;  /* 0x00000001ff3b2807 */ /* 0x000fe20004000000 */
[----:B------:R-:W-:Y:S01]  /*37850*/  IMAD.WIDE.U32.X R44, R56, R63, R44, P4 ;  /* 0x0000003f382c7225 */ /* 0x000fe200020e042c */
[----:B------:R-:W-:Y:S02]  /*37860*/  IADD3 R63, P5, PT, R37, R72, RZ ;  /* 0x00000048253f7210 */ /* 0x000fe40007fbe0ff */
[----:B------:R-:W-:Y:S01]  /*37870*/  IADD3 R89, P0, PT, R59, R42, RZ ;  /* 0x0000002a3b597210 */ /* 0x000fe20007f1e0ff */
[----:B------:R-:W-:Y:S01]  /*37880*/  IMAD.MOV.U32 R67, RZ, RZ, 0x1 ;  /* 0x00000001ff437424 */ /* 0x000fe200078e00ff */
[----:B------:R-:W-:Y:S01]  /*37890*/  @P1 IADD3 R37, P4, PT, RZ, -R83, RZ ;  /* 0x80000053ff251210 */ /* 0x000fe20007f9e0ff */
[----:B------:R-:W-:Y:S01]  /*378a0*/  IMAD.X R72, RZ, RZ, R73, P5 ;  /* 0x000000ffff487224 */ /* 0x000fe200028e0649 */
[----:B------:R-:W-:Y:S01]  /*378b0*/  @P1 ISETP.NE.U32.AND P2, PT, R78, RZ, PT ;  /* 0x000000ff4e00120c */ /* 0x000fe20003f45070 */
[----:B------:R-:W-:Y:S01]  /*378c0*/  IMAD.WIDE.U32 R58, R56, R61, RZ ;  /* 0x0000003d383a7225 */ /* 0x000fe200078e00ff */
[----:B------:R-:W-:-:S02]  /*378d0*/  IADD3.X R76, PT, PT, R43, UR4, RZ, P0, !PT ;  /* 0x000000042b4c7c10 */ /* 0x000fc400087fe4ff */
[----:B------:R-:W-:Y:S01]  /*378e0*/  @P1 ISETP.NE.AND.EX P2, PT, R87, RZ, PT, P2 ;  /* 0x000000ff5700120c */ /* 0x000fe20003f45320 */
[----:B------:R-:W-:Y:S01]  /*378f0*/  @P1 IMAD.X R43, RZ, RZ, ~R85, P4 ;  /* 0x000000ffff2b1224 */ /* 0x000fe200020e0e55 */
[----:B------:R-:W-:Y:S01]  /*37900*/  @P1 ISETP.NE.U32.AND P0, PT, R34, R37, PT ;  /* 0x000000252200120c */ /* 0x000fe20003f05070 */
[----:B------:R-:W-:Y:S01]  /*37910*/  IMAD.WIDE.U32 R36, R33, R54, RZ ;  /* 0x0000003621247225 */ /* 0x000fe200078e00ff */
[----:B------:R-:W-:Y:S02]  /*37920*/  @P3 ISETP.NE.U32.AND P4, PT, R79, RZ, PT ;  /* 0x000000ff4f00320c */ /* 0x000fe40003f85070 */
[----:B------:R-:W-:Y:S01]  /*37930*/  @P3 IADD3 R77, P5, PT, RZ, -R77, RZ ;  /* 0x8000004dff4d3210 */ /* 0x000fe20007fbe0ff */
[----:B------:R-:W-:Y:S01]  /*37940*/  IMAD.WIDE.U32 R68, R47, R30, RZ ;  /* 0x0000001e2f447225 */ /* 0x000fe200078e00ff */
[----:B------:R-:W-:Y:S02]  /*37950*/  @P1 ISETP.NE.AND.EX P2, PT, R74, R43, !P2, P0 ;  /* 0x0000002b4a00120c */ /* 0x000fe40005745300 */
[----:B------:R-:W-:Y:S01]  /*37960*/  @P3 ISETP.NE.AND.EX P6, PT, R81, RZ, PT, P4 ;  /* 0x000000ff5100320c */ /* 0x000fe20003fc5340 */
[----:B------:R-:W-:Y:S01]  /*37970*/  IMAD.WIDE.U32 R42, R32, R54, RZ ;  /* 0x00000036202a7225 */ /* 0x000fe200078e00ff */
[----:B------:R-:W-:-:S02]  /*37980*/  @P3 ISETP.NE.U32.AND P0, PT, R34, R77, PT ;  /* 0x0000004d2200320c */ /* 0x000fc40003f05070 */
[----:B------:R-:W-:Y:S01]  /*37990*/  @P1 SEL R67, RZ, 0x1, !P2 ;  /* 0x00000001ff431807 */ /* 0x000fe20005000000 */
[----:B------:R-:W-:Y:S01]  /*379a0*/  IMAD.WIDE.U32 R36, P4, R32, R55, R36 ;  /* 0x0000003720247225 */ /* 0x000fe20007880024 */
[----:B------:R-:W-:Y:S02]  /*379b0*/  IADD3 R32, P1, PT, R89, R42, RZ ;  /* 0x0000002a59207210 */ /* 0x000fe40007f3e0ff */
[----:B------:R-:W-:Y:S01]  /*379c0*/  IADD3 R77, P2, PT, R67, R40, RZ ;  /* 0x00000028434d7210 */ /* 0x000fe20007f5e0ff */
[----:B------:R-:W-:Y:S02]  /*379d0*/  @P3 IMAD.X R75, RZ, RZ, ~R75, P5 ;  /* 0x000000ffff4b3224 */ /* 0x000fe400028e0e4b */
[----:B------:R-:W-:Y:S01]  /*379e0*/  IMAD.IADD R83, R43, 0x1, R36 ;  /* 0x000000012b537824 */ /* 0x000fe200078e0224 */
[----:B------:R-:W-:Y:S01]  /*379f0*/  IADD3.X R34, PT, PT, R41, UR4, RZ, P2, !PT ;  /* 0x0000000429227c10 */ /* 0x000fe200097fe4ff */
[----:B------:R-:W-:Y:S01]  /*37a00*/  IMAD.WIDE.U32 R40, R61, R61, RZ ;  /* 0x0000003d3d287225 */ /* 0x000fe200078e00ff */
[----:B------:R-:W-:-:S02]  /*37a10*/  @P3 ISETP.NE.AND.EX P6, PT, R74, R75, !P6, P0 ;  /* 0x0000004b4a00320c */ /* 0x000fc400077c5300 */
[----:B------:R-:W-:Y:S01]  /*37a20*/  IADD3 R70, P0, PT, R32, R65, RZ ;  /* 0x0000004120467210 */ /* 0x000fe20007f1e0ff */
[----:B------:R-:W-:Y:S01]  /*37a30*/  IMAD.X R74, R83, 0x1, R76, P1 ;  /* 0x00000001534a7824 */ /* 0x000fe200008e064c */
[----:B------:R-:W-:Y:S01]  /*37a40*/  IADD3 R79, P2, PT, R77, R40, RZ ;  /* 0x000000284d4f7210 */ /* 0x000fe20007f5e0ff */
[----:B------:R-:W-:-:S04]  /*37a50*/  IMAD.WIDE.U32 R58, P1, R61, R56, R58 ;  /* 0x000000383d3a7225 */ /* 0x000fc8000782003a */
[----:B------:R-:W-:Y:S01]  /*37a60*/  IMAD.X R61, R74, 0x1, R64, P0 ;  /* 0x000000014a3d7824 */ /* 0x000fe200000e0640 */
[----:B------:R-:W-:Y:S01]  /*37a70*/  ISETP.GE.U32.AND P0, PT, R70, R32, PT ;  /* 0x000000204600720c */ /* 0x000fe20003f06070 */
[----:B------:R-:W-:Y:S01]  /*37a80*/  IMAD.MOV.U32 R67, RZ, RZ, 0x1 ;  /* 0x00000001ff437424 */ /* 0x000fe200078e00ff */
[----:B------:R-:W-:Y:S01]  /*37a90*/  @P3 SEL R67, RZ, 0x1, !P6 ;  /* 0x00000001ff433807 */ /* 0x000fe20007000000 */
[----:B------:R-:W-:Y:S01]  /*37aa0*/  IMAD.IADD R75, R41, 0x1, R58 ;  /* 0x00000001294b7824 */ /* 0x000fe200078e023a */
[----:B------:R-:W-:Y:S01]  /*37ab0*/  ISETP.GE.U32.AND.EX P0, PT, R61, R74, PT, P0 ;  /* 0x0000004a3d00720c */ /* 0x000fe20003f06100 */
[----:B------:R-:W-:Y:S01]  /*37ac0*/  IMAD.WIDE.U32 R64, R38, R30, RZ ;  /* 0x0000001e26407225 */ /* 0x000fe200078e00ff */
[----:B------:R-:W-:-:S03]  /*37ad0*/  IADD3 R20, P3, P5, R79, R67, R44 ;  /* 0x000000434f147210 */ /* 0x000fc60007d7e02c */
[----:B------:R-:W-:-:S04]  /*37ae0*/  IMAD.WIDE.U32 R68, P6, R38, R31, R68 ;  /* 0x0000001f26447225 */ /* 0x000fc800078c0044 */
[----:B------:R-:W-:Y:S01]  /*37af0*/  IMAD.X R81, R75, 0x1, R34, P2 ;  /* 0x000000014b517824 */ /* 0x000fe200010e0622 */
[----:B------:R-:W-:Y:S01]  /*37b00*/  IADD3 R78, P2, PT, R63, R64, RZ ;  /* 0x000000403f4e7210 */ /* 0x000fe20007f5e0ff */
[----:B------:R-:W-:Y:S02]  /*37b10*/  IMAD.IADD R85, R65, 0x1, R68 ;  /* 0x0000000141557824 */ /* 0x000fe400078e0244 */
[----:B------:R-:W-:Y:S01]  /*37b20*/  IMAD.X R67, RZ, RZ, RZ, P1 ;  /* 0x000000ffff437224 */ /* 0x000fe200008e06ff */
[----:B------:R-:W-:Y:S01]  /*37b30*/  IADD3.X R44, PT, PT, R81, UR4, R45, P3, P5 ;  /* 0x00000004512c7c10 */ /* 0x000fe20009fea42d */
[----:B------:R-:W-:Y:S01]  /*37b40*/  IMAD.X R80, R85, 0x1, R72, P2 ;  /* 0x0000000155507824 */ /* 0x000fe200010e0648 */
[----:B------:R-:W-:Y:S02]  /*37b50*/  IADD3 R71, P5, PT, R78, R71, RZ ;  /* 0x000000474e477210 */ /* 0x000fe40007fbe0ff */
[----:B------:R-:W-:Y:S02]  /*37b60*/  @P0 IADD3 R73, P3, PT, RZ, -R89, RZ ;  /* 0x80000059ff490210 */ /* 0x000fe40007f7e0ff */
[----:B------:R-:W-:Y:S01]  /*37b70*/  @P0 ISETP.NE.U32.AND P2, PT, R32, RZ, PT ;  /* 0x000000ff2000020c */ /* 0x000fe20003f45070 */
[----:B------:R-:W-:Y:S01]  /*37b80*/  IMAD.X R45, R80, 0x1, R66, P5 ;  /* 0x00000001502d7824 */ /* 0x000fe200028e0642 */
[----:B------:R-:W-:Y:S01]  /*37b90*/  ISETP.GE.U32.AND P1, PT, R71, R78, PT ;  /* 0x0000004e4700720c */ /* 0x000fe20003f26070 */
[----:B------:R-:W-:Y:S01]  /*37ba0*/  @P0 IMAD.X R32, RZ, RZ, ~R76, P3 ;  /* 0x000000ffff200224 */ /* 0x000fe200018e0e4c */
[----:B------:R-:W-:Y:S01]  /*37bb0*/  @P0 ISETP.NE.AND.EX P2, PT, R74, RZ, PT, P2 ;  /* 0x000000ff4a00020c */ /* 0x000fe20003f45320 */
[----:B------:R-:W-:Y:S01]  /*37bc0*/  IMAD.MOV.U32 R66, RZ, RZ, R59 ;  /* 0x000000ffff427224 */ /* 0x000fe200078e003b */
[----:B------:R-:W-:Y:S01]  /*37bd0*/  @P0 ISETP.NE.U32.AND P3, PT, R42, R73, PT ;  /* 0x000000492a00020c */ /* 0x000fe20003f65070 */
[----:B------:R-:W-:Y:S01]  /*37be0*/  IMAD.MOV.U32 R42, RZ, RZ, R37 ;  /* 0x000000ffff2a7224 */ /* 0x000fe200078e0025 */
[----:B------:R-:W-:Y:S01]  /*37bf0*/  ISETP.GE.U32.AND.EX P1, PT, R45, R80, PT, P1 ;  /* 0x000000502d00720c */ /* 0x000fe20003f26110 */
[----:B------:R-:W-:Y:S01]  /*37c00*/  IMAD.MOV.U32 R73, RZ, RZ, 0x1 ;  /* 0x00000001ff497424 */ /* 0x000fe200078e00ff */
[----:B------:R-:W-:Y:S01]  /*37c10*/  @P0 ISETP.NE.AND.EX P2, PT, R83, R32, !P2, P3 ;  /* 0x000000205300020c */ /* 0x000fe20005745330 */
[----:B------:R-:W-:Y:S01]  /*37c20*/  IMAD.X R59, RZ, RZ, RZ, P6 ;  /* 0x000000ffff3b7224 */ /* 0x000fe200030e06ff */
[----:B------:R-:W-:-:S02]  /*37c30*/  ISETP.GE.U32.AND P3, PT, R20, R79, PT ;  /* 0x0000004f1400720c */ /* 0x000fc40003f66070 */
[----:B------:R-:W-:Y:S01]  /*37c40*/  IADD3 RZ, P5, PT, R36, R43, RZ ;  /* 0x0000002b24ff7210 */ /* 0x000fe20007fbe0ff */
[----:B------:R-:W-:Y:S01]  /*37c50*/  IMAD.X R43, RZ, RZ, RZ, P4 ;  /* 0x000000ffff2b7224 */ /* 0x000fe200020e06ff */
[----:B------:R-:W-:Y:S02]  /*37c60*/  ISETP.GE.U32.AND.EX P3, PT, R44, R81, PT, P3 ;  /* 0x000000512c00720c */ /* 0x000fe40003f66130 */
[----:B------:R-:W-:Y:S01]  /*37c70*/  IADD3 RZ, P4, PT, R58, R41, RZ ;  /* 0x000000293aff7210 */ /* 0x000fe20007f9e0ff */
[----:B------:R-:W-:Y:S01]  /*37c80*/  IMAD.WIDE.U32.X R42, R33, R55, R42, P5 ;  /* 0x00000037212a7225 */ /* 0x000fe200028e042a */
[----:B------:R-:W-:Y:S02]  /*37c90*/  @P0 SEL R73, RZ, 0x1, !P2 ;  /* 0x00000001ff490807 */ /* 0x000fe40005000000 */
[----:B------:R-:W-:Y:S01]  /*37ca0*/  @P1 ISETP.NE.U32.AND P0, PT, R78, RZ, PT ;  /* 0x000000ff4e00120c */ /* 0x000fe20003f05070 */
[----:B------:R-:W-:Y:S01]  /*37cb0*/  IMAD.WIDE.U32.X R32, R56, R56, R66, P4 ;  /* 0x0000003838207225 */ /* 0x000fe200020e0442 */
[----:B------:R-:W-:-:S02]  /*37cc0*/  @P1 IADD3 R63, P4, PT, RZ, -R63, RZ ;  /* 0x8000003fff3f1210 */ /* 0x000fc40007f9e0ff */
[----:B------:R-:W-:Y:S01]  /*37cd0*/  IADD3 R73, P5, PT, R73, R42, RZ ;  /* 0x0000002a49497210 */ /* 0x000fe20007fbe0ff */
[----:B------:R-:W-:Y:S01]  /*37ce0*/  IMAD.MOV.U32 R41, RZ, RZ, 0x1 ;  /* 0x00000001ff297424 */ /* 0x000fe200078e00ff */
[----:B------:R-:W-:Y:S01]  /*37cf0*/  @P1 ISETP.NE.AND.EX P0, PT, R80, RZ, PT, P0 ;  /* 0x000000ff5000120c */ /* 0x000fe20003f05300 */
[----:B------:R-:W-:Y:S01]  /*37d00*/  @P1 IMAD.X R72, RZ, RZ, ~R72, P4 ;  /* 0x000000ffff481224 */ /* 0x000fe200020e0e48 */
[----:B------:R-:W-:Y:S01]  /*37d10*/  IADD3.X R67, PT, PT, R43, UR4, RZ, P5, !PT ;  /* 0x000000042b437c10 */ /* 0x000fe2000affe4ff */
[----:B------:R-:W-:Y:S01]  /*37d20*/  IMAD.MOV.U32 R58, RZ, RZ, R69 ;  /* 0x000000ffff3a7224 */ /* 0x000fe200078e0045 */
[----:B------:R-:W-:Y:S01]  /*37d30*/  @P3 IADD3 R37, P5, PT, RZ, -R77, RZ ;  /* 0x8000004dff253210 */ /* 0x000fe20007fbe0ff */
[----:B------:R-:W-:Y:S01]  /*37d40*/  IMAD.WIDE.U32 R42, R38, R52, RZ ;  /* 0x00000034262a7225 */ /* 0x000fe200078e00ff */
[----:B------:R-:W-:Y:S02]  /*37d50*/  @P1 ISETP.NE.U32.AND P2, PT, R64, R63, PT ;  /* 0x0000003f4000120c */ /* 0x000fe40003f45070 */
[----:B------:R-:W-:Y:S01]  /*37d60*/  @P3 ISETP.NE.U32.AND P4, PT, R79, RZ, PT ;  /* 0x000000ff4f00320c */ /* 0x000fe20003f85070 */
[----:B------:R-:W-:Y:S01]  /*37d70*/  @P3 IMAD.X R34, RZ, RZ, ~R34, P5 ;  /* 0x000000ffff223224 */ /* 0x000fe200028e0e22 */
[----:B------:R-:W-:Y:S01]  /*37d80*/  @P1 ISETP.NE.AND.EX P0, PT, R85, R72, !P0, P2 ;  /* 0x000000485500120c */ /* 0x000fe20004705320 */
[----:B------:R-:W-:Y:S01]  /*37d90*/  IMAD.MOV.U32 R63, RZ, RZ, 0x1 ;  /* 0x00000001ff3f7424 */ /* 0x000fe200078e00ff */
[----:B------:R-:W-:Y:S01]  /*37da0*/  @P3 ISETP.NE.U32.AND P5, PT, R40, R37, PT ;  /* 0x000000252800320c */ /* 0x000fe20003fa5070 */
[----:B------:R-:W-:Y:S01]  /*37db0*/  IMAD.WIDE.U32 R36, R47, R52, RZ ;  /* 0x000000342f247225 */ /* 0x000fe200078e00ff */
[----:B------:R-:W-:-:S02]  /*37dc0*/  @P3 ISETP.NE.AND.EX P4, PT, R81, RZ, PT, P4 ;  /* 0x000000ff5100320c */ /* 0x000fc40003f85340 */
[----:B------:R-:W-:Y:S02]  /*37dd0*/  ISETP.NE.U32.AND P2, PT, R73, RZ, PT ;  /* 0x000000ff4900720c */ /* 0x000fe40003f45070 */
[----:B------:R-:W-:Y:S02]  /*37de0*/  @P1 SEL R41, RZ, 0x1, !P0 ;  /* 0x00000001ff291807 */ /* 0x000fe40004000000 */
[----:B------:R-:W-:Y:S02]  /*37df0*/  @P3 ISETP.NE.AND.EX P4, PT, R75, R34, !P4, P5 ;  /* 0x000000224b00320c */ /* 0x000fe40006785350 */
[----:B------:R-:W-:Y:S02]  /*37e00*/  ISETP.NE.AND.EX P0, PT, R67, RZ, PT, P2 ;  /* 0x000000ff4300720c */ /* 0x000fe40003f05320 */
[----:B------:R-:W-:Y:S01]  /*37e10*/  @P3 SEL R63, RZ, 0x1, !P4 ;  /* 0x00000001ff3f3807 */ /* 0x000fe20006000000 */
[----:B------:R-:W-:Y:S01]  /*37e20*/  IMAD.WIDE.U32 R36, P4, R38, R53, R36 ;  /* 0x0000003526247225 */ /* 0x000fe20007880024 */
[----:B------:R-:W-:-:S02]  /*37e30*/  IADD3 RZ, P6, PT, R68, R65, RZ ;  /* 0x0000004144ff7210 */ /* 0x000fc40007fde0ff */
[----:B------:R-:W-:Y:S01]  /*37e40*/  IADD3 R34, P1, PT, R63, R32, RZ ;  /* 0x000000203f227210 */ /* 0x000fe20007f3e0ff */
[----:B------:R-:W-:Y:S02]  /*37e50*/  IMAD.IADD R68, R43, 0x1, R36 ;  /* 0x000000012b447824 */ /* 0x000fe400078e0224 */
[----:B------:R-:W-:Y:S01]  /*37e60*/  IMAD.WIDE.U32.X R58, R47, R31, R58, P6 ;  /* 0x0000001f2f3a7225 */ /* 0x000fe200030e043a */
[----:B------:R-:W-:Y:S02]  /*37e70*/  IADD3.X R40, PT, PT, R33, UR4, RZ, P1, !PT ;  /* 0x0000000421287c10 */ /* 0x000fe40008ffe4ff */
[----:B------:R-:W-:Y:S01]  /*37e80*/  IADD3 R41, P2, PT, R41, R58, RZ ;  /* 0x0000003a29297210 */ /* 0x000fe20007f5e0ff */
[----:B------:R-:W-:-:S12]  /*37e90*/  @!P0 BRA `(.L_x_537) ;  /* 0x0000000000608947 */ /* 0x000fd80003800000 */
        /* <DEDUP_REMOVED lines=24> */
.L_x_537:
[----:B------:R-:W-:Y:S05]  /*38020*/  BSYNC.RECONVERGENT B1 ;  /* 0x0000000000017941 */ /* 0x000fea0003800200 */
.L_x_536:
        /* <DEDUP_REMOVED lines=15> */
[----:B------:R-:W-:Y:S01]  /*38120*/  IMAD.X R43, RZ, RZ, RZ, P4 ;  /* 0x000000ffff2b7224 */ /* 0x000fe200020e06ff */
[----:B------:R-:W-:Y:S01]  /*38130*/  ISETP.GE.U32.AND.EX P1, PT, R73, R58, PT, P1 ;  /* 0x0000003a4900720c */ /* 0x000fe20003f26110 */
[----:B------:R-:W-:-:S12]  /*38140*/  IMAD.WIDE.U32 R66, R32, R28, RZ ;  /* 0x0000001c20427225 */ /* 0x000fd800078e00ff */
[----:B------:R-:W-:Y:S01]  /*38150*/  @P1 ISETP.NE.U32.AND P3, PT, R65, RZ, PT ;  /* 0x000000ff4100120c */ /* 0x000fe20003f65070 */
[----:B------:R-:W-:Y:S01]  /*38160*/  IMAD.WIDE.U32 R64, R47, R54, RZ ;  /* 0x000000362f407225 */ /* 0x000fe200078e00ff */
[----:B------:R-:W-:Y:S02]  /*38170*/  @P1 IADD3 R41, P0, PT, RZ, -R41, RZ ;  /* 0x80000029ff291210 */ /* 0x000fe40007f1e0ff */
[----:B------:R-:W-:Y:S01]  /*38180*/  @P1 ISETP.NE.AND.EX P3, PT, R58, RZ, PT, P3 ;  /* 0x000000ff3a00120c */ /* 0x000fe20003f65330 */
[----:B------:R-:W-:Y:S01]  /*38190*/  IMAD.WIDE.U32 R58, R39, R28, RZ ;  /* 0x0000001c273a7225 */ /* 0x000fe200078e00ff */
[----:B------:R-:W-:-:S03]  /*381a0*/  @P1 ISETP.NE.U32.AND P2, PT, R42, R41, PT ;  /* 0x000000292a00120c */ /* 0x000fc60003f45070 */
[----:B------:R-:W-:Y:S01]  /*381b0*/  @P1 IMAD.X R36, RZ, RZ, ~R63, P0 ;  /* 0x000000ffff241224 */ /* 0x000fe200000e0e3f */
[----:B------:R-:W-:Y:S01]  /*381c0*/  ISETP.GT.U32.AND P0, PT, R66, R71, PT ;  /* 0x000000474200720c */ /* 0x000fe20003f04070 */
[----:B------:R-:W-:Y:S02]  /*381d0*/  IMAD.MOV.U32 R42, RZ, RZ, R37 ;  /* 0x000000ffff2a7224 */ /* 0x000fe400078e0025 */
[----:B------:R-:W-:Y:S01]  /*381e0*/  IMAD.WIDE.U32 R58, P4, R32, R29, R58 ;  /* 0x0000001d203a7225 */ /* 0x000fe2000788003a */
[----:B------:R-:W-:-:S03]  /*381f0*/  @P1 ISETP.NE.AND.EX P2, PT, R68, R36, !P3, P2 ;  /* 0x000000244400120c */ /* 0x000fc60005f45320 */
[----:B------:R-:W-:Y:S01]  /*38200*/  IMAD.WIDE.U32 R36, P3, R38, R55, R64 ;  /* 0x0000003726247225 */ /* 0x000fe20007860040 */
[----:B------:R-:W-:-:S03]  /*38210*/  IADD3 R66, P6, PT, R67, R58, RZ ;  /* 0x0000003a43427210 */ /* 0x000fc60007fde0ff */
[----:B------:R-:W-:Y:S01]  /*38220*/  IMAD.MOV.U32 R41, RZ, RZ, 0x1 ;  /* 0x00000001ff297424 */ /* 0x000fe200078e00ff */
[----:B------:R-:W-:Y:S01]  /*38230*/  @P1 SEL R41, RZ, 0x1, !P2 ;  /* 0x00000001ff291807 */ /* 0x000fe20005000000 */
[----:B------:R-:W-:Y:S01]  /*38240*/  IMAD.WIDE.U32.X R64, R47, R53, R42, P5 ;  /* 0x000000352f407225 */ /* 0x000fe200028e042a */
[----:B------:R-:W-:-:S03]  /*38250*/  ISETP.GT.U32.AND.EX P0, PT, R66, R45, PT, P0 ;  /* 0x0000002d4200720c */ /* 0x000fc60003f04100 */
[----:B------:R-:W-:Y:S01]  /*38260*/  IMAD.WIDE.U32 R42, R38, R54, RZ ;  /* 0x00000036262a7225 */ /* 0x000fe200078e00ff */
[----:B------:R-:W-:Y:S02]  /*38270*/  IADD3 R63, P1, PT, R41, R64, RZ ;  /* 0x00000040293f7210 */ /* 0x000fe40007f3e0ff */
[----:B------:R-:W-:Y:S01]  /*38280*/  SEL R45, RZ, 0x1, !P0 ;  /* 0x00000001ff2d7807 */ /* 0x000fe20004000000 */
[----:B------:R-:W-:Y:S01]  /*38290*/  IMAD.X R67, RZ, RZ, RZ, P4 ;  /* 0x000000ffff437224 */ /* 0x000fe200020e06ff */
[----:B------:R-:W-:Y:S01]  /*382a0*/  IADD3.X R56, PT, PT, R65, UR4, RZ, P1, !PT ;  /* 0x0000000441387c10 */ /* 0x000fe20008ffe4ff */
[----:B------:R-:W-:Y:S01]  /*382b0*/  IMAD.MOV.U32 R66, RZ, RZ, R59 ;  /* 0x000000ffff427224 */ /* 0x000fe200078e003b */
[----:B------:R-:W-:Y:S01]  /*382c0*/  IADD3 R38, P1, PT, R63, R42, RZ ;  /* 0x0000002a3f267210 */ /* 0x000fe20007f3e0ff */
[----:B------:R-:W-:Y:S02]  /*382d0*/  IMAD.IADD R71, R43, 0x1, R36 ;  /* 0x000000012b477824 */ /* 0x000fe400078e0224 */
[----:B------:R-:W-:Y:S01]  /*382e0*/  IMAD.WIDE.U32 R68, R39, R30, RZ ;  /* 0x0000001e27447225 */ /* 0x000fe200078e00ff */
[----:B------:R-:W-:-:S03]  /*382f0*/  IADD3 R41, P0, PT, R60, R38, RZ ;  /* 0x000000263c297210 */ /* 0x000fc60007f1e0ff */
        /* <DEDUP_REMOVED lines=21> */
[----:B------:R-:W-:Y:S02]  /*38450*/  @P1 ISETP.NE.U32.AND P6, PT, R38, RZ, PT ;  /* 0x000000ff2600120c */ /* 0x000fe40003fc5070 */
[----:B------:R-:W-:Y:S01]  /*38460*/  @P1 IADD3 R43, P3, PT, RZ, -R63, RZ ;  /* 0x8000003fff2b1210 */ /* 0x000fe20007f7e0ff */
[----:B------:R-:W-:Y:S01]  /*38470*/  IMAD R38, R73, R26, RZ ;  /* 0x0000001a49267224 */ /* 0x000fe200078e02ff */
[----:B------:R-:W-:Y:S01]  /*38480*/  @P1 ISETP.NE.AND.EX P6, PT, R66, RZ, PT, P6 ;  /* 0x000000ff4200120c */ /* 0x000fe20003fc5360 */
[----:B------:R-:W-:Y:S01]  /*38490*/  IMAD.MOV.U32 R65, RZ, RZ, 0x1 ;  /* 0x00000001ff417424 */ /* 0x000fe200078e00ff */
[----:B------:R-:W-:Y:S01]  /*384a0*/  @P1 ISETP.NE.U32.AND P2, PT, R42, R43, PT ;  /* 0x0000002b2a00120c */ /* 0x000fe20003f45070 */
[----:B------:R-:W-:-:S02]  /*384b0*/  IMAD R63, R72, R27, R38 ;  /* 0x0000001b483f7224 */ /* 0x000fc400078e0226 */
[----:B------:R-:W-:Y:S01]  /*384c0*/  IMAD.X R43, RZ, RZ, RZ, P4 ;  /* 0x000000ffff2b7224 */ /* 0x000fe200020e06ff */
[----:B------:R-:W-:Y:S01]  /*384d0*/  IADD3 RZ, P4, PT, R60, R59, RZ ;  /* 0x0000003b3cff7210 */ /* 0x000fe20007f9e0ff */
[----:B------:R-:W-:Y:S01]  /*384e0*/  @P1 IMAD.X R38, RZ, RZ, ~R56, P3 ;  /* 0x000000ffff261224 */ /* 0x000fe200018e0e38 */
[----:B------:R-:W-:Y:S01]  /*384f0*/  @P0 IADD3 R59, P5, PT, RZ, -R67, RZ ;  /* 0x80000043ff3b0210 */ /* 0x000fe20007fbe0ff */
[----:B------:R-:W-:Y:S01]  /*38500*/  IMAD.MOV.U32 R42, RZ, RZ, R61 ;  /* 0x000000ffff2a7224 */ /* 0x000fe200078e003d */
[----:B------:R-:W-:Y:S01]  /*38510*/  @P0 ISETP.NE.U32.AND P3, PT, R75, RZ, PT ;  /* 0x000000ff4b00020c */ /* 0x000fe20003f65070 */
[----:B------:R-:W-:Y:S01]  /*38520*/  IMAD.WIDE.U32 R60, R36, R28, RZ ;  /* 0x0000001c243c7225 */ /* 0x000fe200078e00ff */
[----:B------:R-:W-:Y:S02]  /*38530*/  @P1 ISETP.NE.AND.EX P6, PT, R71, R38, !P6, P2 ;  /* 0x000000264700120c */ /* 0x000fe400077c5320 */
[----:B------:R-:W-:Y:S01]  /*38540*/  @P0 ISETP.NE.U32.AND P2, PT, R58, R59, PT ;  /* 0x0000003b3a00020c */ /* 0x000fe20003f45070 */
[----:B------:R-:W-:Y:S01]  /*38550*/  IMAD.IADD R38, R37, 0x1, R63 ;  /* 0x0000000125267824 */ /* 0x000fe200078e023f */
[----:B------:R-:W-:Y:S01]  /*38560*/  LOP3.LUT R63, RZ, R72, RZ, 0x33, !PT ;  /* 0x00000048ff3f7212 */ /* 0x000fe200078e33ff */
[----:B------:R-:W-:Y:S01]  /*38570*/  @P0 IMAD.X R56, RZ, RZ, ~R68, P5 ;  /* 0x000000ffff380224 */ /* 0x000fe200028e0e44 */
[----:B------:R-:W-:Y:S01]  /*38580*/  @P0 ISETP.NE.AND.EX P3, PT, R70, RZ, PT, P3 ;  /* 0x000000ff4600020c */ /* 0x000fe20003f65330 */
[----:B------:R-:W-:Y:S01]  /*38590*/  IMAD.WIDE.U32 R58, R38, R28, RZ ;  /* 0x0000001c263a7225 */ /* 0x000fe200078e00ff */
[----:B------:R-:W-:-:S02]  /*385a0*/  @P1 SEL R65, RZ, 0x1, !P6 ;  /* 0x00000001ff411807 */ /* 0x000fc40007000000 */
[----:B------:R-:W-:Y:S01]  /*385b0*/  ISETP.GT.U32.AND P1, PT, R60, R63, PT ;  /* 0x0000003f3c00720c */ /* 0x000fe20003f24070 */
[----:B------:R-:W-:Y:S01]  /*385c0*/  IMAD.MOV.U32 R63, RZ, RZ, 0x1 ;  /* 0x00000001ff3f7424 */ /* 0x000fe200078e00ff */
[----:B------:R-:W-:Y:S01]  /*385d0*/  @P0 ISETP.NE.AND.EX P3, PT, R69, R56, !P3, P2 ;  /* 0x000000384500020c */ /* 0x000fe20005f65320 */
[----:B------:R-:W-:Y:S01]  /*385e0*/  IMAD.WIDE.U32 R58, P5, R36, R29, R58 ;  /* 0x0000001d243a7225 */ /* 0x000fe200078a003a */
[----:B------:R-:W-:Y:S02]  /*385f0*/  IADD3 R60, P6, PT, R65, R46, RZ ;  /* 0x0000002e413c7210 */ /* 0x000fe40007fde0ff */
[----:B------:R-:W-:Y:S01]  /*38600*/  @P0 SEL R63, RZ, 0x1, !P3 ;  /* 0x00000001ff3f0807 */ /* 0x000fe20005800000 */
[----:B------:R-:W-:Y:S01]  /*38610*/  IMAD.WIDE.U32.X R42, R39, R31, R42, P4 ;  /* 0x0000001f272a7225 */ /* 0x000fe200020e042a */
[----:B------:R-:W-:Y:S02]  /*38620*/  IADD3.X R47, PT, PT, R47, UR4, RZ, P6, !PT ;  /* 0x000000042f2f7c10 */ /* 0x000fe4000b7fe4ff */
[----:B------:R-:W-:Y:S01]  /*38630*/  ISETP.NE.U32.AND P0, PT, R60, RZ, PT ;  /* 0x000000ff3c00720c */ /* 0x000fe20003f05070 */
[----:B------:R-:W-:Y:S01]  /*38640*/  IMAD.WIDE.U32 R64, R39, R52, RZ ;  /* 0x0000003427407225 */ /* 0x000fe200078e00ff */
[----:B------:R-:W-:-:S02]  /*38650*/  IADD3 R61, P2, PT, R61, R58, RZ ;  /* 0x0000003a3d3d7210 */ /* 0x000fc40007f5e0ff */
[----:B------:R-:W-:Y:S02]  /*38660*/  ISETP.NE.AND.EX P0, PT, R47, RZ, PT, P0 ;  /* 0x000000ff2f00720c */ /* 0x000fe40003f05300 */
[----:B------:R-:W-:Y:S02]  /*38670*/  LOP3.LUT R46, RZ, R73, RZ, 0x33, !PT ;  /* 0x00000049ff2e7212 */ /* 0x000fe400078e33ff */
[----:B------:R-:W-:Y:S02]  /*38680*/  IADD3 R63, P3, PT, R63, R42, RZ ;  /* 0x0000002a3f3f7210 */ /* 0x000fe40007f7e0ff */
[----:B------:R-:W-:Y:S01]  /*38690*/  ISETP.GT.U32.AND.EX P1, PT, R61, R46, PT, P1 ;  /* 0x0000002e3d00720c */ /* 0x000fe20003f24110 */
[----:B------:R-:W-:-:S06]  /*386a0*/  IMAD.X R61, RZ, RZ, RZ, P5 ;  /* 0x000000ffff3d7224 */ /* 0x000fcc00028e06ff */
[----:B------:R-:W-:Y:S06]  /*386b0*/  @!P0 BRA `(.L_x_539) ;  /* 0x0000000000348947 */ /* 0x000fec0003800000 */
        /* <DEDUP_REMOVED lines=13> */
.L_x_539:
[----:B------:R-:W-:Y:S05]  /*38790*/  BSYNC.RECONVERGENT B1 ;  /* 0x0000000000017941 */ /* 0x000fea0003800200 */
.L_x_538:
[----:B------:R-:W-:Y:S01]  /*387a0*/  IMAD.MOV.U32 R46, RZ, RZ, R59 ;  /* 0x000000ffff2e7224 */ /* 0x000fe200078e003b */
[----:B------:R-:W-:Y:S01]  /*387b0*/  UMOV UR4, URZ ;  /* 0x000000ff00047c82 */ /* 0x000fe20008000000 */
[----:B------:R-:W-:Y:S01]  /*387c0*/  IMAD.MOV.U32 R47, RZ, RZ, R61 ;  /* 0x000000ffff2f7224 */ /* 0x000fe200078e003d */
[----:B------:R-:W-:Y:S01]  /*387d0*/  SEL R33, RZ, 0x1, !P1 ;  /* 0x00000001ff217807 */ /* 0x000fe20004800000 */
[C---:B------:R-:W-:Y:S01]  /*387e0*/  IMAD.WIDE.U32 R60, R32.reuse, R52, RZ ;  /* 0x00000034203c7225 */ /* 0x040fe200078e00ff */
[----:B------:R-:W-:Y:S01]  /*387f0*/  IADD3.X R56, PT, PT, R43, UR4, RZ, P3, !PT ;  /* 0x000000042b387c10 */ /* 0x000fe20009ffe4ff */
        /* <DEDUP_REMOVED lines=21> */
[----:B------:R-:W-:-:S03]  /*38950*/  ISETP.GE.U32.AND P1, PT, R33, R72, PT ;  /* 0x000000482100720c */ /* 0x000fc60003f26070 */
[----:B------:R-:W-:-:S05]  /*38960*/  IMAD.X R46, R73, 0x1, R45, P2 ;  /* 0x00000001492e7824 */ /* 0x000fca00010e062d */
[----:B------:R-:W-:-:S03]  /*38970*/  ISETP.GE.U32.AND.EX P1, PT, R46, R73, PT, P1 ;  /* 0x000000492e00720c */ /* 0x000fc60003f26110 */
        /* <DEDUP_REMOVED lines=8> */
[----:B------:R-:W-:Y:S01]  /*38a00*/  IMAD.WIDE.U32 R60, R39, R54, RZ ;  /* 0x00000036273c7225 */ /* 0x000fe200078e00ff */
[----:B------:R-:W-:-:S02]  /*38a10*/  @P3 ISETP.NE.AND.EX P2, PT, R68, R37, !P2, P5 ;  /* 0x000000254400320c */ /* 0x000fc40005745350 */
[----:B------:R-:W-:Y:S01]  /*38a20*/  @P1 IADD3 R41, P5, PT, RZ, -R69, RZ ;  /* 0x80000045ff291210 */ /* 0x000fe20007fbe0ff */
[----:B------:R-:W-:Y:S01]  /*38a30*/  IMAD.MOV.U32 R37, RZ, RZ, 0x1 ;  /* 0x00000001ff257424 */ /* 0x000fe200078e00ff */
[----:B------:R-:W-:Y:S01]  /*38a40*/  @P1 ISETP.NE.U32.AND P4, PT, R72, RZ, PT ;  /* 0x000000ff4800120c */ /* 0x000fe20003f85070 */
[----:B------:R-:W-:Y:S01]  /*38a50*/  IMAD.WIDE.U32.X R66, R39, R53, R66, P6 ;  /* 0x0000003527427225 */ /* 0x000fe200030e0442 */
[----:B------:R-:W-:Y:S02]  /*38a60*/  IADD3 RZ, P6, PT, R42, R59, RZ ;  /* 0x0000003b2aff7210 */ /* 0x000fe40007fde0ff */
[----:B------:R-:W-:Y:S01]  /*38a70*/  @P1 ISETP.NE.U32.AND P0, PT, R58, R41, PT ;  /* 0x000000293a00120c */ /* 0x000fe20003f05070 */
[----:B------:R-:W-:Y:S01]  /*38a80*/  IMAD.MOV.U32 R64, RZ, RZ, R43 ;  /* 0x000000ffff407224 */ /* 0x000fe200078e002b */
[----:B------:R-:W-:Y:S01]  /*38a90*/  @P3 SEL R37, RZ, 0x1, !P2 ;  /* 0x00000001ff253807 */ /* 0x000fe20005000000 */
[----:B------:R-:W-:Y:S01]  /*38aa0*/  IMAD.WIDE.U32 R58, P2, R32, R55, R60 ;  /* 0x00000037203a7225 */ /* 0x000fe2000784003c */
[----:B------:R-:W-:-:S02]  /*38ab0*/  @P1 ISETP.NE.AND.EX P4, PT, R73, RZ, PT, P4 ;  /* 0x000000ff4900120c */ /* 0x000fc40003f85340 */
[----:B------:R-:W-:Y:S01]  /*38ac0*/  IADD3 R41, P3, PT, R37, R66, RZ ;  /* 0x0000004225297210 */ /* 0x000fe20007f7e0ff */
[----:B------:R-:W-:-:S04]  /*38ad0*/  IMAD.WIDE.U32 R60, R32, R54, RZ ;  /* 0x00000036203c7225 */ /* 0x000fc800078e00ff */
[----:B------:R-:W-:Y:S02]  /*38ae0*/  @P1 IMAD.X R32, RZ, RZ, ~R47, P5 ;  /* 0x000000ffff201224 */ /* 0x000fe400028e0e2f */
[----:B------:R-:W-:Y:S02]  /*38af0*/  IMAD.IADD R45, R61, 0x1, R58 ;  /* 0x000000013d2d7824 */ /* 0x000fe400078e023a */
[----:B------:R-:W-:Y:S01]  /*38b00*/  IMAD.MOV.U32 R37, RZ, RZ, 0x1 ;  /* 0x00000001ff257424 */ /* 0x000fe200078e00ff */
[----:B------:R-:W-:Y:S01]  /*38b10*/  @P1 ISETP.NE.AND.EX P0, PT, R71, R32, !P4, P0 ;  /* 0x000000204700120c */ /* 0x000fe20006705300 */
[C---:B------:R-:W-:Y:S01]  /*38b20*/  IMAD.WIDE.U32.X R64, R38.reuse, R31, R64, P6 ;  /* 0x0000001f26407225 */ /* 0x040fe200030e0440 */
[----:B------:R-:W-:Y:S02]  /*38b30*/  IADD3.X R32, PT, PT, R67, UR4, RZ, P3, !PT ;  /* 0x0000000443207c10 */ /* 0x000fe40009ffe4ff */
[----:B------:R-:W-:Y:S01]  /*38b40*/  IADD3 R56, P3, PT, R41, R60, RZ ;  /* 0x0000003c29387210 */ /* 0x000fe20007f7e0ff */
[----:B------:R-:W-:Y:S01]  /*38b50*/  IMAD.WIDE.U32 R66, R38, R52, RZ ;  /* 0x0000003426427225 */ /* 0x000fe200078e00ff */
[----:B------:R-:W-:-:S02]  /*38b60*/  @P1 SEL R37, RZ, 0x1, !P0 ;  /* 0x00000001ff251807 */ /* 0x000fc40004000000 */
[----:B------:R-:W-:Y:S01]  /*38b70*/  IADD3 R35, P4, PT, R35, R56, RZ ;  /* 0x0000003823237210 */ /* 0x000fe20007f9e0ff */
[----:B------:R-:W-:Y:S01]  /*38b80*/  IMAD.X R47, R45, 0x1, R32, P3 ;  /* 0x000000012d2f7824 */ /* 0x000fe200018e0620 */
[----:B------:R-:W-:Y:S01]  /*38b90*/  IADD3 R37, P0, PT, R37, R64, RZ ;  /* 0x0000004025257210 */ /* 0x000fe20007f1e0ff */
[----:B------:R-:W-:Y:S01]  /*38ba0*/  IMAD.WIDE.U32 R42, R36, R52, RZ ;  /* 0x00000034242a7225 */ /* 0x000fe200078e00ff */
[----:B------:R-:W-:-:S03]  /*38bb0*/  ISETP.GE.U32.AND P1, PT, R35, R56, PT ;  /* 0x000000382300720c */ /* 0x000fc60003f26070 */
[----:B------:R-:W-:Y:S02]  /*38bc0*/  IMAD.X R68, R62, 0x1, R47, P4 ;  /* 0x000000013e447824 */ /* 0x000fe400020e062f */
[----:B------:R-:W-:Y:S01]  /*38bd0*/  IMAD.WIDE.U32 R62, P4, R36, R53, R66 ;  /* 0x00000035243e7225 */ /* 0x000fe20007880042 */
[----:B------:R-:W-:Y:S02]  /*38be0*/  IADD3.X R66, PT, PT, R65, UR4, RZ, P0, !PT ;  /* 0x0000000441427c10 */ /* 0x000fe400087fe4ff */
[----:B------:R-:W-:Y:S01]  /*38bf0*/  ISETP.GE.U32.AND.EX P1, PT, R68, R47, PT, P1 ;  /* 0x0000002f4400720c */ /* 0x000fe20003f26110 */
[----:B------:R-:W-:Y:S01]  /*38c00*/  IMAD.IADD R67, R43, 0x1, R62 ;  /* 0x000000012b437824 */ /* 0x000fe200078e023e */
[----:B------:R-:W-:Y:S01]  /*38c10*/  IADD3 R70, P0, PT, R37, R42, RZ ;  /* 0x0000002a25467210 */ /* 0x000fe20007f1e0ff */
[----:B------:R-:W-:Y:S01]  /*38c20*/  IMAD.X R65, RZ, RZ, RZ, P2 ;  /* 0x000000ffff417224 */ /* 0x000fe200010e06ff */
[----:B------:R-:W-:Y:S01]  /*38c30*/  IADD3 RZ, P2, PT, R58, R61, RZ ;  /* 0x0000003d3aff7210 */ /* 0x000fe20007f5e0ff */
[----:B------:R-:W-:Y:S01]  /*38c40*/  IMAD.MOV.U32 R64, RZ, RZ, R59 ;  /* 0x000000ffff407224 */ /* 0x000fe200078e003b */
[----:B------:R-:W-:Y:S01]  /*38c50*/  IADD3 R71, P3, PT, R70, R35, RZ ;  /* 0x0000002346477210 */ /* 0x000fe20007f7e0ff */
[----:B------:R-:W-:-:S02]  /*38c60*/  IMAD.X R69, R67, 0x1, R66, P0 ;  /* 0x0000000143457824 */ /* 0x000fc400000e0642 */
[----:B------:R-:W-:Y:S01]  /*38c70*/  IMAD.WIDE.U32.X R58, R39, R55, R64, P2 ;  /* 0x00000037273a7225 */ /* 0x000fe200010e0440 */
[----:B------:R-:W-:-:S03]  /*38c80*/  ISETP.GE.U32.AND P0, PT, R71, R70, PT ;  /* 0x000000464700720c */ /* 0x000fc60003f06070 */
[----:B------:R-:W-:Y:S01]  /*38c90*/  IMAD.X R68, R69, 0x1, R68, P3 ;  /* 0x0000000145447824 */ /* 0x000fe200018e0644 */
[----:B------:R-:W-:Y:S02]  /*38ca0*/  @P1 IADD3 R35, P6, PT, RZ, -R41, RZ ;  /* 0x80000029ff231210 */ /* 0x000fe40007fde0ff */
[----:B------:R-:W-:Y:S02]  /*38cb0*/  @P1 ISETP.NE.U32.AND P3, PT, R56, RZ, PT ;  /* 0x000000ff3800120c */ /* 0x000fe40003f65070 */
[----:B------:R-:W-:Y:S01]  /*38cc0*/  ISETP.GE.U32.AND.EX P0, PT, R68, R69, PT, P0 ;  /* 0x000000454400720c */ /* 0x000fe20003f06100 */
[----:B------:R-:W-:Y:S01]  /*38cd0*/  @P1 IMAD.X R32, RZ, RZ, ~R32, P6 ;  /* 0x000000ffff201224 */ /* 0x000fe200030e0e20 */
[----:B------:R-:W-:Y:S02]  /*38ce0*/  @P1 ISETP.NE.AND.EX P3, PT, R47, RZ, PT, P3 ;  /* 0x000000ff2f00120c */ /* 0x000fe40003f65330 */
[----:B------:R-:W-:Y:S01]  /*38cf0*/  @P1 ISETP.NE.U32.AND P5, PT, R60, R35, PT ;  /* 0x000000233c00120c */ /* 0x000fe20003fa5070 */
[----:B------:R-:W-:-:S02]  /*38d00*/  IMAD.MOV.U32 R35, RZ, RZ, 0x1 ;  /* 0x00000001ff237424 */ /* 0x000fc400078e00ff */
[----:B------:R-:W-:Y:S01]  /*38d10*/  IMAD.WIDE.U32 R60, R36, R54, RZ ;  /* 0x00000036243c7225 */ /* 0x000fe200078e00ff */
[----:B------:R-:W-:-:S04]  /*38d20*/  @P1 ISETP.NE.AND.EX P3, PT, R45, R32, !P3, P5 ;  /* 0x000000202d00120c */ /* 0x000fc80005f65350 */
[----:B------:R-:W-:Y:S02]  /*38d30*/  @P1 SEL R35, RZ, 0x1, !P3 ;  /* 0x00000001ff231807 */ /* 0x000fe40005800000 */
[----:B------:R-:W-:Y:S02]  /*38d40*/  @P0 IADD3 R37, P5, PT, RZ, -R37, RZ ;  /* 0x80000025ff250210 */ /* 0x000fe40007fbe0ff */
[----:B------:R-:W-:Y:S01]  /*38d50*/  IADD3 R39, P1, PT, R35, R58, RZ ;  /* 0x0000003a23277210 */ /* 0x000fe20007f3e0ff */
[----:B------:R-:W-:Y:S01]  /*38d60*/  IMAD.MOV.U32 R58, RZ, RZ, R63 ;  /* 0x000000ffff3a7224 */ /* 0x000fe200078e003f */
[----:B------:R-:W-:Y:S01]  /*38d70*/  @P0 ISETP.NE.U32.AND P3, PT, R42, R37, PT ;  /* 0x000000252a00020c */ /* 0x000fe20003f65070 */
[----:B------:R-:W-:Y:S01]  /*38d80*/  @P0 IMAD.X R32, RZ, RZ, ~R66, P5 ;  /* 0x000000ffff200224 */ /* 0x000fe200028e0e42 */
[----:B------:R-:W-:Y:S01]  /*38d90*/  IADD3.X R37, PT, PT, R59, UR4, RZ, P1, !PT ;  /* 0x000000043b257c10 */ /* 0x000fe20008ffe4ff */
[----:B------:R-:W-:Y:S01]  /*38da0*/  IMAD.X R59, RZ, RZ, RZ, P4 ;  /* 0x000000ffff3b7224 */ /* 0x000fe200020e06ff */
[----:B------:R-:W-:Y:S01]  /*38db0*/  @P0 ISETP.NE.U32.AND P2, PT, R70, RZ, PT ;  /* 0x000000ff4600020c */ /* 0x000fe20003f45070 */
[----:B------:R-:W-:Y:S01]  /*38dc0*/  IMAD.MOV.U32 R35, RZ, RZ, 0x1 ;  /* 0x00000001ff237424 */ /* 0x000fe200078e00ff */
[----:B------:R-:W-:-:S02]  /*38dd0*/  ISETP.NE.U32.AND P1, PT, R39, RZ, PT ;  /* 0x000000ff2700720c */ /* 0x000fc40003f25070 */
[----:B------:R-:W-:Y:S02]  /*38de0*/  @P0 ISETP.NE.AND.EX P2, PT, R69, RZ, PT, P2 ;  /* 0x000000ff4500020c */ /* 0x000fe40003f45320 */
[----:B------:R-:W-:Y:S02]  /*38df0*/  ISETP.NE.AND.EX P1, PT, R37, RZ, PT, P1 ;  /* 0x000000ff2500720c */ /* 0x000fe40003f25310 */
[----:B------:R-:W-:Y:S01]  /*38e00*/  IADD3 RZ, P5, PT, R62, R43, RZ ;  /* 0x0000002b3eff7210 */ /* 0x000fe20007fbe0ff */
[----:B------:R-:W-:Y:S01]  /*38e10*/  IMAD.WIDE.U32 R42, R38, R54, RZ ;  /* 0x00000036262a7225 */ /* 0x000fe200078e00ff */
[----:B------:R-:W-:-:S03]  /*38e20*/  @P0 ISETP.NE.AND.EX P2, PT, R67, R32, !P2, P3 ;  /* 0x000000204300020c */ /* 0x000fc60005745330 */
[----:B------:R-:W-:Y:S01]  /*38e30*/  IMAD.WIDE.U32.X R58, R38, R53, R58, P5 ;  /* 0x00000035263a7225 */ /* 0x000fe200028e043a */
[----:B------:R-:W-:-:S03]  /*38e40*/  @P0 SEL R35, RZ, 0x1, !P2 ;  /* 0x00000001ff230807 */ /* 0x000fc60005000000 */
[----:B------:R-:W-:Y:S01]  /*38e50*/  IMAD.WIDE.U32 R42, P5, R36, R55, R42 ;  /* 0x00000037242a7225 */ /* 0x000fe200078a002a */
[----:B------:R-:W-:Y:S02]  /*38e60*/  IADD3 R41, P2, PT, R35, R58, RZ ;  /* 0x0000003a23297210 */ /* 0x000fe40007f5e0ff */
[----:B------:R-:W-:Y:S01]  /*38e70*/  @P1 IADD3 R35, P0, PT, R39, R20, RZ ;  /* 0x0000001427231210 */ /* 0x000fe20007f1e0ff */
[----:B------:R-:W-:Y:S01]  /*38e80*/  IMAD.IADD R39, R61, 0x1, R42 ;  /* 0x000000013d277824 */ /* 0x000fe200078e022a */
[----:B------:R-:W-:Y:S01]  /*38e90*/  IADD3.X R58, PT, PT, R59, UR4, RZ, P2, !PT ;  /* 0x000000043b3a7c10 */ /* 0x000fe200097fe4ff */
[----:B------:R-:W-:Y:S01]  /*38ea0*/  IMAD.MOV.U32 R36, RZ, RZ, R43 ;  /* 0x000000ffff247224 */ /* 0x000fe200078e002b */
[----:B------:R-:W-:Y:S01]  /*38eb0*/  IADD3 R45, P2, PT, R41, R60, RZ ;  /* 0x0000003c292d7210 */ /* 0x000fe20007f5e0ff */
[----:B------:R-:W-:Y:S01]  /*38ec0*/  @P1 IMAD.X R37, R37, 0x1, R44, P0 ;  /* 0x0000000125251824 */ /* 0x000fe200000e062c */
[----:B------:R-:W-:Y:S01]  /*38ed0*/  @P1 ISETP.GE.U32.AND P0, PT, R35, R20, PT ;  /* 0x000000142300120c */ /* 0x000fe20003f06070 */
[----:B------:R-:W-:-:S02]  /*38ee0*/  @P1 IMAD.MOV.U32 R20, RZ, RZ, R35 ;  /* 0x000000ffff141224 */ /* 0x000fc400078e0023 */
[----:B------:R-:W-:Y:S01]  /*38ef0*/  IMAD.X R47, R39, 0x1, R58, P2 ;  /* 0x00000001272f7824 */ /* 0x000fe200010e063a */
[----:B------:R-:W-:Y:S01]  /*38f00*/  @P1 ISETP.GE.U32.AND.EX P0, PT, R37, R44, PT, P0 ;  /* 0x0000002c2500120c */ /* 0x000fe20003f06100 */
[----:B------:R-:W-:Y:S01]  /*38f10*/  @P1 IMAD.MOV.U32 R44, RZ, RZ, R37 ;  /* 0x000000ffff2c1224 */ /* 0x000fe200078e0025 */
[----:B------:R-:W-:Y:S01]  /*38f20*/  IADD3 R59, P2, PT, R20, R45, RZ ;  /* 0x0000002d143b7210 */ /* 0x000fe20007f5e0ff */
[----:B------:R-:W-:Y:S01]  /*38f30*/  IMAD.X R37, RZ, RZ, RZ, P5 ;  /* 0x000000ffff257224 */ /* 0x000fe200028e06ff */
[----:B------:R-:W-:-:S03]  /*38f40*/  IADD3 RZ, P5, PT, R42, R61, RZ ;  /* 0x0000003d2aff7210 */ /* 0x000fc60007fbe0ff */
        /* <DEDUP_REMOVED lines=8> */
[----:B------:R-:W-:Y:S01]  /*38fd0*/  IMAD.MOV.U32 R35, RZ, RZ, 0x1 ;  /* 0x00000001ff237424 */ /* 0x000fe200078e00ff */
[----:B------:R-:W-:Y:S02]  /*38fe0*/  @P1 SEL R41, RZ, 0x1, P0 ;  /* 0x00000001ff291807 */ /* 0x000fe40000000000 */
[----:B------:R-:W-:Y:S01]  /*38ff0*/  @P2 ISETP.NE.AND.EX P3, PT, R39, R20, !P3, P4 ;  /* 0x000000142700220c */ /* 0x000fe20005f65340 */
[----:B------:R-:W-:Y:S01]  /*39000*/  IMAD.WIDE.U32.X R38, R38, R55, R36, P5 ;  /* 0x0000003726267225 */ /* 0x000fe200028e0424 */
[----:B------:R-:W-:-:S02]  /*39010*/  @P1 IADD3 R34, P0, PT, R41, R34, RZ ;  /* 0x0000002229221210 */ /* 0x000fc40007f1e0ff */
        /* <DEDUP_REMOVED lines=39> */
.L_x_542:
[----:B------:R-:W-:Y:S05]  /*39290*/  BSYNC.RELIABLE B2 ;  /* 0x0000000000027941 */ /* 0x000fea0003800100 */
.L_x_541:
        /* <DEDUP_REMOVED lines=22> */
.L_x_543:
[----:B------:R-:W-:Y:S05]  /*39400*/  BSYNC.RECONVERGENT B1 ;  /* 0x0000000000017941 */ /* 0x000fea0003800200 */
.L_x_540:
[----:B------:R-:W-:Y:S01]  /*39410*/  ISETP.GE.U32.AND P0, PT, R33, R10, PT ;  /* 0x0000000a2100720c */ /* 0x000fe20003f06070 */
[----:B------:R-:W-:Y:S01]  /*39420*/  BSSY.RECONVERGENT B1, `(.L_x_544) ;  /* 0x000003e000017945 */ /* 0x000fe20003800200 */
        /* <DEDUP_REMOVED lines=13> */
[-C--:B------:R-:W-:Y:S02]  /*39500*/  ISETP.GE.U32.AND P1, PT, R36, R15.reuse, PT ;  /* 0x0000000f2400720c */ /* 0x080fe40003f26070 */
[----:B------:R-:W-:Y:S02]  /*39510*/  ISETP.NE.U32.AND P5, PT, R32, RZ, PT ;  /* 0x000000ff2000720c */ /* 0x000fe40003fa5070 */
[----:B------:R-:W-:Y:S02]  /*39520*/  ISETP.NE.U32.AND P0, PT, R36, R15, PT ;  /* 0x0000000f2400720c */ /* 0x000fe40003f05070 */
[----:B------:R-:W-:-:S02]  /*39530*/  ISETP.NE.AND.EX P5, PT, RZ, RZ, PT, P5 ;  /* 0x000000ffff00720c */ /* 0x000fc40003fa5350 */
[CC--:B------:R-:W-:Y:S02]  /*39540*/  ISETP.GE.U32.AND.EX P1, PT, R38.reuse, R16.reuse, PT, P1 ;  /* 0x000000102600720c */ /* 0x0c0fe40003f26110 */
[----:B------:R-:W-:Y:S02]  /*39550*/  ISETP.NE.OR.EX P0, PT, R38, R16, !P5, P0 ;  /* 0x000000102600720c */ /* 0x000fe40006f05700 */
[----:B------:R-:W-:Y:S02]  /*39560*/  IADD3 R39, P2, PT, -R10, R33, RZ ;  /* 0x000000210a277210 */ /* 0x000fe40007f5e1ff */
        /* <DEDUP_REMOVED lines=41> */
.L_x_545:
[----:B------:R-:W-:Y:S05]  /*39800*/  BSYNC.RECONVERGENT B1 ;  /* 0x0000000000017941 */ /* 0x000fea0003800200 */
.L_x_544:
[----:B------:R-:W-:Y:S01]  /*39810*/  ISETP.GE.U32.AND P0, PT, R39, R2, PT ;  /* 0x000000022700720c */ /* 0x000fe20003f06070 */
[----:B------:R-:W-:Y:S01]  /*39820*/  BSSY.RECONVERGENT B1, `(.L_x_546) ;  /* 0x000003e000017945 */ /* 0x000fe20003800200 */
[----:B------:R-:W-:Y:S02]  /*39830*/  ISETP.EQ.U32.AND P1, PT, R37, R4, PT ;  /* 0x000000042500720c */ /* 0x000fe40003f22070 */
        /* <DEDUP_REMOVED lines=29> */
[----:B------:R-:W-:-:S05]  /*39a10*/  IMAD.X R15, R14, 0x1, R29, P1 ;  /* 0x000000010e0f7824 */ /* 0x000fca00008e061d */
[----:B------:R-:W-:Y:S01]  /*39a20*/  ISETP.GE.U32.AND.EX P0, PT, R15, R14, PT, P0 ;  /* 0x0000000e0f00720c */ /* 0x000fe20003f06100 */
[----:B------:R-:W-:-:S03]  /*39a30*/  IMAD.MOV.U32 R14, RZ, RZ, R15 ;  /* 0x000000ffff0e7224 */ /* 0x000fc600078e000f */
[----:B------:R-:W-:-:S04]  /*39a40*/  SEL R9, RZ, 0x1, P0 ;  /* 0x00000001ff097807 */ /* 0x000fc80000000000 */
[----:B------:R-:W-:-:S04]  /*39a50*/  IADD3 R0, P0, PT, R9, R4, RZ ;  /* 0x0000000409007210 */ /* 0x000fc80007f1e0ff */
[----:B------:R-:W-:Y:S01]  /*39a60*/  IADD3 R13, P1, PT, R0, R30, RZ ;  /* 0x0000001e000d7210 */ /* 0x000fe20007f3e0ff */
[----:B------:R-:W-:-:S03]  /*39a70*/  IMAD.X R2, RZ, RZ, R3, P0 ;  /* 0x000000ffff027224 */ /* 0x000fc600000e0603 */
[C---:B------:R-:W-:Y:S01]  /*39a80*/  ISETP.GE.U32.AND P0, PT, R13.reuse, R0, PT ;  /* 0x000000000d00720c */ /* 0x040fe20003f06070 */
        /* <DEDUP_REMOVED lines=21> */
[----:B------:R-:W-:-:S04]  /*39be0*/  IADD3 R7, P0, P1, R7, R54, R0 ;  /* 0x0000003607077210 */ /* 0x000fc8000791e000 */
[----:B------:R-:W-:-:S09]  /*39bf0*/  IADD3.X R8, PT, PT, R8, R55, RZ, P0, P1 ;  /* 0x0000003708087210 */ /* 0x000fd200007e24ff */
.L_x_547:
[----:B------:R-:W-:Y:S05]  /*39c00*/  BSYNC.RECONVERGENT B1 ;  /* 0x0000000000017941 */ /* 0x000fea0003800200 */
.L_x_546:
[C---:B------:R-:W-:Y:S01]  /*39c10*/  IMAD.WIDE.U32 R10, R14.reuse, R25, RZ ;  /* 0x000000190e0a7225 */ /* 0x040fe200078e00ff */
[----:B------:R-:W-:Y:S01]  /*39c20*/  UMOV UR4, URZ ;  /* 0x000000ff00047c82 */ /* 0x000fe20008000000 */
[----:B------:R-:W-:Y:S02]  /*39c30*/  BSSY.RECONVERGENT B1, `(.L_x_548) ;  /* 0x0000212000017945 */ /* 0x000fe40003800200 */
[----:B------:R-:W-:-:S04]  /*39c40*/  IMAD.WIDE.U32 R36, R14, R22, RZ ;  /* 0x000000160e247225 */ /* 0x000fc800078e00ff */
[----:B------:R-:W-:-:S04]  /*39c50*/  IMAD.WIDE.U32 R12, P0, R24, R9, R10 ;  /* 0x00000009180c7225 */ /* 0x000fc8000780000a */
[----:B------:R-:W-:-:S04]  /*39c60*/  IMAD.WIDE.U32 R10, R9, R25, RZ ;  /* 0x00000019090a7225 */ /* 0x000fc800078e00ff */
[----:B------:R-:W-:Y:S01]  /*39c70*/  IMAD.X R33, RZ, RZ, RZ, P0 ;  /* 0x000000ffff217224 */ /* 0x000fe200000e06ff */
[----:B------:R-:W-:Y:S01]  /*39c80*/  IADD3 RZ, P1, PT, R11, R12, RZ ;  /* 0x0000000c0bff7210 */ /* 0x000fe20007f3e0ff */
[----:B------:R-:W-:-:S04]  /*39c90*/  IMAD.WIDE.U32 R10, R3, R25, RZ ;  /* 0x00000019030a7225 */ /* 0x000fc800078e00ff */
[----:B------:R-:W-:Y:S02]  /*39ca0*/  IMAD.MOV.U32 R32, RZ, RZ, R13 ;  /* 0x000000ffff207224 */ /* 0x000fe400078e000d */
[----:B------:R-:W-:Y:S02]  /*39cb0*/  IMAD R15, R49, R9, RZ ;  /* 0x00000009310f7224 */ /* 0x000fe400078e02ff */
[----:B------:R-:W-:-:S04]  /*39cc0*/  IMAD.WIDE.U32 R34, R9, R22, RZ ;  /* 0x0000001609227225 */ /* 0x000fc800078e00ff */
[----:B------:R-:W-:-:S04]  /*39cd0*/  IMAD.WIDE.U32 R36, P0, R49, R9, R36 ;  /* 0x0000000931247225 */ /* 0x000fc80007800024 */
[----:B------:R-:W-:Y:S01]  /*39ce0*/  IMAD.WIDE.U32 R40, P6, R24, R4, R10 ;  /* 0x0000000418287225 */ /* 0x000fe200078c000a */
[----:B------:R-:W-:-:S03]  /*39cf0*/  IADD3 RZ, P4, PT, R35, R36, RZ ;  /* 0x0000002423ff7210 */ /* 0x000fc60007f9e0ff */
[----:B------:R-:W-:-:S04]  /*39d00*/  IMAD.WIDE.U32.X R10, R24, R14, R32, P1 ;  /* 0x0000000e180a7225 */ /* 0x000fc800008e0420 */
[----:B------:R-:W-:Y:S01]  /*39d10*/  IMAD.WIDE.U32 R12, R22, R9, RZ ;  /* 0x00000009160c7225 */ /* 0x000fe200078e00ff */
[----:B------:R-:W-:-:S03]  /*39d20*/  IADD3 R35, P5, PT, RZ, -R10, RZ ;  /* 0x8000000aff237210 */ /* 0x000fc60007fbe0ff */
[----:B------:R-:W-:Y:S01]  /*39d30*/  IMAD R15, R22, R14, R15 ;  /* 0x0000000e160f7224 */ /* 0x000fe200078e020f */
[----:B------:R-:W-:Y:S01]  /*39d40*/  ISETP.NE.U32.AND P1, PT, R12, R35, PT ;  /* 0x000000230c00720c */ /* 0x000fe20003f25070 */
[----:B------:R-:W-:Y:S02]  /*39d50*/  IMAD R0, R24, R4, RZ ;  /* 0x0000000418007224 */ /* 0x000fe400078e02ff */
[----:B------:R-:W-:Y:S01]  /*39d60*/  IMAD.IADD R33, R13, 0x1, R15 ;  /* 0x000000010d217824 */ /* 0x000fe200078e020f */
[----:B------:R-:W-:Y:S01]  /*39d70*/  IADD3 R15, P2, PT, R10, R12, RZ ;  /* 0x0000000c0a0f7210 */ /* 0x000fe20007f5e0ff */
[----:B------:R-:W-:-:S04]  /*39d80*/  IMAD.WIDE.U32 R12, R25, R4, RZ ;  /* 0x00000004190c7225 */ /* 0x000fc800078e00ff */
[----:B------:R-:W-:Y:S02]  /*39d90*/  IMAD R35, R25, R3, R0 ;  /* 0x0000000319237224 */ /* 0x000fe400078e0200 */
[--C-:B------:R-:W-:Y:S01]  /*39da0*/  IMAD.X R0, R33, 0x1, R11.reuse, P2 ;  /* 0x0000000121007824 */ /* 0x100fe200010e060b */
[C---:B------:R-:W-:Y:S01]  /*39db0*/  ISETP.NE.U32.AND P2, PT, R15.reuse, RZ, PT ;  /* 0x000000ff0f00720c */ /* 0x040fe20003f45070 */
[----:B------:R-:W-:Y:S01]  /*39dc0*/  IMAD.X R16, RZ, RZ, ~R11, P5 ;  /* 0x000000ffff107224 */ /* 0x000fe200028e0e0b */
[----:B------:R-:W-:Y:S01]  /*39dd0*/  IADD3 R2, P5, PT, R15, R12, RZ ;  /* 0x0000000c0f027210 */ /* 0x000fe20007fbe0ff */
[----:B------:R-:W-:Y:S01]  /*39de0*/  IMAD.IADD R15, R13, 0x1, R35 ;  /* 0x000000010d0f7824 */ /* 0x000fe200078e0223 */
[----:B------:R-:W-:Y:S01]  /*39df0*/  ISETP.NE.AND.EX P2, PT, R0, RZ, PT, P2 ;  /* 0x000000ff0000720c */ /* 0x000fe20003f45320 */
[----:B------:R-:W-:-:S03]  /*39e00*/  IMAD.WIDE.U32 R38, R4, R25, RZ ;  /* 0x0000001904267225 */ /* 0x000fc600078e00ff */
[----:B------:R-:W-:Y:S01]  /*39e10*/  ISETP.NE.AND.EX P1, PT, R33, R16, !P2, P1 ;  /* 0x000000102100720c */ /* 0x000fe20005725310 */
        /* <DEDUP_REMOVED lines=8> */
[----:B------:R-:W-:Y:S02]  /*39ea0*/  IMAD.MOV.U32 R12, RZ, RZ, R41 ;  /* 0x000000ffff0c7224 */ /* 0x000fe400078e0029 */
[----:B------:R-:W-:Y:S01]  /*39eb0*/  IMAD.WIDE.U32.X R10, R49, R14, R10, P4 ;  /* 0x0000000e310a7225 */ /* 0x000fe200020e040a */
[----:B------:R-:W-:-:S03]  /*39ec0*/  SEL R15, RZ, 0x1, P0 ;  /* 0x00000001ff0f7807 */ /* 0x000fc60000000000 */
[----:B------:R-:W-:Y:S01]  /*39ed0*/  IMAD.WIDE.U32.X R12, R24, R3, R12, P3 ;  /* 0x00000003180c7225 */ /* 0x000fe200018e040c */
[----:B------:R-:W-:-:S03]  /*39ee0*/  IADD3 R37, P0, PT, R37, R10, RZ ;  /* 0x0000000a25257210 */ /* 0x000fc60007f1e0ff */
[-C--:B------:R-:W-:Y:S01]  /*39ef0*/  IMAD R35, R51, R9.reuse, RZ ;  /* 0x0000000933237224 */ /* 0x080fe200078e02ff */
[----:B------:R-:W-:Y:S01]  /*39f00*/  IADD3 R43, P1, PT, R15, R12, RZ ;  /* 0x0000000c0f2b7210 */ /* 0x000fe20007f3e0ff */
[----:B------:R-:W-:Y:S02]  /*39f10*/  IMAD R16, R49, R4, RZ ;  /* 0x0000000431107224 */ /* 0x000fe400078e02ff */
[----:B------:R-:W-:-:S04]  /*39f20*/  IMAD.WIDE.U32 R32, R48, R9, RZ ;  /* 0x0000000930207225 */ /* 0x000fc800078e00ff */
[----:B------:R-:W-:-:S04]  /*39f30*/  IMAD.WIDE.U32 R38, R22, R4, RZ ;  /* 0x0000000416267225 */ /* 0x000fc800078e00ff */
[----:B------:R-:W-:Y:S01]  /*39f40*/  IMAD.X R41, RZ, RZ, R11, P0 ;  /* 0x000000ffff297224 */ /* 0x000fe200000e060b */
[----:B------:R-:W-:Y:S01]  /*39f50*/  IADD3 R15, P0, PT, R37, R32, RZ ;  /* 0x00000020250f7210 */ /* 0x000fe20007f1e0ff */
[----:B------:R-:W-:Y:S02]  /*39f60*/  IMAD R35, R48, R14, R35 ;  /* 0x0000000e30237224 */ /* 0x000fe400078e0223 */
[----:B------:R-:W-:Y:S02]  /*39f70*/  IMAD R11, R22, R3, R16 ;  /* 0x00000003160b7224 */ /* 0x000fe400078e0210 */
        /* <DEDUP_REMOVED lines=9> */
[----:B------:R-:W-:-:S04]  /*3a010*/  IMAD.WIDE.U32 R34, R14, R48, RZ ;  /* 0x000000300e227225 */ /* 0x000fc800078e00ff */
[----:B------:R-:W-:Y:S01]  /*3a020*/  IMAD.X R13, R44, 0x1, R16, P2 ;  /* 0x000000012c0d7824 */ /* 0x000fe200010e0610 */
[----:B------:R-:W-:Y:S01]  /*3a030*/  ISETP.NE.U32.AND P2, PT, R15, RZ, PT ;  /* 0x000000ff0f00720c */ /* 0x000fe20003f45070 */
[----:B------:R-:W-:-:S03]  /*3a040*/  IMAD.WIDE.U32 R10, R9, R48, RZ ;  /* 0x00000030090a7225 */ /* 0x000fc600078e00ff */
[----:B------:R-:W-:Y:S01]  /*3a050*/  ISETP.GE.U32.AND.EX P0, PT, R13, R44, PT, P0 ;  /* 0x0000002c0d00720c */ /* 0x000fe20003f06100 */
[----:B------:R-:W-:Y:S01]  /*3a060*/  IMAD.WIDE.U32 R34, P1, R51, R9, R34 ;  /* 0x0000000933227225 */ /* 0x000fe20007820022 */
[----:B------:R-:W-:-:S03]  /*3a070*/  ISETP.NE.AND.EX P2, PT, R16, RZ, PT, P2 ;  /* 0x000000ff1000720c */ /* 0x000fc60003f45320 */
[----:B------:R-:W-:Y:S01]  /*3a080*/  IMAD.X R41, RZ, RZ, ~R41, P4 ;  /* 0x000000ffff297224 */ /* 0x000fe200020e0e29 */
[----:B------:R-:W-:Y:S01]  /*3a090*/  IADD3 RZ, P3, PT, R11, R34, RZ ;  /* 0x000000220bff7210 */ /* 0x000fe20007f7e0ff */
[----:B------:R-:W-:Y:S01]  /*3a0a0*/  IMAD.X R11, RZ, RZ, RZ, P1 ;  /* 0x000000ffff0b7224 */ /* 0x000fe200008e06ff */
[----:B------:R-:W-:Y:S01]  /*3a0b0*/  ISETP.NE.U32.AND P1, PT, R32, R33, PT ;  /* 0x000000212000720c */ /* 0x000fe20003f25070 */
[----:B------:R-:W-:-:S03]  /*3a0c0*/  IMAD.WIDE.U32 R36, R3, R22, RZ ;  /* 0x0000001603247225 */ /* 0x000fc600078e00ff */
[----:B------:R-:W-:Y:S01]  /*3a0d0*/  ISETP.NE.AND.EX P2, PT, R20, R41, !P2, P1 ;  /* 0x000000291400720c */ /* 0x000fe20005745310 */
[----:B------:R-:W-:Y:S01]  /*3a0e0*/  IMAD.MOV.U32 R10, RZ, RZ, R35 ;  /* 0x000000ffff0a7224 */ /* 0x000fe200078e0023 */
[----:B------:R-:W-:Y:S01]  /*3a0f0*/  @P0 IADD3 R15, P4, PT, RZ, -R43, RZ ;  /* 0x8000002bff0f0210 */ /* 0x000fe20007f9e0ff */
[----:B------:R-:W-:Y:S01]  /*3a100*/  IMAD.WIDE.U32 R36, P5, R49, R4, R36 ;  /* 0x0000000431247225 */ /* 0x000fe200078a0024 */
[----:B------:R-:W-:Y:S02]  /*3a110*/  @P0 ISETP.NE.U32.AND P6, PT, R42, RZ, PT ;  /* 0x000000ff2a00020c */ /* 0x000fe40003fc5070 */
[----:B------:R-:W-:Y:S01]  /*3a120*/  @P0 ISETP.NE.U32.AND P1, PT, R38, R15, PT ;  /* 0x0000000f2600020c */ /* 0x000fe20003f25070 */
[----:B------:R-:W-:Y:S01]  /*3a130*/  IMAD.WIDE.U32 R32, R4, R22, RZ ;  /* 0x0000001604207225 */ /* 0x000fe200078e00ff */
[----:B------:R-:W-:Y:S02]  /*3a140*/  SEL R45, RZ, 0x1, !P2 ;  /* 0x00000001ff2d7807 */ /* 0x000fe40005000000 */
[----:B------:R-:W-:Y:S01]  /*3a150*/  @P0 ISETP.NE.AND.EX P2, PT, R44, RZ, PT, P6 ;  /* 0x000000ff2c00020c */ /* 0x000fe20003f45360 */
[----:B------:R-:W-:Y:S01]  /*3a160*/  @P0 IMAD.X R15, RZ, RZ, ~R40, P4 ;  /* 0x000000ffff0f0224 */ /* 0x000fe200020e0e28 */
[----:B------:R-:W-:Y:S01]  /*3a170*/  IADD3 RZ, P4, PT, R33, R36, RZ ;  /* 0x0000002421ff7210 */ /* 0x000fe20007f9e0ff */
[----:B------:R-:W-:-:S03]  /*3a180*/  IMAD.WIDE.U32.X R10, R51, R14, R10, P3 ;  /* 0x0000000e330a7225 */ /* 0x000fc600018e040a */
[----:B------:R-:W-:Y:S01]  /*3a190*/  @P0 ISETP.NE.AND.EX P1, PT, R39, R15, !P2, P1 ;  /* 0x0000000f2700020c */ /* 0x000fe20005725310 */
[----:B------:R-:W-:Y:S01]  /*3a1a0*/  IMAD.X R35, RZ, RZ, RZ, P5 ;  /* 0x000000ffff237224 */ /* 0x000fe200028e06ff */
[----:B------:R-:W-:Y:S01]  /*3a1b0*/  IADD3 R45, P3, PT, R45, R10, RZ ;  /* 0x0000000a2d2d7210 */ /* 0x000fe20007f7e0ff */
[----:B------:R-:W-:Y:S02]  /*3a1c0*/  IMAD.MOV.U32 R34, RZ, RZ, R37 ;  /* 0x000000ffff227224 */ /* 0x000fe400078e0025 */
[----:B------:R-:W-:Y:S01]  /*3a1d0*/  IMAD.MOV.U32 R15, RZ, RZ, 0x1 ;  /* 0x00000001ff0f7424 */ /* 0x000fe200078e00ff */
[----:B------:R-:W-:Y:S01]  /*3a1e0*/  @P0 SEL R15, RZ, 0x1, !P1 ;  /* 0x00000001ff0f0807 */ /* 0x000fe20004800000 */
[----:B------:R-:W-:-:S04]  /*3a1f0*/  IMAD.WIDE.U32.X R32, R49, R3, R34, P4 ;  /* 0x0000000331207225 */ /* 0x000fc800020e0422 */
[-C--:B------:R-:W-:Y:S01]  /*3a200*/  IMAD R16, R50, R9.reuse, RZ ;  /* 0x0000000932107224 */ /* 0x080fe200078e02ff */
[----:B------:R-:W-:Y:S01]  /*3a210*/  IADD3 R59, P0, PT, R15, R32, RZ ;  /* 0x000000200f3b7210 */ /* 0x000fe20007f1e0ff */
[----:B------:R-:W-:Y:S02]  /*3a220*/  IMAD.X R56, RZ, RZ, R11, P3 ;  /* 0x000000ffff387224 */ /* 0x000fe400018e060b */
[----:B------:R-:W-:Y:S01]  /*3a230*/  IMAD R20, R51, R4, RZ ;  /* 0x0000000433147224 */ /* 0x000fe200078e02ff */
[----:B------:R-:W-:Y:S01]  /*3a240*/  IADD3.X R58, PT, PT, R33, UR4, RZ, P0, !PT ;  /* 0x00000004213a7c10 */ /* 0x000fe200087fe4ff */
[----:B------:R-:W-:-:S04]  /*3a250*/  IMAD.WIDE.U32 R10, R57, R9, RZ ;  /* 0x00000009390a7225 */ /* 0x000fc800078e00ff */
[----:B------:R-:W-:Y:S02]  /*3a260*/  IMAD R35, R57, R14, R16 ;  /* 0x0000000e39237224 */ /* 0x000fe400078e0210 */
[----:B------:R-:W-:-:S04]  /*3a270*/  IMAD.WIDE.U32 R46, R48, R4, RZ ;  /* 0x00000004302e7225 */ /* 0x000fc800078e00ff */
[----:B------:R-:W-:Y:S01]  /*3a280*/  IMAD R15, R48, R3, R20 ;  /* 0x00000003300f7224 */ /* 0x000fe200078e0214 */
[----:B------:R-:W-:Y:S01]  /*3a290*/  IADD3 R20, P0, PT, R45, R10, RZ ;  /* 0x0000000a2d147210 */ /* 0x000fe20007f1e0ff */
[----:B------:R-:W-:Y:S01]  /*3a2a0*/  IMAD.IADD R11, R11, 0x1, R35 ;  /* 0x000000010b0b7824 */ /* 0x000fe200078e0223 */
[----:B------:R-:W-:Y:S01]  /*3a2b0*/  IADD3 R61, P1, PT, R59, R46, RZ ;  /* 0x0000002e3b3d7210 */ /* 0x000fe20007f3e0ff */
[----:B------:R-:W-:Y:S02]  /*3a2c0*/  IMAD.IADD R47, R47, 0x1, R15 ;  /* 0x000000012f2f7824 */ /* 0x000fe400078e020f */
[----:B------:R-:W-:Y:S01]  /*3a2d0*/  IMAD.X R40, R11, 0x1, R56, P0 ;  /* 0x000000010b287824 */ /* 0x000fe200000e0638 */
[----:B------:R-:W-:Y:S01]  /*3a2e0*/  IADD3 R44, P0, PT, R61, R20, RZ ;  /* 0x000000143d2c7210 */ /* 0x000fe20007f1e0ff */
[----:B------:R-:W-:Y:S02]  /*3a2f0*/  IMAD.X R60, R47, 0x1, R58, P1 ;  /* 0x000000012f3c7824 */ /* 0x000fe400008e063a */
[----:B------:R-:W-:Y:S01]  /*3a300*/  IMAD.WIDE.U32 R34, R14, R57, RZ ;  /* 0x000000390e227225 */ /* 0x000fe200078e00ff */
[----:B------:R-:W-:-:S03]  /*3a310*/  ISETP.GE.U32.AND P2, PT, R44, R61, PT ;  /* 0x0000003d2c00720c */ /* 0x000fc60003f46070 */
[----:B------:R-:W-:Y:S02]  /*3a320*/  IMAD.X R41, R60, 0x1, R40, P0 ;  /* 0x000000013c297824 */ /* 0x000fe400000e0628 */
[----:B------:R-:W-:-:S03]  /*3a330*/  IMAD.WIDE.U32 R42, R3, R48, RZ ;  /* 0x00000030032a7225 */ /* 0x000fc600078e00ff */
[----:B------:R-:W-:Y:S01]  /*3a340*/  ISETP.GE.U32.AND.EX P2, PT, R41, R60, PT, P2 ;  /* 0x0000003c2900720c */ /* 0x000fe20003f46120 */
[----:B------:R-:W-:-:S04]  /*3a350*/  IMAD.WIDE.U32 R36, P1, R50, R9, R34 ;  /* 0x0000000932247225 */ /* 0x000fc80007820022 */
[----:B------:R-:W-:-:S04]  /*3a360*/  IMAD.WIDE.U32 R32, R9, R57, RZ ;  /* 0x0000003909207225 */ /* 0x000fc800078e00ff */
[----:B------:R-:W-:Y:S01]  /*3a370*/  IMAD.WIDE.U32 R38, R4, R48, RZ ;  /* 0x0000003004267225 */ /* 0x000fe200078e00ff */
[----:B------:R-:W-:-:S03]  /*3a380*/  IADD3 RZ, P4, PT, R33, R36, RZ ;  /* 0x0000002421ff7210 */ /* 0x000fc60007f9e0ff */
[----:B------:R-:W-:Y:S01]  /*3a390*/  IMAD.WIDE.U32 R34, P5, R51, R4, R42 ;  /* 0x0000000433227225 */ /* 0x000fe200078a002a */
[----:B------:R-:W-:Y:S02]  /*3a3a0*/  @P2 IADD3 R15, P6, PT, RZ, -R59, RZ ;  /* 0x8000003bff0f2210 */ /* 0x000fe40007fde0ff */
[----:B------:R-:W-:Y:S01]  /*3a3b0*/  @P2 ISETP.NE.U32.AND P0, PT, R61, RZ, PT ;  /* 0x000000ff3d00220c */ /* 0x000fe20003f05070 */
[----:B------:R-:W-:Y:S01]  /*3a3c0*/  IMAD.X R33, RZ, RZ, RZ, P1 ;  /* 0x000000ffff217224 */ /* 0x000fe200008e06ff */
[----:B------:R-:W-:Y:S01]  /*3a3d0*/  IADD3 RZ, P3, PT, R39, R34, RZ ;  /* 0x0000002227ff7210 */ /* 0x000fe20007f7e0ff */
[----:B------:R-:W-:Y:S01]  /*3a3e0*/  @P2 IMAD.X R34, RZ, RZ, ~R58, P6 ;  /* 0x000000ffff222224 */ /* 0x000fe200030e0e3a */
[----:B------:R-:W-:Y:S01]  /*3a3f0*/  @P2 ISETP.NE.U32.AND P1, PT, R46, R15, PT ;  /* 0x0000000f2e00220c */ /* 0x000fe20003f25070 */
[----:B------:R-:W-:Y:S01]  /*3a400*/  IMAD.WIDE.U32 R38, R25, R6, RZ ;  /* 0x0000000619267225 */ /* 0x000fe200078e00ff */
[----:B------:R-:W-:-:S03]  /*3a410*/  @P2 ISETP.NE.AND.EX P0, PT, R60, RZ, PT, P0 ;  /* 0x000000ff3c00220c */ /* 0x000fc60003f05300 */
[C---:B------:R-:W-:Y:S01]  /*3a420*/  IMAD R16, R24.reuse, R9, RZ ;  /* 0x0000000918107224 */ /* 0x040fe200078e02ff */
[----:B------:R-:W-:Y:S01]  /*3a430*/  @P2 ISETP.NE.AND.EX P1, PT, R47, R34, !P0, P1 ;  /* 0x000000222f00220c */ /* 0x000fe20004725310 */
[----:B------:R-:W-:Y:S01]  /*3a440*/  IMAD R34, R24, R6, RZ ;  /* 0x0000000618227224 */ /* 0x000fe200078e02ff */
[----:B------:R-:W-:Y:S01]  /*3a450*/  IADD3 R12, P6, PT, R12, R38, RZ ;  /* 0x000000260c0c7210 */ /* 0x000fe20007fde0ff */
[----:B------:R-:W-:-:S04]  /*3a460*/  IMAD.WIDE.U32 R46, R5, R25, RZ ;  /* 0x00000019052e7225 */ /* 0x000fc800078e00ff */
[----:B------:R-:W-:Y:S02]  /*3a470*/  IMAD R59, R25, R5, R34 ;  /* 0x00000005193b7224 */ /* 0x000fe400078e0222 */
[----:B------:R-:W-:Y:S02]  /*3a480*/  IMAD.MOV.U32 R32, RZ, RZ, R37 ;  /* 0x000000ffff207224 */ /* 0x000fe400078e0025 */
[----:B------:R-:W-:-:S04]  /*3a490*/  IMAD.WIDE.U32 R46, P0, R24, R6, R46 ;  /* 0x00000006182e7225 */ /* 0x000fc8000780002e */
[----:B------:R-:W-:Y:S02]  /*3a4a0*/  IMAD.IADD R34, R39, 0x1, R59 ;  /* 0x0000000127227824 */ /* 0x000fe400078e023b */
[----:B------:R-:W-:-:S04]  /*3a4b0*/  IMAD.WIDE.U32 R42, R6, R25, RZ ;  /* 0x00000019062a7225 */ /* 0x000fc800078e00ff */
[-C--:B------:R-:W-:Y:S02]  /*3a4c0*/  IMAD R16, R25, R14.reuse, R16 ;  /* 0x0000000e19107224 */ /* 0x080fe400078e0210 */
[----:B------:R-:W-:-:S04]  /*3a4d0*/  IMAD.WIDE.U32.X R14, R50, R14, R32, P4 ;  /* 0x0000000e320e7225 */ /* 0x000fc800020e0420 */
[----:B------:R-:W-:Y:S01]  /*3a4e0*/  IMAD.X R59, RZ, RZ, RZ, P0 ;  /* 0x000000ffff3b7224 */ /* 0x000fe200000e06ff */
[----:B------:R-:W-:Y:S01]  /*3a4f0*/  ISETP.GE.U32.AND P0, PT, R12, R38, PT ;  /* 0x000000260c00720c */ /* 0x000fe20003f06070 */
[----:B------:R-:W-:Y:S01]  /*3a500*/  IMAD.X R13, R34, 0x1, R13, P6 ;  /* 0x00000001220d7824 */ /* 0x000fe200030e060d */
[----:B------:R-:W-:Y:S01]  /*3a510*/  IADD3 RZ, P6, PT, R43, R46, RZ ;  /* 0x0000002e2bff7210 */ /* 0x000fe20007fde0ff */
[----:B------:R-:W-:-:S03]  /*3a520*/  IMAD.WIDE.U32 R32, R3, R57, RZ ;  /* 0x0000003903207225 */ /* 0x000fc600078e00ff */
[----:B------:R-:W-:Y:S01]  /*3a530*/  ISETP.GE.U32.AND.EX P0, PT, R13, R34, PT, P0 ;  /* 0x000000220d00720c */ /* 0x000fe20003f06100 */
[----:B------:R-:W-:Y:S02]  /*3a540*/  IMAD.X R39, RZ, RZ, RZ, P5 ;  /* 0x000000ffff277224 */ /* 0x000fe400028e06ff */
[----:B------:R-:W-:Y:S02]  /*3a550*/  IMAD.MOV.U32 R38, RZ, RZ, R35 ;  /* 0x000000ffff267224 */ /* 0x000fe400078e0023 */
[----:B------:R-:W-:Y:S02]  /*3a560*/  IMAD.MOV.U32 R58, RZ, RZ, R47 ;  /* 0x000000ffff3a7224 */ /* 0x000fe400078e002f */
[----:B------:R-:W-:-:S04]  /*3a570*/  IMAD.WIDE.U32 R46, R5, R22, RZ ;  /* 0x00000016052e7225 */ /* 0x000fc800078e00ff */
[----:B------:R-:W-:Y:S01]  /*3a580*/  IMAD.WIDE.U32.X R38, R51, R3, R38, P3 ;  /* 0x0000000333267225 */ /* 0x000fe200018e0426 */
[----:B------:R-:W-:Y:S02]  /*3a590*/  IADD3 R65, P3, PT, RZ, -R45, RZ ;  /* 0x8000002dff417210 */ /* 0x000fe40007f7e0ff */
[----:B------:R-:W-:Y:S01]  /*3a5a0*/  SEL R45, RZ, 0x1, P0 ;  /* 0x00000001ff2d7807 */ /* 0x000fe20000000000 */
[----:B------:R-:W-:-:S04]  /*3a5b0*/  IMAD.WIDE.U32 R36, R4, R57, RZ ;  /* 0x0000003904247225 */ /* 0x000fc800078e00ff */
[----:B------:R-:W-:-:S04]  /*3a5c0*/  IMAD.WIDE.U32 R32, P4, R50, R4, R32 ;  /* 0x0000000432207225 */ /* 0x000fc80007880020 */
[----:B------:R-:W-:Y:S01]  /*3a5d0*/  IMAD.WIDE.U32 R62, R8, R25, RZ ;  /* 0x00000019083e7225 */ /* 0x000fe200078e00ff */
[----:B------:R-:W-:-:S03]  /*3a5e0*/  IADD3 RZ, P5, PT, R37, R32, RZ ;  /* 0x0000002025ff7210 */ /* 0x000fc60007fbe0ff */
[----:B------:R-:W-:-:S04]  /*3a5f0*/  IMAD.WIDE.U32.X R34, R24, R5, R58, P6 ;  /* 0x0000000518227225 */ /* 0x000fc800030e043a */
[----:B------:R-:W-:-:S04]  /*3a600*/  IMAD.WIDE.U32 R42, R6, R22, RZ ;  /* 0x00000016062a7225 */ /* 0x000fc800078e00ff */
[----:B------:R-:W-:-:S04]  /*3a610*/  IMAD.WIDE.U32 R58, P0, R49, R6, R46 ;  /* 0x00000006313a7225 */ /* 0x000fc8000780002e */
[----:B------:R-:W-:Y:S01]  /*3a620*/  IMAD.X R56, RZ, RZ, ~R56, P3 ;  /* 0x000000ffff387224 */ /* 0x000fe200018e0e38 */
[----:B------:R-:W-:Y:S01]  /*3a630*/  IADD3 R67, P3, PT, R45, R34, RZ ;  /* 0x000000222d437210 */ /* 0x000fe20007f7e0ff */
[----:B------:R-:W-:Y:S02]  /*3a640*/  IMAD R32, R49, R6, RZ ;  /* 0x0000000631207224 */ /* 0x000fe400078e02ff */
[----:B------:R-:W-:-:S04]  /*3a650*/  IMAD.WIDE.U32 R60, R7, R25, RZ ;  /* 0x00000019073c7225 */ /* 0x000fc800078e00ff */
[----:B------:R-:W-:-:S04]  /*3a660*/  IMAD.WIDE.U32 R62, P6, R24, R7, R62 ;  /* 0x00000007183e7225 */ /* 0x000fc800078c003e */
[----:B------:R-:W-:-:S04]  /*3a670*/  IMAD.WIDE.U32 R36, R22, R6, RZ ;  /* 0x0000000616247225 */ /* 0x000fc800078e00ff */
[----:B------:R-:W-:Y:S01]  /*3a680*/  IMAD.X R47, RZ, RZ, RZ, P4 ;  /* 0x000000ffff2f7224 */ /* 0x000fe200020e06ff */
[----:B------:R-:W-:Y:S01]  /*3a690*/  IADD3 RZ, P4, PT, R43, R58, RZ ;  /* 0x0000003a2bff7210 */ /* 0x000fe20007f9e0ff */
[----:B------:R-:W-:Y:S02]  /*3a6a0*/  IMAD R45, R22, R5, R32 ;  /* 0x00000005162d7224 */ /* 0x000fe400078e0220 */
[----:B------:R-:W-:Y:S01]  /*3a6b0*/  IMAD.X R58, RZ, RZ, R35, P3 ;  /* 0x000000ffff3a7224 */ /* 0x000fe200018e0623 */
[----:B------:R-:W-:Y:S01]  /*3a6c0*/  IADD3 RZ, P3, PT, R61, R62, RZ ;  /* 0x0000003e3dff7210 */ /* 0x000fe20007f7e0ff */
[----:B------:R-:W-:Y:S01]  /*3a6d0*/  IMAD.X R43, RZ, RZ, RZ, P0 ;  /* 0x000000ffff2b7224 */ /* 0x000fe200000e06ff */
[----:B------:R-:W-:Y:S01]  /*3a6e0*/  IADD3 R61, P0, PT, R67, R36, RZ ;  /* 0x00000024433d7210 */ /* 0x000fe20007f1e0ff */
[----:B------:R-:W-:Y:S02]  /*3a6f0*/  IMAD.IADD R60, R37, 0x1, R45 ;  /* 0x00000001253c7824 */ /* 0x000fe400078e022d */
[----:B------:R-:W-:Y:S01]  /*3a700*/  IMAD.X R35, RZ, RZ, RZ, P6 ;  /* 0x000000ffff237224 */ /* 0x000fe200030e06ff */
[----:B------:R-:W-:Y:S01]  /*3a710*/  IADD3 R64, P6, PT, R61, R44, RZ ;  /* 0x0000002c3d407210 */ /* 0x000fe20007fde0ff */
[----:B------:R-:W-:Y:S01]  /*3a720*/  IMAD.X R62, R60, 0x1, R58, P0 ;  /* 0x000000013c3e7824 */ /* 0x000fe200000e063a */
[----:B------:R-:W-:Y:S01]  /*3a730*/  ISETP.NE.U32.AND P0, PT, R20, RZ, PT ;  /* 0x000000ff1400720c */ /* 0x000fe20003f05070 */
[----:B------:R-:W-:-:S02]  /*3a740*/  IMAD.MOV.U32 R34, RZ, RZ, R63 ;  /* 0x000000ffff227224 */ /* 0x000fc400078e003f */
[----:B------:R-:W-:Y:S01]  /*3a750*/  IMAD.X R63, R62, 0x1, R41, P6 ;  /* 0x000000013e3f7824 */ /* 0x000fe200030e0629 */
[----:B------:R-:W-:Y:S01]  /*3a760*/  ISETP.GE.U32.AND P6, PT, R64, R61, PT ;  /* 0x0000003d4000720c */ /* 0x000fe20003fc6070 */
[----:B------:R-:W-:Y:S02]  /*3a770*/  IMAD.MOV.U32 R46, RZ, RZ, R33 ;  /* 0x000000ffff2e7224 */ /* 0x000fe400078e0021 */
[----:B------:R-:W-:Y:S01]  /*3a780*/  IMAD.MOV.U32 R33, RZ, RZ, 0x1 ;  /* 0x00000001ff217424 */ /* 0x000fe200078e00ff */
[----:B------:R-:W-:Y:S01]  /*3a790*/  @P2 SEL R33, RZ, 0x1, !P1 ;  /* 0x00000001ff212807 */ /* 0x000fe20004800000 */
[----:B------:R-:W-:Y:S01]  /*3a7a0*/  IMAD.MOV.U32 R42, RZ, RZ, R59 ;  /* 0x000000ffff2a7224 */ /* 0x000fe200078e003b */
[----:B------:R-:W-:Y:S01]  /*3a7b0*/  ISETP.NE.U32.AND P2, PT, R10, R65, PT ;  /* 0x000000410a00720c */ /* 0x000fe20003f45070 */
[----:B------:R-:W-:Y:S01]  /*3a7c0*/  IMAD R10, R50, R4, RZ ;  /* 0x00000004320a7224 */ /* 0x000fe200078e02ff */
[----:B------:R-:W-:Y:S01]  /*3a7d0*/  ISETP.GE.U32.AND.EX P1, PT, R63, R62, PT, P6 ;  /* 0x0000003e3f00720c */ /* 0x000fe20003f26160 */
[----:B------:R-:W-:Y:S01]  /*3a7e0*/  IMAD.WIDE.U32.X R42, R49, R5, R42, P4 ;  /* 0x00000005312a7225 */ /* 0x000fe200020e042a */
[----:B------:R-:W-:-:S02]  /*3a7f0*/  ISETP.NE.AND.EX P6, PT, R40, RZ, PT, P0 ;  /* 0x000000ff2800720c */ /* 0x000fc40003fc5300 */
[----:B------:R-:W-:Y:S01]  /*3a800*/  IADD3 R45, P0, PT, R33, R38, RZ ;  /* 0x00000026212d7210 */ /* 0x000fe20007f1e0ff */
[----:B------:R-:W-:Y:S01]  /*3a810*/  IMAD.WIDE.U32 R40, R57, R4, RZ ;  /* 0x0000000439287225 */ /* 0x000fe200078e00ff */
[----:B------:R-:W-:Y:S02]  /*3a820*/  ISETP.NE.AND.EX P2, PT, R11, R56, !P6, P2 ;  /* 0x000000380b00720c */ /* 0x000fe40007745320 */
[----:B------:R-:W-:Y:S01]  /*3a830*/  IADD3.X R20, PT, PT, R39, UR4, RZ, P0, !PT ;  /* 0x0000000427147c10 */ /* 0x000fe200087fe4ff */
[-C--:B------:R-:W-:Y:S01]  /*3a840*/  IMAD R37, R57, R3.reuse, R10 ;  /* 0x0000000339257224 */ /* 0x080fe200078e020a */
[----:B------:R-:W-:Y:S01]  /*3a850*/  IADD3 R44, P0, PT, R45, R40, RZ ;  /* 0x000000282d2c7210 */ /* 0x000fe20007f1e0ff */
[----:B------:R-:W-:Y:S01]  /*3a860*/  IMAD.WIDE.U32.X R32, R50, R3, R46, P5 ;  /* 0x0000000332207225 */ /* 0x000fe200028e042e */
[----:B------:R-:W-:Y:S02]  /*3a870*/  SEL R3, RZ, 0x1, !P2 ;  /* 0x00000001ff037807 */ /* 0x000fe40005000000 */
[----:B------:R-:W-:Y:S01]  /*3a880*/  @P1 ISETP.NE.U32.AND P6, PT, R61, RZ, PT ;  /* 0x000000ff3d00120c */ /* 0x000fe20003fc5070 */
[----:B------:R-:W-:-:S02]  /*3a890*/  IMAD.IADD R47, R41, 0x1, R37 ;  /* 0x00000001292f7824 */ /* 0x000fc400078e0225 */
[----:B------:R-:W-:Y:S01]  /*3a8a0*/  IMAD.WIDE.U32 R38, R25, R9, RZ ;  /* 0x0000000919267225 */ /* 0x000fe200078e00ff */
[----:B------:R-:W-:-:S03]  /*3a8b0*/  @P1 ISETP.NE.AND.EX P6, PT, R62, RZ, PT, P6 ;  /* 0x000000ff3e00120c */ /* 0x000fc60003fc5360 */
[----:B------:R-:W-:Y:S01]  /*3a8c0*/  IMAD.X R59, R47, 0x1, R20, P0 ;  /* 0x000000012f3b7824 */ /* 0x000fe200000e0614 */
[----:B------:R-:W-:Y:S01]  /*3a8d0*/  IADD3 R61, P0, P5, R44, R14, R3 ;  /* 0x0000000e2c3d7210 */ /* 0x000fe20007d1e003 */
[----:B------:R-:W-:Y:S01]  /*3a8e0*/  IMAD.WIDE.U32 R10, R38, R26, RZ ;  /* 0x0000001a260a7225 */ /* 0x000fe200078e00ff */
[----:B------:R-:W-:Y:S02]  /*3a8f0*/  @P1 IADD3 R3, P2, PT, RZ, -R67, RZ ;  /* 0x80000043ff031210 */ /* 0x000fe40007f5e0ff */
[----:B------:R-:W-:Y:S01]  /*3a900*/  IADD3.X R46, PT, PT, R59, R15, RZ, P0, P5 ;  /* 0x0000000f3b2e7210 */ /* 0x000fe200007ea4ff */
[----:B------:R-:W-:Y:S01]  /*3a910*/  IMAD R4, R24, R7, RZ ;  /* 0x0000000718047224 */ /* 0x000fe200078e02ff */
[----:B------:R-:W-:Y:S01]  /*3a920*/  @P1 ISETP.NE.U32.AND P0, PT, R36, R3, PT ;  /* 0x000000032400120c */ /* 0x000fe20003f05070 */
[----:B------:R-:W-:Y:S01]  /*3a930*/  IMAD.IADD R41, R39, 0x1, R16 ;  /* 0x0000000127297824 */ /* 0x000fe200078e0210 */
[----:B------:R-:W-:Y:S01]  /*3a940*/  LOP3.LUT R3, RZ, R38, RZ, 0x33, !PT ;  /* 0x00000026ff037212 */ /* 0x000fe200078e33ff */
[----:B------:R-:W-:-:S02]  /*3a950*/  @P1 IMAD.X R9, RZ, RZ, ~R58, P2 ;  /* 0x000000ffff091224 */ /* 0x000fc400010e0e3a */
[C---:B------:R-:W-:Y:S02]  /*3a960*/  IMAD R39, R25.reuse, R8, R4 ;  /* 0x0000000819277224 */ /* 0x040fe400078e0204 */
[----:B------:R-:W-:Y:S01]  /*3a970*/  IMAD.WIDE.U32 R14, R25, R7, RZ ;  /* 0x00000007190e7225 */ /* 0x000fe200078e00ff */
[----:B------:R-:W-:-:S03]  /*3a980*/  @P1 ISETP.NE.AND.EX P0, PT, R60, R9, !P6, P0 ;  /* 0x000000093c00120c */ /* 0x000fc60007705300 */
[----:B------:R-:W-:-:S04]  /*3a990*/  IMAD.WIDE.U32 R36, R10, R28, RZ ;  /* 0x0000001c0a247225 */ /* 0x000fc800078e00ff */
[----:B------:R-:W-:Y:S01]  /*3a9a0*/  IMAD R4, R41, R26, RZ ;  /* 0x0000001a29047224 */ /* 0x000fe200078e02ff */
[----:B------:R-:W-:Y:S01]  /*3a9b0*/  ISETP.GT.U32.AND P2, PT, R36, R3, PT ;  /* 0x000000032400720c */ /* 0x000fe20003f44070 */
[----:B------:R-:W-:Y:S01]  /*3a9c0*/  IMAD.MOV.U32 R3, RZ, RZ, 0x1 ;  /* 0x00000001ff037424 */ /* 0x000fe200078e00ff */
[----:B------:R-:W-:Y:S01]  /*3a9d0*/  @P1 SEL R3, RZ, 0x1, !P0 ;  /* 0x00000001ff031807 */ /* 0x000fe20004000000 */
[----:B------:R-:W-:Y:S01]  /*3a9e0*/  IMAD R25, R38, R27, R4 ;  /* 0x0000001b26197224 */ /* 0x000fe200078e0204 */
[----:B------:R-:W-:Y:S01]  /*3a9f0*/  IADD3 R4, P5, PT, R64, R14, RZ ;  /* 0x0000000e40047210 */ /* 0x000fe20007fbe0ff */
[----:B------:R-:W-:Y:S01]  /*3aa00*/  IMAD R9, R51, R6, RZ ;  /* 0x0000000633097224 */ /* 0x000fe200078e02ff */
[----:B------:R-:W-:Y:S01]  /*3aa10*/  ISETP.GE.U32.AND P0, PT, R61, R44, PT ;  /* 0x0000002c3d00720c */ /* 0x000fe20003f06070 */
[----:B------:R-:W-:Y:S01]  /*3aa20*/  IMAD.IADD R16, R15, 0x1, R39 ;  /* 0x000000010f107824 */ /* 0x000fe200078e0227 */
[----:B------:R-:W-:Y:S01]  /*3aa30*/  ISETP.GE.U32.AND P6, PT, R4, R14, PT ;  /* 0x0000000e0400720c */ /* 0x000fe20003fc6070 */
[----:B------:R-:W-:Y:S01]  /*3aa40*/  IMAD.WIDE.U32 R14, R48, R6, RZ ;  /* 0x00000006300e7225 */ /* 0x000fe200078e00ff */
[----:B------:R-:W-:-:S02]  /*3aa50*/  IADD3 R65, P1, PT, R3, R42, RZ ;  /* 0x0000002a03417210 */ /* 0x000fc40007f3e0ff */
[----:B------:R-:W-:Y:S01]  /*3aa60*/  ISETP.GE.U32.AND.EX P0, PT, R46, R59, PT, P0 ;  /* 0x0000003b2e00720c */ /* 0x000fe20003f06100 */
[----:B------:R-:W-:Y:S01]  /*3aa70*/  IMAD R9, R48, R5, R9 ;  /* 0x0000000530097224 */ /* 0x000fe200078e0209 */
[----:B------:R-:W-:Y:S01]  /*3aa80*/  IADD3.X R42, PT, PT, R43, UR4, RZ, P1, !PT ;  /* 0x000000042b2a7c10 */ /* 0x000fe20008ffe4ff */
[----:B------:R-:W-:Y:S01]  /*3aa90*/  IMAD.IADD R3, R11, 0x1, R25 ;  /* 0x000000010b037824 */ /* 0x000fe200078e0219 */
[----:B------:R-:W-:Y:S01]  /*3aaa0*/  IADD3 R56, P4, PT, R65, R14, RZ ;  /* 0x0000000e41387210 */ /* 0x000fe20007f9e0ff */
[----:B------:R-:W-:Y:S02]  /*3aab0*/  IMAD.IADD R43, R15, 0x1, R9 ;  /* 0x000000010f2b7824 */ /* 0x000fe400078e0209 */
[----:B------:R-:W-:Y:S01]  /*3aac0*/  IMAD.X R9, R16, 0x1, R63, P5 ;  /* 0x0000000110097824 */ /* 0x000fe200028e063f */
[----:B------:R-:W-:Y:S01]  /*3aad0*/  IADD3 R63, P1, PT, R56, R61, RZ ;  /* 0x0000003d383f7210 */ /* 0x000fe20007f3e0ff */
[----:B------:R-:W-:Y:S02]  /*3aae0*/  IMAD.X R61, R43, 0x1, R42, P4 ;  /* 0x000000012b3d7824 */ /* 0x000fe400020e062a */
[----:B------:R-:W-:Y:S01]  /*3aaf0*/  IMAD.WIDE.U32 R38, R3, R28, RZ ;  /* 0x0000001c03267225 */ /* 0x000fe200078e00ff */
[----:B------:R-:W-:-:S03]  /*3ab00*/  ISETP.GE.U32.AND.EX P6, PT, R9, R16, PT, P6 ;  /* 0x000000100900720c */ /* 0x000fc60003fc6160 */
[----:B------:R-:W-:Y:S01]  /*3ab10*/  IMAD.WIDE.U32.X R34, R24, R8, R34, P3 ;  /* 0x0000000818227225 */ /* 0x000fe200018e0422 */
[----:B------:R-:W-:Y:S02]  /*3ab20*/  @P0 IADD3 R11, P3, PT, RZ, -R45, RZ ;  /* 0x8000002dff0b0210 */ /* 0x000fe40007f7e0ff */
[----:B------:R-:W-:Y:S01]  /*3ab30*/  SEL R15, RZ, 0x1, P6 ;  /* 0x00000001ff0f7807 */ /* 0x000fe20003000000 */
[----:B------:R-:W-:Y:S01]  /*3ab40*/  IMAD.X R46, R61, 0x1, R46, P1 ;  /* 0x000000013d2e7824 */ /* 0x000fe200008e062e */
[----:B------:R-:W-:Y:S01]  /*3ab50*/  ISETP.GE.U32.AND P1, PT, R63, R56, PT ;  /* 0x000000383f00720c */ /* 0x000fe20003f26070 */
[----:B------:R-:W-:Y:S01]  /*3ab60*/  IMAD.WIDE.U32 R38, P4, R10, R29, R38 ;  /* 0x0000001d0a267225 */ /* 0x000fe20007880026 */
[----:B------:R-:W-:Y:S02]  /*3ab70*/  @P0 ISETP.NE.U32.AND P6, PT, R44, RZ, PT ;  /* 0x000000ff2c00020c */ /* 0x000fe40003fc5070 */
[----:B------:R-:W-:Y:S01]  /*3ab80*/  ISETP.GE.U32.AND.EX P1, PT, R46, R61, PT, P1 ;  /* 0x0000003d2e00720c */ /* 0x000fe20003f26110 */
[----:B------:R-:W-:Y:S01]  /*3ab90*/  @P0 IMAD.X R16, RZ, RZ, ~R20, P3 ;  /* 0x000000ffff100224 */ /* 0x000fe200018e0e14 */
[----:B------:R-:W-:Y:S01]  /*3aba0*/  @P0 ISETP.NE.U32.AND P3, PT, R40, R11, PT ;  /* 0x0000000b2800020c */ /* 0x000fe20003f65070 */
[----:B------:R-:W-:Y:S01]  /*3abb0*/  IMAD.WIDE.U32 R24, R5, R48, RZ ;  /* 0x0000003005187225 */ /* 0x000fe200078e00ff */
[----:B------:R-:W-:-:S02]  /*3abc0*/  IADD3 R36, P5, PT, R37, R38, RZ ;  /* 0x0000002625247210 */ /* 0x000fc40007fbe0ff */
[----:B------:R-:W-:Y:S01]  /*3abd0*/  LOP3.LUT R11, RZ, R41, RZ, 0x33, !PT ;  /* 0x00000029ff0b7212 */ /* 0x000fe200078e33ff */
[----:B------:R-:W-:Y:S01]  /*3abe0*/  IMAD.X R37, RZ, RZ, RZ, P4 ;  /* 0x000000ffff257224 */ /* 0x000fe200020e06ff */
[----:B------:R-:W-:Y:S01]  /*3abf0*/  @P0 ISETP.NE.AND.EX P4, PT, R59, RZ, PT, P6 ;  /* 0x000000ff3b00020c */ /* 0x000fe20003f85360 */
[----:B------:R-:W-:Y:S01]  /*3ac00*/  IMAD R20, R50, R6, RZ ;  /* 0x0000000632147224 */ /* 0x000fe200078e02ff */
[----:B------:R-:W-:Y:S01]  /*3ac10*/  ISETP.GT.U32.AND.EX P2, PT, R36, R11, PT, P2 ;  /* 0x0000000b2400720c */ /* 0x000fe20003f44120 */
[----:B------:R-:W-:Y:S01]  /*3ac20*/  IMAD.MOV.U32 R36, RZ, RZ, R39 ;  /* 0x000000ffff247224 */ /* 0x000fe200078e0027 */
[----:B------:R-:W-:Y:S02]  /*3ac30*/  IADD3 R45, P6, PT, R15, R34, RZ ;  /* 0x000000220f2d7210 */ /* 0x000fe40007fde0ff */
[----:B------:R-:W-:Y:S01]  /*3ac40*/  SEL R11, RZ, 0x1, !P2 ;  /* 0x00000001ff0b7807 */ /* 0x000fe20005000000 */
[----:B------:R-:W-:Y:S01]  /*3ac50*/  IMAD.WIDE.U32.X R38, R3, R29, R36, P5 ;  /* 0x0000001d03267225 */ /* 0x000fe200028e0424 */
[----:B------:R-:W-:-:S02]  /*3ac60*/  @P1 IADD3 R15, P5, PT, RZ, -R65, RZ ;  /* 0x80000041ff0f1210 */ /* 0x000fc40007fbe0ff */
[----:B------:R-:W-:Y:S01]  /*3ac70*/  @P0 ISETP.NE.AND.EX P3, PT, R47, R16, !P4, P3 ;  /* 0x000000102f00020c */ /* 0x000fe20006765330 */
[----:B------:R-:W-:Y:S01]  /*3ac80*/  IMAD.X R40, RZ, RZ, R35, P6 ;  /* 0x000000ffff287224 */ /* 0x000fe200030e0623 */
[----:B------:R-:W-:Y:S01]  /*3ac90*/  @P1 ISETP.NE.U32.AND P2, PT, R14, R15, PT ;  /* 0x0000000f0e00120c */ /* 0x000fe20003f45070 */
[----:B------:R-:W-:Y:S01]  /*3aca0*/  IMAD.WIDE.U32 R34, P6, R51, R6, R24 ;  /* 0x0000000633227225 */ /* 0x000fe200078c0018 */
[----:B------:R-:W-:-:S03]  /*3acb0*/  @P1 ISETP.NE.U32.AND P4, PT, R56, RZ, PT ;  /* 0x000000ff3800120c */ /* 0x000fc60003f85070 */
[----:B------:R-:W-:Y:S01]  /*3acc0*/  @P1 IMAD.X R14, RZ, RZ, ~R42, P5 ;  /* 0x000000ffff0e1224 */ /* 0x000fe200028e0e2a */
[----:B------:R-:W-:Y:S01]  /*3acd0*/  IADD3 R47, P5, PT, R11, R38, RZ ;  /* 0x000000260b2f7210 */ /* 0x000fe20007fbe0ff */
[----:B------:R-:W-:-:S04]  /*3ace0*/  IMAD.WIDE.U32 R24, R6, R48, RZ ;  /* 0x0000003006187225 */ /* 0x000fc800078e00ff */
[----:B------:R-:W-:Y:S01]  /*3acf0*/  IMAD.X R37, RZ, RZ, RZ, P6 ;  /* 0x000000ffff257224 */ /* 0x000fe200030e06ff */
[----:B------:R-:W-:Y:S01]  /*3ad00*/  @P1 ISETP.NE.AND.EX P6, PT, R61, RZ, PT, P4 ;  /* 0x000000ff3d00120c */ /* 0x000fe20003fc5340 */
[----:B------:R-:W-:Y:S01]  /*3ad10*/  IMAD.X R44, RZ, RZ, R39, P5 ;  /* 0x000000ffff2c7224 */ /* 0x000fe200028e0627 */
[----:B------:R-:W-:Y:S01]  /*3ad20*/  IADD3 RZ, P4, PT, R25, R34, RZ ;  /* 0x0000002219ff7210 */ /* 0x000fe20007f9e0ff */
[----:B------:R-:W-:Y:S01]  /*3ad30*/  IMAD R15, R49, R7, RZ ;  /* 0x00000007310f7224 */ /* 0x000fe200078e02ff */
[----:B------:R-:W-:Y:S01]  /*3ad40*/  @P1 ISETP.NE.AND.EX P2, PT, R43, R14, !P6, P2 ;  /* 0x0000000e2b00120c */ /* 0x000fe20007745320 */
[----:B------:R-:W-:Y:S02]  /*3ad50*/  IMAD.MOV.U32 R36, RZ, RZ, R35 ;  /* 0x000000ffff247224 */ /* 0x000fe400078e0023 */
[----:B------:R-:W-:-:S04]  /*3ad60*/  IMAD.WIDE.U32 R38, R3, R30, RZ ;  /* 0x0000001e03267225 */ /* 0x000fc800078e00ff */
[----:B------:R-:W-:Y:S02]  /*3ad70*/  IMAD R41, R22, R8, R15 ;  /* 0x0000000816297224 */ /* 0x000fe400078e020f */
[----:B------:R-:W-:Y:S01]  /*3ad80*/  IMAD.MOV.U32 R11, RZ, RZ, 0x1 ;  /* 0x00000001ff0b7424 */ /* 0x000fe200078e00ff */
[----:B------:R-:W-:Y:S01]  /*3ad90*/  @P1 SEL R11, RZ, 0x1, !P2 ;  /* 0x00000001ff0b1807 */ /* 0x000fe20005000000 */
[----:B------:R-:W-:-:S04]  /*3ada0*/  IMAD.WIDE.U32 R14, R10, R30, RZ ;  /* 0x0000001e0a0e7225 */ /* 0x000fc800078e00ff */
[----:B------:R-:W-:Y:S01]  /*3adb0*/  IMAD.WIDE.U32.X R34, R51, R5, R36, P4 ;  /* 0x0000000533227225 */ /* 0x000fe200020e0424 */
[----:B------:R-:W-:-:S03]  /*3adc0*/  IADD3 R65, P5, PT, R47, R14, RZ ;  /* 0x0000000e2f417210 */ /* 0x000fc60007fbe0ff */
[----:B------:R-:W-:Y:S01]  /*3add0*/  IMAD.WIDE.U32 R24, R22, R7, RZ ;  /* 0x0000000716187225 */ /* 0x000fe200078e00ff */
[----:B------:R-:W-:Y:S02]  /*3ade0*/  IADD3 R59, P1, PT, R11, R34, RZ ;  /* 0x000000220b3b7210 */ /* 0x000fe40007f3e0ff */
[----:B------:R-:W-:Y:S01]  /*3adf0*/  IADD3 R16, P6, PT, R65, R2, RZ ;  /* 0x0000000241107210 */ /* 0x000fe20007fde0ff */
[----:B------:R-:W-:Y:S01]  /*3ae00*/  IMAD.WIDE.U32 R36, P4, R10, R31, R38 ;  /* 0x0000001f0a247225 */ /* 0x000fe20007880026 */
[----:B------:R-:W-:Y:S02]  /*3ae10*/  IADD3 R42, P2, PT, R45, R24, RZ ;  /* 0x000000182d2a7210 */ /* 0x000fe40007f5e0ff */
[----:B------:R-:W-:Y:S01]  /*3ae20*/  IADD3.X R56, PT, PT, R35, UR4, RZ, P1, !PT ;  /* 0x0000000423387c10 */ /* 0x000fe20008ffe4ff */
[----:B------:R-:W-:Y:S01]  /*3ae30*/  IMAD.IADD R62, R15, 0x1, R36 ;  /* 0x000000010f3e7824 */ /* 0x000fe200078e0224 */
[----:B------:R-:W-:Y:S01]  /*3ae40*/  IADD3 R2, P1, PT, R42, R63, RZ ;  /* 0x0000003f2a027210 */ /* 0x000fe20007f3e0ff */
[----:B------:R-:W-:-:S02]  /*3ae50*/  IMAD.IADD R41, R25, 0x1, R41 ;  /* 0x0000000119297824 */ /* 0x000fc400078e0229 */
[----:B------:R-:W-:Y:S02]  /*3ae60*/  IMAD.X R64, R62, 0x1, R44, P5 ;  /* 0x000000013e407824 */ /* 0x000fe400028e062c */
[----:B------:R-:W-:Y:S01]  /*3ae70*/  IMAD.X R43, R41, 0x1, R40, P2 ;  /* 0x00000001292b7824 */ /* 0x000fe200010e0628 */
[----:B------:R-:W-:Y:S01]  /*3ae80*/  ISETP.GE.U32.AND P2, PT, R16, R65, PT ;  /* 0x000000411000720c */ /* 0x000fe20003f46070 */
[----:B------:R-:W-:Y:S02]  /*3ae90*/  IMAD.X R25, R64, 0x1, R0, P6 ;  /* 0x0000000140197824 */ /* 0x000fe400030e0600 */
[----:B------:R-:W-:Y:S01]  /*3aea0*/  IMAD.X R0, R43, 0x1, R46, P1 ;  /* 0x000000012b007824 */ /* 0x000fe200008e062e */
[----:B------:R-:W-:Y:S01]  /*3aeb0*/  ISETP.GE.U32.AND P1, PT, R2, R42, PT ;  /* 0x0000002a0200720c */ /* 0x000fe20003f26070 */
[----:B------:R-:W-:Y:S01]  /*3aec0*/  IMAD.WIDE.U32 R34, R57, R6, RZ ;  /* 0x0000000639227225 */ /* 0x000fe200078e00ff */
[----:B------:R-:W-:Y:S02]  /*3aed0*/  ISETP.GE.U32.AND.EX P2, PT, R25, R64, PT, P2 ;  /* 0x000000401900720c */ /* 0x000fe40003f46120 */
[----:B------:R-:W-:Y:S01]  /*3aee0*/  ISETP.GE.U32.AND.EX P1, PT, R0, R43, PT, P1 ;  /* 0x0000002b0000720c */ /* 0x000fe20003f26110 */
[----:B------:R-:W-:-:S02]  /*3aef0*/  IMAD R39, R57, R5, R20 ;  /* 0x0000000539277224 */ /* 0x000fc400078e0214 */
[----:B------:R-:W-:Y:S01]  /*3af00*/  IMAD.MOV.U32 R11, RZ, RZ, 0x1 ;  /* 0x00000001ff0b7424 */ /* 0x000fe200078e00ff */
[----:B------:R-:W-:Y:S01]  /*3af10*/  @P0 SEL R11, RZ, 0x1, !P3 ;  /* 0x00000001ff0b0807 */ /* 0x000fe20005800000 */
[----:B------:R-:W-:Y:S01]  /*3af20*/  IMAD.IADD R58, R35, 0x1, R39 ;  /* 0x00000001233a7824 */ /* 0x000fe200078e0227 */
[----:B------:R-:W-:Y:S01]  /*3af30*/  IADD3 R20, P0, PT, R59, R34, RZ ;  /* 0x000000223b147210 */ /* 0x000fe20007f1e0ff */
[----:B------:R-:W-:-:S03]  /*3af40*/  IMAD.WIDE.U32 R38, R5, R57, RZ ;  /* 0x0000003905267225 */ /* 0x000fc600078e00ff */
[----:B------:R-:W-:Y:S01]  /*3af50*/  IADD3 R63, P5, P6, R20, R11, R32 ;  /* 0x0000000b143f7210 */ /* 0x000fe20007ebe020 */
[----:B------:R-:W-:Y:S01]  /*3af60*/  IMAD.X R61, R58, 0x1, R56, P0 ;  /* 0x000000013a3d7824 */ /* 0x000fe200000e0638 */
[----:B------:R-:W-:Y:S01]  /*3af70*/  @P2 ISETP.NE.U32.AND P0, PT, R65, RZ, PT ;  /* 0x000000ff4100220c */ /* 0x000fe20003f05070 */
[----:B------:R-:W-:-:S03]  /*3af80*/  IMAD.WIDE.U32 R38, P3, R50, R6, R38 ;  /* 0x0000000632267225 */ /* 0x000fc60007860026 */
[----:B------:R-:W-:Y:S01]  /*3af90*/  IADD3.X R60, PT, PT, R61, UR4, R33, P5, P6 ;  /* 0x000000043d3c7c10 */ /* 0x000fe2000afec421 */
[----:B------:R-:W-:Y:S01]  /*3afa0*/  IMAD.X R33, RZ, RZ, RZ, P3 ;  /* 0x000000ffff217224 */ /* 0x000fe200018e06ff */
[----:B------:R-:W-:Y:S01]  /*3afb0*/  @P1 IADD3 R11, P5, PT, RZ, -R45, RZ ;  /* 0x8000002dff0b1210 */ /* 0x000fe20007fbe0ff */
[----:B------:R-:W-:Y:S01]  /*3afc0*/  IMAD.MOV.U32 R46, RZ, RZ, R37 ;  /* 0x000000ffff2e7224 */ /* 0x000fe200078e0025 */
[----:B------:R-:W-:Y:S01]  /*3afd0*/  @P1 ISETP.NE.U32.AND P6, PT, R42, RZ, PT ;  /* 0x000000ff2a00120c */ /* 0x000fe20003fc5070 */
[----:B------:R-:W-:Y:S01]  /*3afe0*/  IMAD.MOV.U32 R32, RZ, RZ, R39 ;  /* 0x000000ffff207224 */ /* 0x000fe200078e0027 */
[----:B------:R-:W-:Y:S01]  /*3aff0*/  @P1 ISETP.NE.U32.AND P3, PT, R24, R11, PT ;  /* 0x0000000b1800120c */ /* 0x000fe20003f65070 */
[----:B------:R-:W-:Y:S01]  /*3b000*/  @P1 IMAD.X R11, RZ, RZ, ~R40, P5 ;  /* 0x000000ffff0b1224 */ /* 0x000fe200028e0e28 */
[----:B------:R-:W-:Y:S01]  /*3b010*/  @P1 ISETP.NE.AND.EX P6, PT, R43, RZ, PT, P6 ;  /* 0x000000ff2b00120c */ /* 0x000fe20003fc5360 */
[----:B------:R-:W-:Y:S01]  /*3b020*/  IMAD.WIDE.U32 R42, R8, R22, RZ ;  /* 0x00000016082a7225 */ /* 0x000fe200078e00ff */
[----:B------:R-:W-:-:S02]  /*3b030*/  @P2 IADD3 R35, P5, PT, RZ, -R47, RZ ;  /* 0x8000002fff232210 */ /* 0x000fc40007fbe0ff */
[----:B------:R-:W-:Y:S01]  /*3b040*/  @P1 ISETP.NE.AND.EX P3, PT, R41, R11, !P6, P3 ;  /* 0x0000000b2900120c */ /* 0x000fe20007765330 */
[----:B------:R-:W-:Y:S01]  /*3b050*/  IMAD.WIDE.U32 R40, R6, R57, RZ ;  /* 0x0000003906287225 */ /* 0x000fe200078e00ff */
[----:B------:R-:W-:Y:S02]  /*3b060*/  @P2 ISETP.NE.AND.EX P0, PT, R64, RZ, PT, P0 ;  /* 0x000000ff4000220c */ /* 0x000fe40003f05300 */
[----:B------:R-:W-:Y:S01]  /*3b070*/  @P2 ISETP.NE.U32.AND P6, PT, R14, R35, PT ;  /* 0x000000230e00220c */ /* 0x000fe20003fc5070 */
[----:B------:R-:W-:Y:S02]  /*3b080*/  @P2 IMAD.X R11, RZ, RZ, ~R44, P5 ;  /* 0x000000ffff0b2224 */ /* 0x000fe400028e0e2c */
[----:B------:R-:W-:-:S03]  /*3b090*/  IMAD.WIDE.U32 R44, P5, R49, R7, R42 ;  /* 0x00000007312c7225 */ /* 0x000fc600078a002a */
[----:B------:R-:W-:Y:S01]  /*3b0a0*/  @P2 ISETP.NE.AND.EX P0, PT, R62, R11, !P0, P6 ;  /* 0x0000000b3e00220c */ /* 0x000fe20004705360 */
[----:B------:R-:W-:Y:S01]  /*3b0b0*/  IMAD.WIDE.U32 R42, R7, R22, RZ ;  /* 0x00000016072a7225 */ /* 0x000fe200078e00ff */
[----:B------:R-:W-:-:S03]  /*3b0c0*/  IADD3 RZ, P6, PT, R41, R38, RZ ;  /* 0x0000002629ff7210 */ /* 0x000fc60007fde0ff */
[----:B------:R-:W-:Y:S01]  /*3b0d0*/  IMAD.X R41, RZ, RZ, RZ, P5 ;  /* 0x000000ffff297224 */ /* 0x000fe200028e06ff */
[----:B------:R-:W-:Y:S01]  /*3b0e0*/  IADD3 RZ, P5, PT, R36, R15, RZ ;  /* 0x0000000f24ff7210 */ /* 0x000fe20007fbe0ff */
[----:B------:R-:W-:Y:S01]  /*3b0f0*/  IMAD.X R47, RZ, RZ, RZ, P4 ;  /* 0x000000ffff2f7224 */ /* 0x000fe200020e06ff */
[----:B------:R-:W-:Y:S01]  /*3b100*/  IADD3 RZ, P4, PT, R43, R44, RZ ;  /* 0x0000002c2bff7210 */ /* 0x000fe20007f9e0ff */
[----:B------:R-:W-:Y:S02]  /*3b110*/  IMAD.MOV.U32 R40, RZ, RZ, R45 ;  /* 0x000000ffff287224 */ /* 0x000fe400078e002d */
[----:B------:R-:W-:Y:S01]  /*3b120*/  IMAD.WIDE.U32.X R36, R3, R31, R46, P5 ;  /* 0x0000001f03247225 */ /* 0x000fe200028e042e */
[----:B------:R-:W-:-:S03]  /*3b130*/  ISETP.GE.U32.AND P5, PT, R63, R20, PT ;  /* 0x000000143f00720c */ /* 0x000fc60003fa6070 */
[----:B------:R-:W-:Y:S01]  /*3b140*/  IMAD.MOV.U32 R11, RZ, RZ, 0x1 ;  /* 0x00000001ff0b7424 */ /* 0x000fe200078e00ff */
[----:B------:R-:W-:Y:S01]  /*3b150*/  @P2 SEL R11, RZ, 0x1, !P0 ;  /* 0x00000001ff0b2807 */ /* 0x000fe20004000000 */
[----:B------:R-:W-:Y:S01]  /*3b160*/  IMAD.WIDE.U32.X R38, R49, R8, R40, P4 ;  /* 0x0000000831267225 */ /* 0x000fe200020e0428 */
[----:B------:R-:W-:Y:S02]  /*3b170*/  ISETP.GE.U32.AND.EX P0, PT, R60, R61, PT, P5 ;  /* 0x0000003d3c00720c */ /* 0x000fe40003f06150 */
[----:B------:R-:W-:Y:S01]  /*3b180*/  IADD3 R43, P2, PT, R11, R36, RZ ;  /* 0x000000240b2b7210 */ /* 0x000fe20007f5e0ff */
[----:B------:R-:W-:-:S03]  /*3b190*/  IMAD.WIDE.U32 R40, R3, R52, RZ ;  /* 0x0000003403287225 */ /* 0x000fc600078e00ff */
[----:B------:R-:W-:Y:S01]  /*3b1a0*/  IADD3.X R24, PT, PT, R37, UR4, RZ, P2, !PT ;  /* 0x0000000425187c10 */ /* 0x000fe200097fe4ff */
[----:B------:R-:W-:-:S04]  /*3b1b0*/  IMAD.WIDE.U32.X R14, R50, R5, R32, P6 ;  /* 0x00000005320e7225 */ /* 0x000fc800030e0420 */
[----:B------:R-:W-:Y:S02]  /*3b1c0*/  IMAD.WIDE.U32 R32, R10, R52, RZ ;  /* 0x000000340a207225 */ /* 0x000fe400078e00ff */
[----:B------:R-:W-:Y:S02]  /*3b1d0*/  @P0 ISETP.NE.U32.AND P2, PT, R20, RZ, PT ;  /* 0x000000ff1400020c */ /* 0x000fe40003f45070 */
[----:B------:R-:W-:Y:S01]  /*3b1e0*/  IMAD.WIDE.U32 R36, P4, R10, R53, R40 ;  /* 0x000000350a247225 */ /* 0x000fe20007880028 */
[----:B------:R-:W-:Y:S02]  /*3b1f0*/  IADD3 R47, P5, PT, R43, R32, RZ ;  /* 0x000000202b2f7210 */ /* 0x000fe40007fbe0ff */
[----:B------:R-:W-:Y:S01]  /*3b200*/  @P0 ISETP.NE.AND.EX P2, PT, R61, RZ, PT, P2 ;  /* 0x000000ff3d00020c */ /* 0x000fe20003f45320 */
[----:B------:R-:W-:Y:S01]  /*3b210*/  IMAD.MOV.U32 R35, RZ, RZ, 0x1 ;  /* 0x00000001ff237424 */ /* 0x000fe200078e00ff */
[----:B------:R-:W-:Y:S01]  /*3b220*/  @P1 SEL R35, RZ, 0x1, !P3 ;  /* 0x00000001ff231807 */ /* 0x000fe20005800000 */
[----:B------:R-:W-:Y:S01]  /*3b230*/  IMAD.IADD R45, R33, 0x1, R36 ;  /* 0x00000001212d7824 */ /* 0x000fe200078e0224 */
[----:B------:R-:W-:Y:S01]  /*3b240*/  @P0 IADD3 R5, P3, PT, RZ, -R59, RZ ;  /* 0x8000003bff050210 */ /* 0x000fe20007f7e0ff */
[----:B------:R-:W-:Y:S01]  /*3b250*/  IMAD R11, R51, R7, RZ ;  /* 0x00000007330b7224 */ /* 0x000fe200078e02ff */
[----:B------:R-:W-:Y:S01]  /*3b260*/  IADD3 R65, P1, PT, R35, R38, RZ ;  /* 0x0000002623417210 */ /* 0x000fe20007f3e0ff */
[----:B------:R-:W-:Y:S01]  /*3b270*/  IMAD.X R42, R45, 0x1, R24, P5 ;  /* 0x000000012d2a7824 */ /* 0x000fe200028e0618 */
[----:B------:R-:W-:Y:S01]  /*3b280*/  IADD3 R22, P6, PT, R47, R12, RZ ;  /* 0x0000000c2f167210 */ /* 0x000fe20007fde0ff */
[----:B------:R-:W-:Y:S01]  /*3b290*/  IMAD R11, R48, R8, R11 ;  /* 0x00000008300b7224 */ /* 0x000fe200078e020b */
[----:B------:R-:W-:Y:S01]  /*3b2a0*/  IADD3.X R46, PT, PT, R39, UR4, RZ, P1, !PT ;  /* 0x00000004272e7c10 */ /* 0x000fe20008ffe4ff */
[----:B------:R-:W-:Y:S01]  /*3b2b0*/  IMAD.WIDE.U32 R38, R8, R48, RZ ;  /* 0x0000003008267225 */ /* 0x000fe200078e00ff */
[----:B------:R-:W-:-:S03]  /*3b2c0*/  @P0 ISETP.NE.U32.AND P1, PT, R34, R5, PT ;  /* 0x000000052200020c */ /* 0x000fc60003f25070 */
[----:B------:R-:W-:Y:S01]  /*3b2d0*/  @P0 IMAD.X R5, RZ, RZ, ~R56, P3 ;  /* 0x000000ffff050224 */ /* 0x000fe200018e0e38 */
[----:B------:R-:W-:Y:S01]  /*3b2e0*/  ISETP.GE.U32.AND P3, PT, R22, R47, PT ;  /* 0x0000002f1600720c */ /* 0x000fe20003f66070 */
[----:B------:R-:W-:Y:S02]  /*3b2f0*/  IMAD.X R20, R42, 0x1, R13, P6 ;  /* 0x000000012a147824 */ /* 0x000fe400030e060d */
[----:B------:R-:W-:Y:S01]  /*3b300*/  IMAD.WIDE.U32 R34, R48, R7, RZ ;  /* 0x0000000730227225 */ /* 0x000fe200078e00ff */
[----:B------:R-:W-:Y:S02]  /*3b310*/  @P0 ISETP.NE.AND.EX P1, PT, R58, R5, !P2, P1 ;  /* 0x000000053a00020c */ /* 0x000fe40005725310 */
[----:B------:R-:W-:Y:S01]  /*3b320*/  ISETP.GE.U32.AND.EX P3, PT, R20, R42, PT, P3 ;  /* 0x0000002a1400720c */ /* 0x000fe20003f66130 */
[----:B------:R-:W-:Y:S01]  /*3b330*/  IMAD.WIDE.U32 R48, R7, R48, RZ ;  /* 0x0000003007307225 */ /* 0x000fe200078e00ff */
[----:B------:R-:W-:-:S03]  /*3b340*/  IADD3 R48, P5, PT, R65, R34, RZ ;  /* 0x0000002241307210 */ /* 0x000fc60007fbe0ff */
[----:B------:R-:W-:Y:S01]  /*3b350*/  IMAD.IADD R59, R35, 0x1, R11 ;  /* 0x00000001233b7824 */ /* 0x000fe200078e020b */
[----:B------:R-:W-:Y:S01]  /*3b360*/  IADD3 R5, P6, PT, R48, R63, RZ ;  /* 0x0000003f30057210 */ /* 0x000fe20007fde0ff */
[----:B------:R-:W-:-:S04]  /*3b370*/  IMAD.WIDE.U32 R38, P2, R51, R7, R38 ;  /* 0x0000000733267225 */ /* 0x000fc80007840026 */
[----:B------:R-:W-:Y:S02]  /*3b380*/  IMAD R11, R25, R26, RZ ;  /* 0x0000001a190b7224 */ /* 0x000fe400078e02ff */
[----:B------:R-:W-:Y:S01]  /*3b390*/  IMAD.X R61, R59, 0x1, R46, P5 ;  /* 0x000000013b3d7824 */ /* 0x000fe200028e062e */
[----:B------:R-:W-:Y:S01]  /*3b3a0*/  IADD3 RZ, P5, PT, R49, R38, RZ ;  /* 0x0000002631ff7210 */ /* 0x000fe20007fbe0ff */
[----:B------:R-:W-:Y:S02]  /*3b3b0*/  IMAD.X R41, RZ, RZ, RZ, P2 ;  /* 0x000000ffff297224 */ /* 0x000fe400010e06ff */
[----:B------:R-:W-:Y:S01]  /*3b3c0*/  IMAD R35, R16, R27, R11 ;  /* 0x0000001b10237224 */ /* 0x000fe200078e020b */
[----:B------:R-:W-:Y:S01]  /*3b3d0*/  @P3 IADD3 R11, P2, PT, RZ, -R43, RZ ;  /* 0x8000002bff0b3210 */ /* 0x000fe20007f5e0ff */
[----:B------:R-:W-:Y:S01]  /*3b3e0*/  IMAD.X R6, R61, 0x1, R60, P6 ;  /* 0x000000013d067824 */ /* 0x000fe200030e063c */
[----:B------:R-:W-:Y:S01]  /*3b3f0*/  @P3 ISETP.NE.U32.AND P6, PT, R47, RZ, PT ;  /* 0x000000ff2f00320c */ /* 0x000fe20003fc5070 */
[----:B------:R-:W-:-:S02]  /*3b400*/  IMAD.MOV.U32 R40, RZ, RZ, R39 ;  /* 0x000000ffff287224 */ /* 0x000fc400078e0027 */
[----:B------:R-:W-:Y:S01]  /*3b410*/  IMAD.WIDE.U32 R12, R16, R26, RZ ;  /* 0x0000001a100c7225 */ /* 0x000fe200078e00ff */
[----:B------:R-:W-:-:S03]  /*3b420*/  @P3 ISETP.NE.AND.EX P6, PT, R42, RZ, PT, P6 ;  /* 0x000000ff2a00320c */ /* 0x000fc60003fc5360 */
[----:B------:R-:W-:Y:S01]  /*3b430*/  @P3 IMAD.X R24, RZ, RZ, ~R24, P2 ;  /* 0x000000ffff183224 */ /* 0x000fe200010e0e18 */
[----:B------:R-:W-:Y:S01]  /*3b440*/  ISETP.GE.U32.AND P2, PT, R5, R48, PT ;  /* 0x000000300500720c */ /* 0x000fe20003f46070 */
[----:B------:R-:W-:Y:S01]  /*3b450*/  IMAD.WIDE.U32.X R38, R51, R8, R40, P5 ;  /* 0x0000000833267225 */ /* 0x000fe200028e0428 */
[----:B------:R-:W-:Y:S02]  /*3b460*/  @P3 ISETP.NE.U32.AND P5, PT, R32, R11, PT ;  /* 0x0000000b2000320c */ /* 0x000fe40003fa5070 */
[----:B------:R-:W-:Y:S01]  /*3b470*/  ISETP.GE.U32.AND.EX P2, PT, R6, R61, PT, P2 ;  /* 0x0000003d0600720c */ /* 0x000fe20003f46120 */
[----:B------:R-:W-:Y:S01]  /*3b480*/  IMAD.IADD R11, R13, 0x1, R35 ;  /* 0x000000010d0b7824 */ /* 0x000fe200078e0223 */
[----:B------:R-:W-:Y:S01]  /*3b490*/  @P3 ISETP.NE.AND.EX P6, PT, R45, R24, !P6, P5 ;  /* 0x000000182d00320c */ /* 0x000fe200077c5350 */
[----:B------:R-:W-:Y:S01]  /*3b4a0*/  IMAD.X R41, RZ, RZ, RZ, P4 ;  /* 0x000000ffff297224 */ /* 0x000fe200020e06ff */
[----:B------:R-:W-:Y:S01]  /*3b4b0*/  IADD3 RZ, P5, PT, R36, R33, RZ ;  /* 0x0000002124ff7210 */ /* 0x000fe20007fbe0ff */
[----:B------:R-:W-:Y:S01]  /*3b4c0*/  IMAD.WIDE.U32 R44, R11, R28, RZ ;  /* 0x0000001c0b2c7225 */ /* 0x000fe200078e00ff */
[----:B------:R-:W-:-:S02]  /*3b4d0*/  LOP3.LUT R35, RZ, R16, RZ, 0x33, !PT ;  /* 0x00000010ff237212 */ /* 0x000fc400078e33ff */
[----:B------:R-:W-:Y:S01]  /*3b4e0*/  LOP3.LUT R16, RZ, R25, RZ, 0x33, !PT ;  /* 0x00000019ff107212 */ /* 0x000fe200078e33ff */
[----:B------:R-:W-:-:S04]  /*3b4f0*/  IMAD.WIDE.U32 R42, R12, R28, RZ ;  /* 0x0000001c0c2a7225 */ /* 0x000fc800078e00ff */
[----:B------:R-:W-:-:S04]  /*3b500*/  IMAD.WIDE.U32 R44, P4, R12, R29, R44 ;  /* 0x0000001d0c2c7225 */ /* 0x000fc8000788002c */
[----:B------:R-:W-:Y:S02]  /*3b510*/  IMAD.MOV.U32 R40, RZ, RZ, R37 ;  /* 0x000000ffff287224 */ /* 0x000fe400078e0025 */
[----:B------:R-:W-:Y:S01]  /*3b520*/  IMAD.MOV.U32 R47, RZ, RZ, 0x1 ;  /* 0x00000001ff2f7424 */ /* 0x000fe200078e00ff */
[----:B------:R-:W-:Y:S01]  /*3b530*/  @P3 SEL R47, RZ, 0x1, !P6 ;  /* 0x00000001ff2f3807 */ /* 0x000fe20007000000 */
[----:B------:R-:W-:Y:S01]  /*3b540*/  IMAD.WIDE.U32.X R24, R3, R53, R40, P5 ;  /* 0x0000003503187225 */ /* 0x000fe200028e0428 */
[----:B------:R-:W-:Y:S02]  /*3b550*/  ISETP.GT.U32.AND P3, PT, R42, R35, PT ;  /* 0x000000232a00720c */ /* 0x000fe40003f64070 */
[----:B------:R-:W-:Y:S01]  /*3b560*/  IADD3 R43, P6, PT, R43, R44, RZ ;  /* 0x0000002c2b2b7210 */ /* 0x000fe20007fde0ff */
[----:B------:R-:W-:Y:S01]  /*3b570*/  IMAD.WIDE.U32 R32, R3, R54, RZ ;  /* 0x0000003603207225 */ /* 0x000fe200078e00ff */
[----:B------:R-:W-:Y:S02]  /*3b580*/  @P2 IADD3 R35, P5, PT, RZ, -R65, RZ ;  /* 0x80000041ff232210 */ /* 0x000fe40007fbe0ff */
[----:B------:R-:W-:Y:S01]  /*3b590*/  ISETP.GT.U32.AND.EX P3, PT, R43, R16, PT, P3 ;  /* 0x000000102b00720c */ /* 0x000fe20003f64130 */
[----:B------:R-:W-:Y:S01]  /*3b5a0*/  IMAD.X R37, RZ, RZ, RZ, P4 ;  /* 0x000000ffff257224 */ /* 0x000fe200020e06ff */
[----:B------:R-:W-:Y:S01]  /*3b5b0*/  @P2 ISETP.NE.U32.AND P4, PT, R48, RZ, PT ;  /* 0x000000ff3000220c */ /* 0x000fe20003f85070 */
[----:B------:R-:W-:Y:S01]  /*3b5c0*/  @P2 IMAD.X R16, RZ, RZ, ~R46, P5 ;  /* 0x000000ffff102224 */ /* 0x000fe200028e0e2e */
[----:B------:R-:W-:Y:S01]  /*3b5d0*/  IADD3 R49, P5, PT, R47, R24, RZ ;  /* 0x000000182f317210 */ /* 0x000fe20007fbe0ff */
[----:B------:R-:W-:Y:S01]  /*3b5e0*/  IMAD.MOV.U32 R36, RZ, RZ, R45 ;  /* 0x000000ffff247224 */ /* 0x000fe200078e002d */
[----:B------:R-:W-:Y:S01]  /*3b5f0*/  @P2 ISETP.NE.AND.EX P4, PT, R61, RZ, PT, P4 ;  /* 0x000000ff3d00220c */ /* 0x000fe20003f85340 */
[----:B------:R-:W-:Y:S01]  /*3b600*/  IMAD.MOV.U32 R43, RZ, RZ, 0x1 ;  /* 0x00000001ff2b7424 */ /* 0x000fe200078e00ff */
[----:B------:R-:W-:Y:S01]  /*3b610*/  IADD3.X R42, PT, PT, R25, UR4, RZ, P5, !PT ;  /* 0x00000004192a7c10 */ /* 0x000fe2000affe4ff */
[----:B------:R-:W-:Y:S01]  /*3b620*/  IMAD.WIDE.U32.X R36, R11, R29, R36, P6 ;  /* 0x0000001d0b247225 */ /* 0x000fe200030e0424 */
[----:B------:R-:W-:-:S02]  /*3b630*/  @P2 ISETP.NE.U32.AND P5, PT, R34, R35, PT ;  /* 0x000000232200220c */ /* 0x000fc40003fa5070 */
[----:B------:R-:W-:Y:S01]  /*3b640*/  @P0 SEL R43, RZ, 0x1, !P1 ;  /* 0x00000001ff2b0807 */ /* 0x000fe20004800000 */
[----:B------:R-:W-:Y:S01]  /*3b650*/  IMAD.WIDE.U32 R34, R10, R54, RZ ;  /* 0x000000360a227225 */ /* 0x000fe200078e00ff */
[----:B------:R-:W-:-:S03]  /*3b660*/  @P2 ISETP.NE.AND.EX P4, PT, R59, R16, !P4, P5 ;  /* 0x000000103b00220c */ /* 0x000fc60006785350 */
[----:B------:R-:W-:Y:S01]  /*3b670*/  IMAD.WIDE.U32 R24, P6, R10, R55, R32 ;  /* 0x000000370a187225 */ /* 0x000fe200078c0020 */
[----:B------:R-:W-:Y:S02]  /*3b680*/  SEL R33, RZ, 0x1, !P3 ;  /* 0x00000001ff217807 */ /* 0x000fe40005800000 */
[----:B------:R-:W-:Y:S01]  /*3b690*/  IADD3 R51, P3, PT, R49, R34, RZ ;  /* 0x0000002231337210 */ /* 0x000fe20007f7e0ff */
[----:B------:R-:W-:Y:S01]  /*3b6a0*/  IMAD.IADD R46, R35, 0x1, R24 ;  /* 0x00000001232e7824 */ /* 0x000fe200078e0218 */
[----:B------:R-:W-:Y:S01]  /*3b6b0*/  IADD3 R61, P5, PT, R33, R36, RZ ;  /* 0x00000024213d7210 */ /* 0x000fe20007fbe0ff */
[----:B------:R-:W-:Y:S01]  /*3b6c0*/  IMAD.MOV.U32 R33, RZ, RZ, 0x1 ;  /* 0x00000001ff217424 */ /* 0x000fe200078e00ff */
[----:B------:R-:W-:Y:S01]  /*3b6d0*/  @P2 SEL R33, RZ, 0x1, !P4 ;  /* 0x00000001ff212807 */ /* 0x000fe20006000000 */
[----:B------:R-:W-:Y:S01]  /*3b6e0*/  IMAD.X R48, R46, 0x1, R42, P3 ;  /* 0x000000012e307824 */ /* 0x000fe200018e062a */
[----:B------:R-:W-:Y:S01]  /*3b6f0*/  IADD3 R56, P3, PT, R51, R4, RZ ;  /* 0x0000000433387210 */ /* 0x000fe20007f7e0ff */
[----:B------:R-:W-:-:S02]  /*3b700*/  IMAD R4, R50, R7, RZ ;  /* 0x0000000732047224 */ /* 0x000fc400078e02ff */
[----:B------:R-:W-:Y:S01]  /*3b710*/  IMAD.WIDE.U32 R40, R8, R57, RZ ;  /* 0x0000003908287225 */ /* 0x000fe200078e00ff */
[----:B------:R-:W-:-:S03]  /*3b720*/  ISETP.GE.U32.AND P2, PT, R56, R51, PT ;  /* 0x000000333800720c */ /* 0x000fc60003f46070 */
[----:B------:R-:W-:Y:S01]  /*3b730*/  IMAD.X R59, R48, 0x1, R9, P3 ;  /* 0x00000001303b7824 */ /* 0x000fe200018e0609 */
[----:B------:R-:W-:Y:S01]  /*3b740*/  IADD3 R45, P3, PT, R33, R38, RZ ;  /* 0x00000026212d7210 */ /* 0x000fe20007f7e0ff */
[----:B------:R-:W-:-:S03]  /*3b750*/  IMAD.WIDE.U32 R32, R57, R7, RZ ;  /* 0x0000000739207225 */ /* 0x000fc600078e00ff */
[----:B------:R-:W-:Y:S01]  /*3b760*/  ISETP.GE.U32.AND.EX P2, PT, R59, R48, PT, P2 ;  /* 0x000000303b00720c */ /* 0x000fe20003f46120 */
[----:B------:R-:W-:Y:S01]  /*3b770*/  IMAD R9, R57, R8, R4 ;  /* 0x0000000839097224 */ /* 0x000fe200078e0204 */
[----:B------:R-:W-:Y:S01]  /*3b780*/  IADD3.X R10, PT, PT, R39, UR4, RZ, P3, !PT ;  /* 0x00000004270a7c10 */ /* 0x000fe20009ffe4ff */
[----:B------:R-:W-:Y:S01]  /*3b790*/  IMAD.WIDE.U32 R38, R11, R30, RZ ;  /* 0x0000001e0b267225 */ /* 0x000fe200078e00ff */
[----:B------:R-:W-:-:S03]  /*3b7a0*/  IADD3 R47, P0, PT, R45, R32, RZ ;  /* 0x000000202d2f7210 */ /* 0x000fc60007f1e0ff */
[----:B------:R-:W-:Y:S01]  /*3b7b0*/  IMAD.IADD R16, R33, 0x1, R9 ;  /* 0x0000000121107824 */ /* 0x000fe200078e0209 */
[----:B------:R-:W-:Y:S01]  /*3b7c0*/  IADD3 R4, P3, P4, R47, R43, R14 ;  /* 0x0000002b2f047210 */ /* 0x000fe20007c7e00e */
[----:B------:R-:W-:Y:S02]  /*3b7d0*/  IMAD.X R58, RZ, RZ, R37, P5 ;  /* 0x000000ffff3a7224 */ /* 0x000fe400028e0625 */
[----:B------:R-:W-:Y:S02]  /*3b7e0*/  IMAD.X R44, R16, 0x1, R10, P0 ;  /* 0x00000001102c7824 */ /* 0x000fe400000e060a */
[----:B------:R-:W-:Y:S01]  /*3b7f0*/  IMAD.WIDE.U32 R36, R12, R30, RZ ;  /* 0x0000001e0c247225 */ /* 0x000fe200078e00ff */
[----:B------:R-:W-:Y:S02]  /*3b800*/  @P2 ISETP.NE.U32.AND P1, PT, R51, RZ, PT ;  /* 0x000000ff3300220c */ /* 0x000fe40003f25070 */
[----:B------:R-:W-:Y:S01]  /*3b810*/  IADD3.X R9, PT, PT, R44, UR4, R15, P3, P4 ;  /* 0x000000042c097c10 */ /* 0x000fe20009fe840f */
[----:B------:R-:W-:Y:S01]  /*3b820*/  IMAD.WIDE.U32 R38, P5, R12, R31, R38 ;  /* 0x0000001f0c267225 */ /* 0x000fe200078a0026 */
[----:B------:R-:W-:-:S02]  /*3b830*/  IADD3 R63, P4, PT, R61, R36, RZ ;  /* 0x000000243d3f7210 */ /* 0x000fc40007f9e0ff */
[----:B------:R-:W-:Y:S01]  /*3b840*/  @P2 ISETP.NE.AND.EX P1, PT, R48, RZ, PT, P1 ;  /* 0x000000ff3000220c */ /* 0x000fe20003f25310 */
[----:B------:R-:W-:Y:S01]  /*3b850*/  IMAD.WIDE.U32 R40, P3, R50, R7, R40 ;  /* 0x0000000732287225 */ /* 0x000fe20007860028 */
[----:B------:R-:W-:-:S03]  /*3b860*/  IADD3 R22, P0, PT, R63, R22, RZ ;  /* 0x000000163f167210 */ /* 0x000fc60007f1e0ff */
[----:B------:R-:W-:Y:S02]  /*3b870*/  IMAD.IADD R51, R37, 0x1, R38 ;  /* 0x0000000125337824 */ /* 0x000fe400078e0226 */
[----:B------:R-:W-:Y:S01]  /*3b880*/  IMAD.X R43, RZ, RZ, RZ, P3 ;  /* 0x000000ffff2b7224 */ /* 0x000fe200018e06ff */
[----:B------:R-:W-:Y:S01]  /*3b890*/  @P2 IADD3 R33, P3, PT, RZ, -R49, RZ ;  /* 0x80000031ff212210 */ /* 0x000fe20007f7e0ff */
[----:B------:R-:W-:Y:S02]  /*3b8a0*/  IMAD.X R65, R51, 0x1, R58, P4 ;  /* 0x0000000133417824 */ /* 0x000fe400020e063a */
[----:B------:R-:W-:-:S04]  /*3b8b0*/  IMAD.WIDE.U32 R14, R7, R57, RZ ;  /* 0x00000039070e7225 */ /* 0x000fc800078e00ff */
[----:B------:R-:W-:Y:S01]  /*3b8c0*/  IMAD.X R20, R65, 0x1, R20, P0 ;  /* 0x0000000141147824 */ /* 0x000fe200000e0614 */
[----:B------:R-:W-:Y:S01]  /*3b8d0*/  ISETP.GE.U32.AND P0, PT, R22, R63, PT ;  /* 0x0000003f1600720c */ /* 0x000fe20003f06070 */
[----:B------:R-:W-:Y:S01]  /*3b8e0*/  @P2 IMAD.X R7, RZ, RZ, ~R42, P3 ;  /* 0x000000ffff072224 */ /* 0x000fe200018e0e2a */
[----:B------:R-:W-:Y:S01]  /*3b8f0*/  @P2 ISETP.NE.U32.AND P3, PT, R34, R33, PT ;  /* 0x000000212200220c */ /* 0x000fe20003f65070 */
[----:B------:R-:W-:Y:S01]  /*3b900*/  IMAD.MOV.U32 R14, RZ, RZ, R25 ;  /* 0x000000ffff0e7224 */ /* 0x000fe200078e0019 */
[----:B------:R-:W-:Y:S01]  /*3b910*/  ISETP.GE.U32.AND.EX P0, PT, R20, R65, PT, P0 ;  /* 0x000000411400720c */ /* 0x000fe20003f06100 */
[----:B------:R-:W-:Y:S01]  /*3b920*/  IMAD.MOV.U32 R42, RZ, RZ, R41 ;  /* 0x000000ffff2a7224 */ /* 0x000fe200078e0029 */
[----:B------:R-:W-:Y:S01]  /*3b930*/  @P2 ISETP.NE.AND.EX P1, PT, R46, R7, !P1, P3 ;  /* 0x000000072e00220c */ /* 0x000fe20004f25330 */
[----:B------:R-:W-:Y:S01]  /*3b940*/  IMAD.MOV.U32 R7, RZ, RZ, 0x1 ;  /* 0x00000001ff077424 */ /* 0x000fe200078e00ff */
[----:B------:R-:W-:Y:S01]  /*3b950*/  IADD3 RZ, P4, PT, R15, R40, RZ ;  /* 0x000000280fff7210 */ /* 0x000fe20007f9e0ff */
[----:B------:R-:W-:Y:S01]  /*3b960*/  IMAD.X R15, RZ, RZ, RZ, P6 ;  /* 0x000000ffff0f7224 */ /* 0x000fe200030e06ff */
[----:B------:R-:W-:-:S02]  /*3b970*/  ISETP.GE.U32.AND P3, PT, R4, R47, PT ;  /* 0x0000002f0400720c */ /* 0x000fc40003f66070 */
[----:B------:R-:W-:Y:S01]  /*3b980*/  IADD3 RZ, P6, PT, R24, R35, RZ ;  /* 0x0000002318ff7210 */ /* 0x000fe20007fde0ff */
[----:B------:R-:W-:Y:S01]  /*3b990*/  IMAD.WIDE.U32.X R42, R50, R8, R42, P4 ;  /* 0x00000008322a7225 */ /* 0x000fe200020e042a */
[----:B------:R-:W-:Y:S02]  /*3b9a0*/  ISETP.GE.U32.AND.EX P3, PT, R9, R44, PT, P3 ;  /* 0x0000002c0900720c */ /* 0x000fe40003f66130 */
[----:B------:R-:W-:Y:S01]  /*3b9b0*/  @P2 SEL R7, RZ, 0x1, !P1 ;  /* 0x00000001ff072807 */ /* 0x000fe20004800000 */
[----:B------:R-:W-:Y:S01]  /*3b9c0*/  IMAD.WIDE.U32.X R14, R3, R55, R14, P6 ;  /* 0x00000037030e7225 */ /* 0x000fe200030e040e */
[----:B------:R-:W-:Y:S02]  /*3b9d0*/  @P0 IADD3 R3, P4, PT, RZ, -R61, RZ ;  /* 0x8000003dff030210 */ /* 0x000fe40007f9e0ff */
[----:B------:R-:W-:Y:S01]  /*3b9e0*/  @P0 ISETP.NE.U32.AND P1, PT, R63, RZ, PT ;  /* 0x000000ff3f00020c */ /* 0x000fe20003f25070 */
[----:B------:R-:W-:Y:S01]  /*3b9f0*/  IMAD.WIDE.U32 R24, R11, R52, RZ ;  /* 0x000000340b187225 */ /* 0x000fe200078e00ff */
[----:B------:R-:W-:-:S02]  /*3ba00*/  IADD3 R35, P6, PT, R7, R14, RZ ;  /* 0x0000000e07237210 */ /* 0x000fc40007fde0ff */
[----:B------:R-:W-:Y:S01]  /*3ba10*/  @P0 ISETP.NE.U32.AND P2, PT, R36, R3, PT ;  /* 0x000000032400020c */ /* 0x000fe20003f45070 */
[----:B------:R-:W-:Y:S01]  /*3ba20*/  @P0 IMAD.X R8, RZ, RZ, ~R58, P4 ;  /* 0x000000ffff080224 */ /* 0x000fe200020e0e3a */
[----:B------:R-:W-:Y:S01]  /*3ba30*/  IADD3.X R41, PT, PT, R15, UR4, RZ, P6, !PT ;  /* 0x000000040f297c10 */ /* 0x000fe2000b7fe4ff */
[----:B------:R-:W-:Y:S01]  /*3ba40*/  IMAD.X R15, RZ, RZ, RZ, P5 ;  /* 0x000000ffff0f7224 */ /* 0x000fe200028e06ff */
[----:B------:R-:W-:Y:S01]  /*3ba50*/  @P3 IADD3 R3, P6, PT, RZ, -R45, RZ ;  /* 0x8000002dff033210 */ /* 0x000fe20007fde0ff */
[----:B------:R-:W-:Y:S01]  /*3ba60*/  IMAD.MOV.U32 R14, RZ, RZ, R39 ;  /* 0x000000ffff0e7224 */ /* 0x000fe200078e0027 */
[----:B------:R-:W-:Y:S02]  /*3ba70*/  @P0 ISETP.NE.AND.EX P1, PT, R65, RZ, PT, P1 ;  /* 0x000000ff4100020c */ /* 0x000fe40003f25310 */
[----:B------:R-:W-:Y:S01]  /*3ba80*/  @P3 ISETP.NE.U32.AND P4, PT, R47, RZ, PT ;  /* 0x000000ff2f00320c */ /* 0x000fe20003f85070 */
[----:B------:R-:W-:Y:S01]  /*3ba90*/  @P3 IMAD.X R7, RZ, RZ, ~R10, P6 ;  /* 0x000000ffff073224 */ /* 0x000fe200030e0e0a */
[----:B------:R-:W-:-:S02]  /*3baa0*/  @P0 ISETP.NE.AND.EX P1, PT, R51, R8, !P1, P2 ;  /* 0x000000083300020c */ /* 0x000fc40004f25320 */
[----:B------:R-:W-:Y:S01]  /*3bab0*/  @P3 ISETP.NE.U32.AND P5, PT, R32, R3, PT ;  /* 0x000000032000320c */ /* 0x000fe20003fa5070 */
[----:B------:R-:W-:Y:S01]  /*3bac0*/  IMAD.MOV.U32 R3, RZ, RZ, 0x1 ;  /* 0x00000001ff037424 */ /* 0x000fe200078e00ff */
[----:B------:R-:W-:Y:S01]  /*3bad0*/  @P3 ISETP.NE.AND.EX P4, PT, R44, RZ, PT, P4 ;  /* 0x000000ff2c00320c */ /* 0x000fe20003f85340 */
[----:B------:R-:W-:Y:S01]  /*3bae0*/  IMAD.WIDE.U32 R32, R12, R52, RZ ;  /* 0x000000340c207225 */ /* 0x000fe200078e00ff */
[----:B------:R-:W-:Y:S02]  /*3baf0*/  ISETP.NE.U32.AND P2, PT, R35, RZ, PT ;  /* 0x000000ff2300720c */ /* 0x000fe40003f45070 */
[----:B------:R-:W-:Y:S02]  /*3bb00*/  IADD3 RZ, P6, PT, R38, R37, RZ ;  /* 0x0000002526ff7210 */ /* 0x000fe40007fde0ff */
[----:B------:R-:W-:Y:S02]  /*3bb10*/  @P0 SEL R3, RZ, 0x1, !P1 ;  /* 0x00000001ff030807 */ /* 0x000fe40004800000 */
[----:B------:R-:W-:Y:S01]  /*3bb20*/  @P3 ISETP.NE.AND.EX P4, PT, R16, R7, !P4, P5 ;  /* 0x000000071000320c */ /* 0x000fe20006785350 */
[----:B------:R-:W-:Y:S01]  /*3bb30*/  IMAD.WIDE.U32.X R14, R11, R31, R14, P6 ;  /* 0x0000001f0b0e7225 */ /* 0x000fe200030e040e */
[----:B------:R-:W-:-:S03]  /*3bb40*/  ISETP.NE.AND.EX P0, PT, R41, RZ, PT, P2 ;  /* 0x000000ff2900720c */ /* 0x000fc60003f05320 */
[----:B------:R-:W-:Y:S01]  /*3bb50*/  IMAD.MOV.U32 R7, RZ, RZ, 0x1 ;  /* 0x00000001ff077424 */ /* 0x000fe200078e00ff */
[----:B------:R-:W-:Y:S01]  /*3bb60*/  @P3 SEL R7, RZ, 0x1, !P4 ;  /* 0x00000001ff073807 */ /* 0x000fe20006000000 */
[----:B------:R-:W-:Y:S01]  /*3bb70*/  IMAD.WIDE.U32 R24, P4, R12, R53, R24 ;  /* 0x000000350c187225 */ /* 0x000fe20007880018 */
[----:B------:R-:W-:Y:S02]  /*3bb80*/  IADD3 R37, P2, PT, R3, R14, RZ ;  /* 0x0000000e03257210 */ /* 0x000fe40007f5e0ff */
[----:B------:R-:W-:Y:S01]  /*3bb90*/  IADD3 R3, P1, PT, R7, R42, RZ ;  /* 0x0000002a07037210 */ /* 0x000fe20007f3e0ff */
[----:B------:R-:W-:-:S03]  /*3bba0*/  IMAD.IADD R45, R33, 0x1, R24 ;  /* 0x00000001212d7824 */ /* 0x000fc600078e0218 */
[----:B------:R-:W-:Y:S01]  /*3bbb0*/  IADD3.X R7, PT, PT, R43, UR4, RZ, P1, !PT ;  /* 0x000000042b077c10 */ /* 0x000fe20008ffe4ff */
        /* <DEDUP_REMOVED lines=25> */
.L_x_549:
[----:B------:R-:W-:Y:S05]  /*3bd50*/  BSYNC.RECONVERGENT B1 ;  /* 0x0000000000017941 */ /* 0x000fea0003800200 */
.L_x_548:
        /* <DEDUP_REMOVED lines=10> */
[----:B------:R-:W-:-:S02]  /*3be00*/  IMAD R13, R22, R27, R8 ;  /* 0x0000001b160d7224 */ /* 0x000fc400078e0208 */
[----:B------:R-:W-:Y:S02]  /*3be10*/  IMAD.X R59, R16, 0x1, R59, P2 ;  /* 0x00000001103b7824 */ /* 0x000fe400010e063b */
[----:B------:R-:W-:Y:S02]  /*3be20*/  IMAD.IADD R8, R15, 0x1, R13 ;  /* 0x000000010f087824 */ /* 0x000fe400078e020d */
[----:B------:R-:W-:Y:S01]  /*3be30*/  IMAD.X R33, RZ, RZ, RZ, P4 ;  /* 0x000000ffff217224 */ /* 0x000fe200020e06ff */
[----:B------:R-:W-:Y:S01]  /*3be40*/  ISETP.GE.U32.AND.EX P1, PT, R59, R16, PT, P1 ;  /* 0x000000103b00720c */ /* 0x000fe20003f26110 */
[----:B------:R-:W-:-:S04]  /*3be50*/  IMAD.WIDE.U32 R38, R8, R28, RZ ;  /* 0x0000001c08267225 */ /* 0x000fc800078e00ff */
[----:B------:R-:W-:Y:S02]  /*3be60*/  IMAD.MOV.U32 R41, RZ, RZ, 0x1 ;  /* 0x00000001ff297424 */ /* 0x000fe400078e00ff */
[----:B------:R-:W-:-:S06]  /*3be70*/  IMAD.WIDE.U32 R38, P4, R14, R29, R38 ;  /* 0x0000001d0e267225 */ /* 0x000fcc0007880026 */
[----:B------:R-:W-:Y:S01]  /*3be80*/  @P1 IADD3 R13, P0, PT, RZ, -R37, RZ ;  /* 0x80000025ff0d1210 */ /* 0x000fe20007f1e0ff */
[----:B------:R-:W-:Y:S01]  /*3be90*/  IMAD.WIDE.U32 R36, R14, R28, RZ ;  /* 0x0000001c0e247225 */ /* 0x000fe200078e00ff */
[----:B------:R-:W-:Y:S02]  /*3bea0*/  @P1 ISETP.NE.U32.AND P3, PT, R35, RZ, PT ;  /* 0x000000ff2300120c */ /* 0x000fe40003f65070 */
[----:B------:R-:W-:Y:S01]  /*3beb0*/  @P1 ISETP.NE.U32.AND P2, PT, R32, R13, PT ;  /* 0x0000000d2000120c */ /* 0x000fe20003f45070 */
[----:B------:R-:W-:Y:S01]  /*3bec0*/  @P1 IMAD.X R10, RZ, RZ, ~R10, P0 ;  /* 0x000000ffff0a1224 */ /* 0x000fe200000e0e0a */
[----:B------:R-:W-:Y:S01]  /*3bed0*/  @P1 ISETP.NE.AND.EX P3, PT, R16, RZ, PT, P3 ;  /* 0x000000ff1000120c */ /* 0x000fe20003f65330 */
[----:B------:R-:W-:Y:S01]  /*3bee0*/  IMAD.MOV.U32 R32, RZ, RZ, R25 ;  /* 0x000000ffff207224 */ /* 0x000fe200078e0019 */
[----:B------:R-:W-:Y:S01]  /*3bef0*/  LOP3.LUT R13, RZ, R22, RZ, 0x33, !PT ;  /* 0x00000016ff0d7212 */ /* 0x000fe200078e33ff */
[----:B------:R-:W-:Y:S01]  /*3bf00*/  IMAD.WIDE.U32 R34, R11, R54, RZ ;  /* 0x000000360b227225 */ /* 0x000fe200078e00ff */
[----:B------:R-:W-:-:S02]  /*3bf10*/  @P1 ISETP.NE.AND.EX P2, PT, R45, R10, !P3, P2 ;  /* 0x0000000a2d00120c */ /* 0x000fc40005f45320 */
[----:B------:R-:W-:Y:S01]  /*3bf20*/  ISETP.GT.U32.AND P0, PT, R36, R13, PT ;  /* 0x0000000d2400720c */ /* 0x000fe20003f04070 */
[----:B------:R-:W-:Y:S01]  /*3bf30*/  IMAD.WIDE.U32.X R24, R11, R53, R32, P5 ;  /* 0x000000350b187225 */ /* 0x000fe200028e0420 */
[----:B------:R-:W-:Y:S02]  /*3bf40*/  @P1 SEL R41, RZ, 0x1, !P2 ;  /* 0x00000001ff291807 */ /* 0x000fe40005000000 */
[----:B------:R-:W-:Y:S01]  /*3bf50*/  IADD3 R37, P6, PT, R37, R38, RZ ;  /* 0x0000002625257210 */ /* 0x000fe20007fde0ff */
[C---:B------:R-:W-:Y:S01]  /*3bf60*/  IMAD.WIDE.U32 R32, R12.reuse, R54, RZ ;  /* 0x000000360c207225 */ /* 0x040fe200078e00ff */
[----:B------:R-:W-:Y:S02]  /*3bf70*/  LOP3.LUT R10, RZ, R20, RZ, 0x33, !PT ;  /* 0x00000014ff0a7212 */ /* 0x000fe400078e33ff */
[----:B------:R-:W-:Y:S01]  /*3bf80*/  IADD3 R41, P1, PT, R41, R24, RZ ;  /* 0x0000001829297210 */ /* 0x000fe20007f3e0ff */
[----:B------:R-:W-:Y:S01]  /*3bf90*/  IMAD.WIDE.U32 R34, P3, R12, R55, R34 ;  /* 0x000000370c227225 */ /* 0x000fe20007860022 */
[----:B------:R-:W-:-:S02]  /*3bfa0*/  ISETP.GT.U32.AND.EX P0, PT, R37, R10, PT, P0 ;  /* 0x0000000a2500720c */ /* 0x000fc40003f04100 */
[----:B------:R-:W-:Y:S01]  /*3bfb0*/  IADD3.X R16, PT, PT, R25, UR4, RZ, P1, !PT ;  /* 0x0000000419107c10 */ /* 0x000fe20008ffe4ff */
        /* <DEDUP_REMOVED lines=8> */
[----:B------:R-:W-:Y:S01]  /*3c040*/  IMAD.X R47, R43, 0x1, R16, P1 ;  /* 0x000000012b2f7824 */ /* 0x000fe200008e0610 */
[----:B------:R-:W-:Y:S01]  /*3c050*/  IADD3 R39, P2, PT, R39, R12, RZ ;  /* 0x0000000c27277210 */ /* 0x000fe20007f5e0ff */
[----:B------:R-:W-:Y:S01]  /*3c060*/  IMAD.WIDE.U32 R36, R14, R30, RZ ;  /* 0x0000001e0e247225 */ /* 0x000fe200078e00ff */
[----:B------:R-:W-:-:S03]  /*3c070*/  ISETP.GE.U32.AND P1, PT, R20, R45, PT ;  /* 0x0000002d1400720c */ /* 0x000fc60003f26070 */
        /* <DEDUP_REMOVED lines=12> */
[----:B------:R-:W-:-:S03]  /*3c140*/  IADD3 RZ, P2, PT, R34, R33, RZ ;  /* 0x0000002122ff7210 */ /* 0x000fc60007f5e0ff */
[C---:B------:R-:W-:Y:S01]  /*3c150*/  IMAD R0, R59.reuse, R26, RZ ;  /* 0x0000001a3b007224 */ /* 0x040fe200078e02ff */
        /* <DEDUP_REMOVED lines=8> */
[----:B------:R-:W-:-:S02]  /*3c1e0*/  IMAD.MOV.U32 R12, RZ, RZ, R25 ;  /* 0x000000ffff0c7224 */ /* 0x000fc400078e0019 */
[----:B------:R-:W-:Y:S01]  /*3c1f0*/  IMAD.WIDE.U32 R26, R56, R26, RZ ;  /* 0x0000001a381a7225 */ /* 0x000fe200078e00ff */
[----:B------:R-:W-:Y:S02]  /*3c200*/  @P0 IADD3 R25, P5, PT, RZ, -R39, RZ ;  /* 0x80000027ff190210 */ /* 0x000fe40007fbe0ff */
[----:B------:R-:W-:Y:S01]  /*3c210*/  @P0 ISETP.NE.U32.AND P3, PT, R51, RZ, PT ;  /* 0x000000ff3300020c */ /* 0x000fe20003f65070 */
[----:B------:R-:W-:Y:S01]  /*3c220*/  IMAD.X R13, RZ, RZ, RZ, P4 ;  /* 0x000000ffff0d7224 */ /* 0x000fe200020e06ff */
[----:B------:R-:W-:Y:S01]  /*3c230*/  @P1 ISETP.NE.AND.EX P6, PT, R43, R0, !P6, P2 ;  /* 0x000000002b00120c */ /* 0x000fe200077c5320 */
[----:B------:R-:W-:Y:S01]  /*3c240*/  @P0 IMAD.X R2, RZ, RZ, ~R2, P5 ;  /* 0x000000ffff020224 */ /* 0x000fe200028e0e02 */
[----:B------:R-:W-:Y:S01]  /*3c250*/  IADD3 RZ, P4, PT, R24, R37, RZ ;  /* 0x0000002518ff7210 */ /* 0x000fe20007f9e0ff */
[----:B------:R-:W-:Y:S01]  /*3c260*/  IMAD.MOV.U32 R37, RZ, RZ, 0x1 ;  /* 0x00000001ff257424 */ /* 0x000fe200078e00ff */
[----:B------:R-:W-:Y:S01]  /*3c270*/  @P0 ISETP.NE.U32.AND P2, PT, R36, R25, PT ;  /* 0x000000192400020c */ /* 0x000fe20003f45070 */
[----:B------:R-:W-:Y:S01]  /*3c280*/  IMAD.IADD R0, R27, 0x1, R35 ;  /* 0x000000011b007824 */ /* 0x000fe200078e0223 */
[----:B------:R-:W-:Y:S01]  /*3c290*/  @P0 ISETP.NE.AND.EX P3, PT, R38, RZ, PT, P3 ;  /* 0x000000ff2600020c */ /* 0x000fe20003f65330 */
[----:B------:R-:W-:Y:S01]  /*3c2a0*/  IMAD.WIDE.U32 R24, R26, R28, RZ ;  /* 0x0000001c1a187225 */ /* 0x000fe200078e00ff */
[----:B------:R-:W-:-:S02]  /*3c2b0*/  @P1 SEL R37, RZ, 0x1, !P6 ;  /* 0x00000001ff251807 */ /* 0x000fc40007000000 */
[----:B------:R-:W-:Y:S01]  /*3c2c0*/  LOP3.LUT R35, RZ, R56, RZ, 0x33, !PT ;  /* 0x00000038ff237212 */ /* 0x000fe200078e33ff */
[----:B------:R-:W-:Y:S01]  /*3c2d0*/  IMAD.WIDE.U32 R32, R0, R28, RZ ;  /* 0x0000001c00207225 */ /* 0x000fe200078e00ff */
[----:B------:R-:W-:Y:S02]  /*3c2e0*/  @P0 ISETP.NE.AND.EX P3, PT, R49, R2, !P3, P2 ;  /* 0x000000023100020c */ /* 0x000fe40005f65320 */
[----:B------:R-:W-:Y:S02]  /*3c2f0*/  IADD3 R16, P6, PT, R37, R10, RZ ;  /* 0x0000000a25107210 */ /* 0x000fe40007fde0ff */
[----:B------:R-:W-:Y:S01]  /*3c300*/  ISETP.GT.U32.AND P1, PT, R24, R35, PT ;  /* 0x000000231800720c */ /* 0x000fe20003f24070 */
[----:B------:R-:W-:Y:S01]  /*3c310*/  IMAD.MOV.U32 R35, RZ, RZ, 0x1 ;  /* 0x00000001ff237424 */ /* 0x000fe200078e00ff */
[----:B------:R-:W-:Y:S01]  /*3c320*/  @P0 SEL R35, RZ, 0x1, !P3 ;  /* 0x00000001ff230807 */ /* 0x000fe20005800000 */
[----:B------:R-:W-:Y:S01]  /*3c330*/  IMAD.WIDE.U32 R32, P5, R26, R29, R32 ;  /* 0x0000001d1a207225 */ /* 0x000fe200078a0020 */
[----:B------:R-:W-:-:S02]  /*3c340*/  IADD3.X R37, PT, PT, R11, UR4, RZ, P6, !PT ;  /* 0x000000040b257c10 */ /* 0x000fc4000b7fe4ff */
[----:B------:R-:W-:Y:S01]  /*3c350*/  ISETP.NE.U32.AND P0, PT, R16, RZ, PT ;  /* 0x000000ff1000720c */ /* 0x000fe20003f05070 */
[C---:B------:R-:W-:Y:S01]  /*3c360*/  IMAD.WIDE.U32.X R10, R8.reuse, R31, R12, P4 ;  /* 0x0000001f080a7225 */ /* 0x040fe200020e040c */
[----:B------:R-:W-:Y:S02]  /*3c370*/  IADD3 R25, P2, PT, R25, R32, RZ ;  /* 0x0000002019197210 */ /* 0x000fe40007f5e0ff */
[----:B------:R-:W-:Y:S01]  /*3c380*/  ISETP.NE.AND.EX P0, PT, R37, RZ, PT, P0 ;  /* 0x000000ff2500720c */ /* 0x000fe20003f05300 */
[----:B------:R-:W-:Y:S01]  /*3c390*/  IMAD.WIDE.U32 R12, R8, R52, RZ ;  /* 0x00000034080c7225 */ /* 0x000fe200078e00ff */
[----:B------:R-:W-:Y:S02]  /*3c3a0*/  LOP3.LUT R2, RZ, R59, RZ, 0x33, !PT ;  /* 0x0000003bff027212 */ /* 0x000fe400078e33ff */
        /* <DEDUP_REMOVED lines=17> */
.L_x_551:
[----:B------:R-:W-:Y:S05]  /*3c4c0*/  BSYNC.RECONVERGENT B1 ;  /* 0x0000000000017941 */ /* 0x000fea0003800200 */
.L_x_550:
[----:B------:R-:W-:Y:S01]  /*3c4d0*/  IMAD.MOV.U32 R32, RZ, RZ, R33 ;  /* 0x000000ffff207224 */ /* 0x000fe200078e0021 */
[----:B------:R-:W-:Y:S01]  /*3c4e0*/  UMOV UR4, URZ ;  /* 0x000000ff00047c82 */ /* 0x000fe20008000000 */
[----:B------:R-:W-:Y:S01]  /*3c4f0*/  IMAD.MOV.U32 R33, RZ, RZ, R35 ;  /* 0x000000ffff217224 */ /* 0x000fe200078e0023 */
[----:B------:R-:W-:Y:S01]  /*3c500*/  IADD3.X R16, PT, PT, R11, UR4, RZ, P3, !PT ;  /* 0x000000040b107c10 */ /* 0x000fe20009ffe4ff */
[C---:B------:R-:W-:Y:S01]  /*3c510*/  IMAD.WIDE.U32 R36, R14.reuse, R52, RZ ;  /* 0x000000340e247225 */ /* 0x040fe200078e00ff */
[----:B------:R-:W-:Y:S01]  /*3c520*/  SEL R15, RZ, 0x1, !P1 ;  /* 0x00000001ff0f7807 */ /* 0x000fe20004800000 */
[----:B------:R-:W-:Y:S02]  /*3c530*/  BSSY.RELIABLE B1, `(.L_x_552) ;  /* 0x00000a4000017945 */ /* 0x000fe40003800100 */
[----:B------:R-:W-:-:S04]  /*3c540*/  IMAD.WIDE.U32 R12, P4, R14, R53, R12 ;  /* 0x000000350e0c7225 */ /* 0x000fc8000788000c */
[----:B------:R-:W-:Y:S01]  /*3c550*/  IMAD.WIDE.U32.X R10, R0, R29, R32, P2 ;  /* 0x0000001d000a7225 */ /* 0x000fe200010e0420 */
[----:B------:R-:W-:-:S03]  /*3c560*/  IADD3 R33, P1, PT, R41, R36, RZ ;  /* 0x0000002429217210 */ /* 0x000fc60007f3e0ff */
        /* <DEDUP_REMOVED lines=25> */
[----:B------:R-:W-:Y:S01]  /*3c700*/  IMAD.X R15, RZ, RZ, RZ, P0 ;  /* 0x000000ffff0f7224 */ /* 0x000fe200000e06ff */
[----:B------:R-:W-:Y:S02]  /*3c710*/  IADD3 RZ, P6, PT, R12, R37, RZ ;  /* 0x000000250cff7210 */ /* 0x000fe40007fde0ff */
[----:B------:R-:W-:Y:S01]  /*3c720*/  @P3 ISETP.NE.AND.EX P2, PT, R27, R10, !P2, P5 ;  /* 0x0000000a1b00320c */ /* 0x000fe20005745350 */
[----:B------:R-:W-:Y:S01]  /*3c730*/  IMAD.MOV.U32 R27, RZ, RZ, 0x1 ;  /* 0x00000001ff1b7424 */ /* 0x000fe200078e00ff */
[----:B------:R-:W-:Y:S01]  /*3c740*/  @P1 IADD3 R37, P5, PT, RZ, -R45, RZ ;  /* 0x8000002dff251210 */ /* 0x000fe20007fbe0ff */
[----:B------:R-:W-:Y:S01]  /*3c750*/  IMAD.WIDE.U32.X R12, R8, R53, R24, P6 ;  /* 0x00000035080c7225 */ /* 0x000fe200030e0418 */
[----:B------:R-:W-:-:S02]  /*3c760*/  @P1 ISETP.NE.U32.AND P4, PT, R32, RZ, PT ;  /* 0x000000ff2000120c */ /* 0x000fc40003f85070 */
[----:B------:R-:W-:Y:S01]  /*3c770*/  @P3 SEL R27, RZ, 0x1, !P2 ;  /* 0x00000001ff1b3807 */ /* 0x000fe20005000000 */
[-C--:B------:R-:W-:Y:S01]  /*3c780*/  IMAD.WIDE.U32 R32, R8, R54.reuse, RZ ;  /* 0x0000003608207225 */ /* 0x080fe200078e00ff */
[----:B------:R-:W-:Y:S02]  /*3c790*/  IADD3 RZ, P6, PT, R34, R39, RZ ;  /* 0x0000002722ff7210 */ /* 0x000fe40007fde0ff */
[----:B------:R-:W-:Y:S01]  /*3c7a0*/  @P1 ISETP.NE.U32.AND P0, PT, R38, R37, PT ;  /* 0x000000252600120c */ /* 0x000fe20003f05070 */
[----:B------:R-:W-:Y:S01]  /*3c7b0*/  @P1 IMAD.X R10, RZ, RZ, ~R40, P5 ;  /* 0x000000ffff0a1224 */ /* 0x000fe200028e0e28 */
[----:B------:R-:W-:Y:S01]  /*3c7c0*/  @P1 ISETP.NE.AND.EX P4, PT, R49, RZ, PT, P4 ;  /* 0x000000ff3100120c */ /* 0x000fe20003f85340 */
[C---:B------:R-:W-:Y:S01]  /*3c7d0*/  IMAD.WIDE.U32 R36, R14.reuse, R54, RZ ;  /* 0x000000360e247225 */ /* 0x040fe200078e00ff */
[----:B------:R-:W-:Y:S02]  /*3c7e0*/  IADD3 R39, P3, PT, R27, R12, RZ ;  /* 0x0000000c1b277210 */ /* 0x000fe40007f7e0ff */
[----:B------:R-:W-:Y:S01]  /*3c7f0*/  @P1 ISETP.NE.AND.EX P0, PT, R47, R10, !P4, P0 ;  /* 0x0000000a2f00120c */ /* 0x000fe20006705300 */
[----:B------:R-:W-:Y:S01]  /*3c800*/  IMAD.WIDE.U32 R32, P2, R14, R55, R32 ;  /* 0x000000370e207225 */ /* 0x000fe20007840020 */
[----:B------:R-:W-:-:S02]  /*3c810*/  IADD3.X R10, PT, PT, R13, UR4, RZ, P3, !PT ;  /* 0x000000040d0a7c10 */ /* 0x000fc40009ffe4ff */
[----:B------:R-:W-:Y:S01]  /*3c820*/  IADD3 R20, P3, PT, R39, R36, RZ ;  /* 0x0000002427147210 */ /* 0x000fe20007f7e0ff */
[----:B------:R-:W-:Y:S02]  /*3c830*/  IMAD.IADD R16, R37, 0x1, R32 ;  /* 0x0000000125107824 */ /* 0x000fe400078e0220 */
[----:B------:R-:W-:Y:S01]  /*3c840*/  IMAD.MOV.U32 R14, RZ, RZ, R35 ;  /* 0x000000ffff0e7224 */ /* 0x000fe200078e0023 */
[-C--:B------:R-:W-:Y:S01]  /*3c850*/  IADD3 R5, P4, PT, R5, R20.reuse, RZ ;  /* 0x0000001405057210 */ /* 0x080fe20007f9e0ff */
[----:B------:R-:W-:Y:S02]  /*3c860*/  IMAD.X R35, R16, 0x1, R10, P3 ;  /* 0x0000000110237824 */ /* 0x000fe400018e060a */
[----:B------:R-:W-:Y:S01]  /*3c870*/  IMAD.MOV.U32 R27, RZ, RZ, 0x1 ;  /* 0x00000001ff1b7424 */ /* 0x000fe200078e00ff */
[----:B------:R-:W-:Y:S01]  /*3c880*/  @P1 SEL R27, RZ, 0x1, !P0 ;  /* 0x00000001ff1b1807 */ /* 0x000fe20004000000 */
[----:B------:R-:W-:Y:S01]  /*3c890*/  IMAD.WIDE.U32.X R12, R0, R31, R14, P6 ;  /* 0x0000001f000c7225 */ /* 0x000fe200030e040e */
[----:B------:R-:W-:-:S03]  /*3c8a0*/  ISETP.GE.U32.AND P1, PT, R5, R20, PT ;  /* 0x000000140500720c */ /* 0x000fc60003f26070 */
        /* <DEDUP_REMOVED lines=10> */
[----:B------:R-:W-:Y:S01]  /*3c950*/  IMAD.X R13, RZ, RZ, RZ, P2 ;  /* 0x000000ffff0d7224 */ /* 0x000fe200010e06ff */
[----:B------:R-:W-:Y:S01]  /*3c960*/  IADD3 RZ, P2, PT, R32, R37, RZ ;  /* 0x0000002520ff7210 */ /* 0x000fe20007f5e0ff */
[----:B------:R-:W-:Y:S01]  /*3c970*/  IMAD.X R41, R34, 0x1, R22, P0 ;  /* 0x0000000122297824 */ /* 0x000fe200000e0616 */
[----:B------:R-:W-:Y:S01]  /*3c980*/  @P1 IADD3 R5, P6, PT, RZ, -R39, RZ ;  /* 0x80000027ff051210 */ /* 0x000fe20007fde0ff */
[----:B------:R-:W-:Y:S01]  /*3c990*/  IMAD.MOV.U32 R12, RZ, RZ, R33 ;  /* 0x000000ffff0c7224 */ /* 0x000fe200078e0021 */
[----:B------:R-:W-:Y:S01]  /*3c9a0*/  ISETP.GE.U32.AND P0, PT, R43, R38, PT ;  /* 0x000000262b00720c */ /* 0x000fe20003f06070 */
[----:B------:R-:W-:Y:S01]  /*3c9b0*/  IMAD.X R40, R41, 0x1, R6, P3 ;  /* 0x0000000129287824 */ /* 0x000fe200018e0606 */
[----:B------:R-:W-:Y:S01]  /*3c9c0*/  @P1 ISETP.NE.U32.AND P3, PT, R20, RZ, PT ;  /* 0x000000ff1400120c */ /* 0x000fe20003f65070 */
[----:B------:R-:W-:Y:S01]  /*3c9d0*/  IMAD.WIDE.U32.X R12, R8, R55, R12, P2 ;  /* 0x00000037080c7225 */ /* 0x000fe200010e040c */
[----:B------:R-:W-:-:S02]  /*3c9e0*/  @P1 ISETP.NE.U32.AND P5, PT, R36, R5, PT ;  /* 0x000000052400120c */ /* 0x000fc40003fa5070 */
[----:B------:R-:W-:Y:S01]  /*3c9f0*/  @P1 ISETP.NE.AND.EX P3, PT, R35, RZ, PT, P3 ;  /* 0x000000ff2300120c */ /* 0x000fe20003f65330 */
[----:B------:R-:W-:Y:S01]  /*3ca00*/  @P1 IMAD.X R5, RZ, RZ, ~R10, P6 ;  /* 0x000000ffff051224 */ /* 0x000fe200030e0e0a */
[----:B------:R-:W-:-:S04]  /*3ca10*/  ISETP.GE.U32.AND.EX P0, PT, R40, R41, PT, P0 ;  /* 0x000000292800720c */ /* 0x000fc80003f06100 */
[----:B------:R-:W-:Y:S01]  /*3ca20*/  @P1 ISETP.NE.AND.EX P3, PT, R16, R5, !P3, P5 ;  /* 0x000000051000120c */ /* 0x000fe20005f65350 */
[----:B------:R-:W-:-:S03]  /*3ca30*/  IMAD.MOV.U32 R5, RZ, RZ, 0x1 ;  /* 0x00000001ff057424 */ /* 0x000fc600078e00ff */
[----:B------:R-:W-:-:S04]  /*3ca40*/  @P1 SEL R5, RZ, 0x1, !P3 ;  /* 0x00000001ff051807 */ /* 0x000fc80005800000 */
[----:B------:R-:W-:Y:S01]  /*3ca50*/  IADD3 R33, P1, PT, R5, R12, RZ ;  /* 0x0000000c05217210 */ /* 0x000fe20007f3e0ff */
[----:B------:R-:W-:Y:S01]  /*3ca60*/  IMAD.MOV.U32 R12, RZ, RZ, R25 ;  /* 0x000000ffff0c7224 */ /* 0x000fe200078e0019 */
[----:B------:R-:W-:Y:S02]  /*3ca70*/  @P0 IADD3 R27, P5, PT, RZ, -R27, RZ ;  /* 0x8000001bff1b0210 */ /* 0x000fe40007fbe0ff */
[----:B------:R-:W-:Y:S01]  /*3ca80*/  IADD3.X R6, PT, PT, R13, UR4, RZ, P1, !PT ;  /* 0x000000040d067c10 */ /* 0x000fe20008ffe4ff */
[----:B------:R-:W-:Y:S01]  /*3ca90*/  IMAD.X R13, RZ, RZ, RZ, P4 ;  /* 0x000000ffff0d7224 */ /* 0x000fe200020e06ff */
[----:B------:R-:W-:Y:S01]  /*3caa0*/  @P0 ISETP.NE.U32.AND P2, PT, R38, RZ, PT ;  /* 0x000000ff2600020c */ /* 0x000fe20003f45070 */
[----:B------:R-:W-:Y:S01]  /*3cab0*/  @P0 IMAD.X R5, RZ, RZ, ~R22, P5 ;  /* 0x000000ffff050224 */ /* 0x000fe200028e0e16 */
[----:B------:R-:W-:Y:S02]  /*3cac0*/  ISETP.NE.U32.AND P1, PT, R33, RZ, PT ;  /* 0x000000ff2100720c */ /* 0x000fe40003f25070 */
[----:B------:R-:W-:-:S02]  /*3cad0*/  @P0 ISETP.NE.AND.EX P2, PT, R41, RZ, PT, P2 ;  /* 0x000000ff2900020c */ /* 0x000fc40003f45320 */
[----:B------:R-:W-:Y:S02]  /*3cae0*/  @P0 ISETP.NE.U32.AND P3, PT, R14, R27, PT ;  /* 0x0000001b0e00020c */ /* 0x000fe40003f65070 */
[----:B------:R-:W-:Y:S02]  /*3caf0*/  ISETP.NE.AND.EX P1, PT, R6, RZ, PT, P1 ;  /* 0x000000ff0600720c */ /* 0x000fe40003f25310 */
[----:B------:R-:W-:Y:S01]  /*3cb00*/  IADD3 RZ, P5, PT, R24, R15, RZ ;  /* 0x0000000f18ff7210 */ /* 0x000fe20007fbe0ff */
[----:B------:R-:W-:Y:S01]  /*3cb10*/  IMAD.WIDE.U32 R14, R0, R54, RZ ;  /* 0x00000036000e7225 */ /* 0x000fe200078e00ff */
[----:B------:R-:W-:-:S03]  /*3cb20*/  @P0 ISETP.NE.AND.EX P2, PT, R34, R5, !P2, P3 ;  /* 0x000000052200020c */ /* 0x000fc60005745330 */
[----:B------:R-:W-:Y:S01]  /*3cb30*/  IMAD.MOV.U32 R5, RZ, RZ, 0x1 ;  /* 0x00000001ff057424 */ /* 0x000fe200078e00ff */
[----:B------:R-:W-:Y:S01]  /*3cb40*/  @P0 SEL R5, RZ, 0x1, !P2 ;  /* 0x00000001ff050807 */ /* 0x000fe20005000000 */
[----:B------:R-:W-:-:S04]  /*3cb50*/  IMAD.WIDE.U32.X R12, R0, R53, R12, P5 ;  /* 0x00000035000c7225 */ /* 0x000fc800028e040c */
        /* <DEDUP_REMOVED lines=13> */
[----:B------:R-:W-:Y:S01]  /*3cc30*/  IADD3 R35, P2, PT, R4, R13, RZ ;  /* 0x0000000d04237210 */ /* 0x000fe20007f5e0ff */
[----:B------:R-:W-:-:S04]  /*3cc40*/  IMAD.MOV.U32 R6, RZ, RZ, 0x1 ;  /* 0x00000001ff067424 */ /* 0x000fc800078e00ff */
        /* <DEDUP_REMOVED lines=11> */
[----:B------:R-:W-:Y:S01]  /*3cd00*/  IMAD.MOV.U32 R4, RZ, RZ, R15 ;  /* 0x000000ffff047224 */ /* 0x000fe200078e000f */
[----:B------:R-:W-:-:S02]  /*3cd10*/  @P1 SEL R8, RZ, 0x1, P0 ;  /* 0x00000001ff081807 */ /* 0x000fc40000000000 */
[----:B------:R-:W-:Y:S01]  /*3cd20*/  @P2 SEL R6, RZ, 0x1, !P3 ;  /* 0x00000001ff062807 */ /* 0x000fe20005800000 */
[----:B------:R-:W-:Y:S01]  /*3cd30*/  IMAD.WIDE.U32.X R4, R0, R55, R4, P5 ;  /* 0x0000003700047225 */ /* 0x000fe200028e0404 */
[----:B------:R-:W-:-:S05]  /*3cd40*/  @P1 IADD3 R3, P0, PT, R8, R3, RZ ;  /* 0x0000000308031210 */ /* 0x000fca0007f1e0ff */
[----:B------:R-:W-:Y:S01]  /*3cd50*/  @P1 IMAD.X R7, RZ, RZ, R7, P0 ;  /* 0x000000ffff071224 */ /* 0x000fe200000e0607 */
[----:B------:R-:W-:Y:S01]  /*3cd60*/  IADD3 R9, P0, P1, R3, R6, R4 ;  /* 0x0000000603097210 */ /* 0x000fe2000791e004 */
[----:B------:R-:W-:Y:S02]  /*3cd70*/  IMAD.MOV.U32 R4, RZ, RZ, R11 ;  /* 0x000000ffff047224 */ /* 0x000fe400078e000b */
[----:B------:R-:W-:Y:S01]  /*3cd80*/  IMAD.MOV.U32 R6, RZ, RZ, R43 ;  /* 0x000000ffff067224 */ /* 0x000fe200078e002b */
[----:B------:R-:W-:Y:S01]  /*3cd90*/  IADD3.X R0, PT, PT, R7, UR4, R5, P0, P1 ;  /* 0x0000000407007c10 */ /* 0x000fe200087e2405 */
[----:B------:R-:W-:Y:S01]  /*3cda0*/  IMAD.MOV.U32 R5, RZ, RZ, R2 ;  /* 0x000000ffff057224 */ /* 0x000fe200078e0002 */
[----:B------:R-:W-:Y:S01]  /*3cdb0*/  ISETP.GT.U32.AND P0, PT, R9, R54, PT ;  /* 0x000000360900720c */ /* 0x000fe20003f04070 */
[----:B------:R-:W-:-:S03]  /*3cdc0*/  IMAD.MOV.U32 R7, RZ, RZ, R40 ;  /* 0x000000ffff077224 */ /* 0x000fc600078e0028 */
[----:B------:R-:W-:Y:S02]  /*3cdd0*/  ISETP.GT.U32.AND.EX P0, PT, R0, R55, PT, P0 ;  /* 0x000000370000720c */ /* 0x000fe40003f04100 */
[----:B------:R0:W-:Y:S02]  /*3cde0*/  STS.128 [R21+0x40], R4 ;  /* 0x0000400415007388 */ /* 0x0001e40000000c00 */
[----:B0-----:R-:W-:Y:S02]  /*3cdf0*/  IMAD.MOV.U32 R4, RZ, RZ, R35 ;  /* 0x000000ffff047224 */ /* 0x001fe400078e0023 */
[----:B------:R-:W-:Y:S02]  /*3ce00*/  IMAD.MOV.U32 R5, RZ, RZ, R10 ;  /* 0x000000ffff057224 */ /* 0x000fe400078e000a */
[----:B------:R-:W-:Y:S02]  /*3ce10*/  IMAD.MOV.U32 R6, RZ, RZ, R9 ;  /* 0x000000ffff067224 */ /* 0x000fe400078e0009 */
[----:B------:R-:W-:-:S05]  /*3ce20*/  IMAD.MOV.U32 R7, RZ, RZ, R0 ;  /* 0x000000ffff077224 */ /* 0x000fca00078e0000 */
[----:B------:R0:W-:Y:S01]  /*3ce30*/  STS.128 [R21+0x50], R4 ;  /* 0x0000500415007388 */ /* 0x0001e20000000c00 */
        /* <DEDUP_REMOVED lines=10> */
[----:B------:R-:W-:Y:S02]  /*3cee0*/  ISETP.GE.U32.AND P1, PT, R35, R52, PT ;  /* 0x000000342300720c */ /* 0x000fe40003f26070 */
[----:B------:R-:W-:Y:S02]  /*3cef0*/  ISETP.GT.U32.AND P2, PT, R43, R30, PT ;  /* 0x0000001e2b00720c */ /* 0x000fe40003f44070 */
[----:B------:R-:W-:Y:S02]  /*3cf00*/  ISETP.GE.U32.AND.EX P0, PT, R2, R29, PT, P0 ;  /* 0x0000001d0200720c */ /* 0x000fe40003f06100 */
[----:B------:R-:W-:-:S02]  /*3cf10*/  ISETP.GE.U32.AND.EX P1, PT, R10, R53, PT, P1 ;  /* 0x000000350a00720c */ /* 0x000fc40003f26110 */
[CC--:B------:R-:W-:Y:S02]  /*3cf20*/  ISETP.GT.U32.AND.EX P2, PT, R40.reuse, R31.reuse, PT, P2 ;  /* 0x0000001f2800720c */ /* 0x0c0fe40003f44120 */
[----:B------:R-:W-:-:S04]  /*3cf30*/  ISETP.LT.U32.OR.EX P0, PT, R40, R31, !P0, P3 ;  /* 0x0000001f2800720c */ /* 0x000fc80004701530 */
[----:B------:R-:W-:-:S13]  /*3cf40*/  PLOP3.LUT P0, PT, P1, P2, P0, 0x2f, 0x0 ;  /* 0x000000000000781c */ /* 0x000fda0000f04507 */
[----:B------:R-:W-:Y:S05]  /*3cf50*/  @P0 BREAK.RELIABLE B1 ;  /* 0x0000000000010942 */ /* 0x000fea0003800100 */
[----:B------:R-:W-:Y:S05]  /*3cf60*/  @P0 BRA `(.L_x_5) ;  /* 0x000001a400bc0947 */ /* 0x000fea0003800000 */
.L_x_553:
[----:B------:R-:W-:Y:S05]  /*3cf70*/  BSYNC.RELIABLE B1 ;  /* 0x0000000000017941 */ /* 0x000fea0003800100 */
.L_x_552:
        /* <DEDUP_REMOVED lines=9> */
[----:B0-----:R-:W-:Y:S02]  /*3d010*/  SEL R5, RZ, 0x1, !P1 ;  /* 0x00000001ff057807 */ /* 0x001fe40004800000 */
[----:B------:R-:W-:Y:S02]  /*3d020*/  ISETP.GE.U32.AND.EX P3, PT, R10, R53, PT, P3 ;  /* 0x000000350a00720c */ /* 0x000fe40003f66130 */
[----:B------:R-:W-:-:S02]  /*3d030*/  SEL R3, R5, RZ, !P2 ;  /* 0x000000ff05037207 */ /* 0x000fc40005000000 */
[----:B------:R-:W-:Y:S02]  /*3d040*/  SEL R7, RZ, 0x1, P0 ;  /* 0x00000001ff077807 */ /* 0x000fe40000000000 */
[----:B------:R-:W-:Y:S02]  /*3d050*/  IADD3 R4, P0, PT, R11, -R28, RZ ;  /* 0x8000001c0b047210 */ /* 0x000fe40007f1e0ff */
[----:B------:R-:W-:Y:S02]  /*3d060*/  SEL R3, R3, 0x1, P3 ;  /* 0x0000000103037807 */ /* 0x000fe40001800000 */
[----:B------:R-:W-:Y:S01]  /*3d070*/  IADD3 R6, P1, P2, R43, -R30, -R7 ;  /* 0x8000001e2b067210 */ /* 0x000fe20007a3e807 */
[----:B------:R-:W-:Y:S01]  /*3d080*/  IMAD.X R29, R2, 0x1, ~R29, P0 ;  /* 0x00000001021d7824 */ /* 0x000fe200000e0e1d */
[----:B------:R-:W-:Y:S02]  /*3d090*/  IADD3 R52, P0, P3, R35, -R52, -R5 ;  /* 0x8000003423347210 */ /* 0x000fe40007b1e805 */
[----:B------:R-:W-:Y:S01]  /*3d0a0*/  IADD3 R54, P4, P5, R9, -R54, -R3 ;  /* 0x8000003609367210 */ /* 0x000fe20007d9e803 */
[----:B------:R-:W-:Y:S01]  /*3d0b0*/  IMAD.MOV.U32 R5, RZ, RZ, R29 ;  /* 0x000000ffff057224 */ /* 0x000fe200078e001d */
[----:B------:R-:W-:-:S02]  /*3d0c0*/  IADD3.X R7, PT, PT, R40, -0x1, ~R31, P1, P2 ;  /* 0xffffffff28077810 */ /* 0x000fc40000fe4c1f */
[----:B------:R-:W-:Y:S02]  /*3d0d0*/  IADD3.X R53, PT, PT, R10, -0x1, ~R53, P0, P3 ;  /* 0xffffffff0a357810 */ /* 0x000fe400007e6c35 */
[----:B------:R-:W-:Y:S01]  /*3d0e0*/  IADD3.X R55, PT, PT, R0, -0x1, ~R55, P4, P5 ;  /* 0xffffffff00377810 */ /* 0x000fe200027eac37 */
[----:B------:R0:W-:Y:S02]  /*3d0f0*/  STS.128 [R21+0x40], R4 ;  /* 0x0000400415007388 */ /* 0x0001e40000000c00 */
[----:B0-----:R-:W-:Y:S02]  /*3d100*/  IMAD.MOV.U32 R4, RZ, RZ, R52 ;  /* 0x000000ffff047224 */ /* 0x001fe400078e0034 */
[----:B------:R-:W-:Y:S02]  /*3d110*/  IMAD.MOV.U32 R5, RZ, RZ, R53 ;  /* 0x000000ffff057224 */ /* 0x000fe400078e0035 */
[----:B------:R-:W-:Y:S02]  /*3d120*/  IMAD.MOV.U32 R6, RZ, RZ, R54 ;  /* 0x000000ffff067224 */ /* 0x000fe400078e0036 */
[----:B------:R-:W-:-:S05]  /*3d130*/  IMAD.MOV.U32 R7, RZ, RZ, R55 ;  /* 0x000000ffff077224 */ /* 0x000fca00078e0037 */
[----:B------:R1:W-:Y:S01]  /*3d140*/  STS.128 [R21+0x50], R4 ;  /* 0x0000500415007388 */ /* 0x0003e20000000c00 */
[----:B------:R-:W-:Y:S05]  /*3d150*/  BRA `(.L_x_5) ;  /* 0x000001a400407947 */ /* 0x000fea0003800000 */
.L_x_271:
[----:B------:R-:W-:Y:S02]  /*3d160*/  LOP3.LUT R45, R79, R46, R45, 0xfe, !PT ;  /* 0x0000002e4f2d7212 */ /* 0x000fe400078efe2d */
[----:B------:R-:W-:Y:S02]  /*3d170*/  LOP3.LUT R47, R73, R47, R44, 0xfe, !PT ;  /* 0x0000002f492f7212 */ /* 0x000fe400078efe2c */
[----:B------:R-:W-:-:S04]  /*3d180*/  LOP3.LUT P0, RZ, R45, R80, RZ, 0xfc, !PT ;  /* 0x000000502dff7212 */ /* 0x000fc8000780fcff */
[----:B------:R-:W-:-:S13]  /*3d190*/  LOP3.LUT P0, RZ, R47, R78, RZ, 0xfc, P0 ;  /* 0x0000004e2fff7212 */ /* 0x000fda000000fcff */
[----:B------:R-:W-:Y:S05]  /*3d1a0*/  @P0 BRA `(.L_x_554) ;  /* 0x000001a400140947 */ /* 0x000fea0003800000 */
[----:B------:R-:W-:Y:S02]  /*3d1b0*/  LOP3.LUT R3, R32, R38, R36, 0xfe, !PT ;  /* 0x0000002620037212 */ /* 0x000fe400078efe24 */
[----:B------:R-:W-:Y:S02]  /*3d1c0*/  LOP3.LUT R33, R33, R39, R37, 0xfe, !PT ;  /* 0x0000002721217212 */ /* 0x000fe400078efe25 */
[----:B------:R-:W-:-:S04]  /*3d1d0*/  LOP3.LUT P0, RZ, R3, R34, RZ, 0xfc, !PT ;  /* 0x0000002203ff7212 */ /* 0x000fc8000780fcff */
[----:B------:R-:W-:-:S13]  /*3d1e0*/  LOP3.LUT P0, RZ, R33, R35, RZ, 0xfc, P0 ;  /* 0x0000002321ff7212 */ /* 0x000fda000000fcff */
[----:B------:R2:W-:Y:S04]  /*3d1f0*/  @!P0 STS.128 [R21], RZ ;  /* 0x000000ff15008388 */ /* 0x0005e80000000c00 */
[----:B------:R2:W-:Y:S04]  /*3d200*/  @!P0 STS.128 [R21+0x20], RZ ;  /* 0x000020ff15008388 */ /* 0x0005e80000000c00 */
[----:B------:R2:W-:Y:S04]  /*3d210*/  @!P0 STS.128 [R21+0x40], RZ ;  /* 0x000040ff15008388 */ /* 0x0005e80000000c00 */
[----:B------:R2:W-:Y:S04]  /*3d220*/  @!P0 STS.128 [R21+0x10], RZ ;  /* 0x000010ff15008388 */ /* 0x0005e80000000c00 */
[----:B------:R2:W-:Y:S04]  /*3d230*/  @!P0 STS.128 [R21+0x30], RZ ;  /* 0x000030ff15008388 */ /* 0x0005e80000000c00 */
[----:B------:R2:W-:Y:S01]  /*3d240*/  @!P0 STS.128 [R21+0x50], RZ ;  /* 0x000050ff15008388 */ /* 0x0005e20000000c00 */
[----:B------:R-:W-:Y:S05]  /*3d250*/  @!P0 BRA `(.L_x_5) ;  /* 0x000001a400008947 */ /* 0x000fea0003800000 */
[-C--:B------:R-:W-:Y:S01]  /*3d260*/  IMAD.WIDE.U32 R2, R41, R40.reuse, RZ ;  /* 0x0000002829027225 */ /* 0x080fe200078e00ff */
[----:B------:R-:W0:Y:S01]  /*3d270*/  LDS.128 R4, [R21+0x10] ;  /* 0x0000100015047984 */ /* 0x000e220000000c00 */
[----:B------:R-:W-:Y:S01]  /*3d280*/  UMOV UR4, URZ ;  /* 0x000000ff00047c82 */ /* 0x000fe20008000000 */
[----:B------:R-:W-:Y:S01]  /*3d290*/  BSSY.RECONVERGENT B1, `(.L_x_555) ;  /* 0x00001d0000017945 */ /* 0x000fe20003800200 */
[----:B------:R-:W-:-:S04]  /*3d2a0*/  IMAD.WIDE.U32 R12, R43, R40, RZ ;  /* 0x000000282b0c7225 */ /* 0x000fc800078e00ff */
[----:B------:R-:W-:-:S04]  /*3d2b0*/  IMAD.WIDE.U32 R8, P0, R40, R41, R2 ;  /* 0x0000002928087225 */ /* 0x000fc80007800002 */
[----:B------:R-:W-:-:S04]  /*3d2c0*/  IMAD.WIDE.U32 R2, R40, R40, RZ ;  /* 0x0000002828027225 */ /* 0x000fc800078e00ff */
[----:B------:R-:W-:Y:S01]  /*3d2d0*/  IMAD.X R11, RZ, RZ, RZ, P0 ;  /* 0x000000ffff0b7224 */ /* 0x000fe200000e06ff */
[----:B------:R-:W-:Y:S01]  /*3d2e0*/  IADD3 R3, P0, PT, R3, R8, RZ ;  /* 0x0000000803037210 */ /* 0x000fe20007f1e0ff */
        /* <DEDUP_REMOVED lines=24> */
[----:B------:R-:W-:Y:S01]  /*3d470*/  IMAD.WIDE.U32 R32, R43, R42, RZ ;  /* 0x0000002a2b207225 */ /* 0x000fe200078e00ff */
[----:B------:R-:W-:Y:S02]  /*3d480*/  ISETP.GE.U32.AND.EX P0, PT, R8, R35, PT, P0 ;  /* 0x000000230800720c */ /* 0x000fe40003f06100 */
[----:B------:R-:W-:Y:S01]  /*3d490*/  SEL R9, RZ, 0x1, !P1 ;  /* 0x00000001ff097807 */ /* 0x000fe20004800000 */
[----:B0-----:R-:W-:Y:S01]  /*3d4a0*/  IMAD.WIDE.U32 R24, R5, R40, RZ ;  /* 0x0000002805187225 */ /* 0x001fe200078e00ff */
[----:B------:R-:W-:-:S03]  /*3d4b0*/  SEL R47, RZ, 0x1, P0 ;  /* 0x00000001ff2f7807 */ /* 0x000fc60000000000 */
[----:B------:R-:W-:-:S04]  /*3d4c0*/  IMAD.WIDE.U32.X R12, R41, R43, R14, P4 ;  /* 0x0000002b290c7225 */ /* 0x000fc800020e040e */
[----:B------:R-:W-:Y:S01]  /*3d4d0*/  IMAD.WIDE.U32.X R10, R41, R43, R10, P3 ;  /* 0x0000002b290a7225 */ /* 0x000fe200018e040a */
[----:B------:R-:W-:-:S03]  /*3d4e0*/  IADD3 R47, P1, PT, R47, R12, RZ ;  /* 0x0000000c2f2f7210 */ /* 0x000fc60007f3e0ff */
[----:B------:R-:W-:Y:S01]  /*3d4f0*/  IMAD.WIDE.U32 R44, P4, R42, R43, R32 ;  /* 0x0000002b2a2c7225 */ /* 0x000fe20007880020 */
[----:B------:R-:W-:-:S03]  /*3d500*/  IADD3 R33, P0, PT, R9, R10, RZ ;  /* 0x0000000a09217210 */ /* 0x000fc60007f1e0ff */
[----:B------:R-:W-:-:S04]  /*3d510*/  IMAD.WIDE.U32 R34, R42, R42, RZ ;  /* 0x0000002a2a227225 */ /* 0x000fc800078e00ff */
[----:B------:R-:W-:Y:S01]  /*3d520*/  IMAD.WIDE.U32 R14, R4, R40, RZ ;  /* 0x00000028040e7225 */ /* 0x000fe200078e00ff */
[----:B------:R-:W-:Y:S02]  /*3d530*/  IADD3 R20, P5, PT, R35, R44, RZ ;  /* 0x0000002c23147210 */ /* 0x000fe40007fbe0ff */
[----:B------:R-:W-:Y:S01]  /*3d540*/  IADD3 R16, P2, PT, R47, R34, RZ ;  /* 0x000000222f107210 */ /* 0x000fe20007f5e0ff */
[----:B------:R-:W-:-:S04]  /*3d550*/  IMAD.WIDE.U32 R24, P3, R41, R4, R24 ;  /* 0x0000000429187225 */ /* 0x000fc80007860018 */
[----:B------:R-:W-:Y:S01]  /*3d560*/  IMAD.X R32, RZ, RZ, R11, P0 ;  /* 0x000000ffff207224 */ /* 0x000fe200000e060b */
[----:B------:R-:W-:Y:S01]  /*3d570*/  IADD3 R11, P0, PT, R33, R14, RZ ;  /* 0x0000000e210b7210 */ /* 0x000fe20007f1e0ff */
[----:B------:R-:W-:Y:S01]  /*3d580*/  IMAD.X R49, RZ, RZ, R13, P1 ;  /* 0x000000ffff317224 */ /* 0x000fe200008e060d */
[----:B------:R-:W-:Y:S01]  /*3d590*/  IADD3 R59, P1, PT, R15, R24, RZ ;  /* 0x000000180f3b7210 */ /* 0x000fe20007f3e0ff */
[----:B------:R-:W-:Y:S01]  /*3d5a0*/  IMAD.X R35, RZ, RZ, RZ, P4 ;  /* 0x000000ffff237224 */ /* 0x000fe200020e06ff */
[----:B------:R-:W-:Y:S01]  /*3d5b0*/  ISETP.NE.U32.AND P6, PT, R11, RZ, PT ;  /* 0x000000ff0b00720c */ /* 0x000fe20003fc5070 */
[----:B------:R-:W-:Y:S01]  /*3d5c0*/  IMAD.X R9, R20, 0x1, R49, P2 ;  /* 0x0000000114097824 */ /* 0x000fe200010e0631 */
[----:B------:R-:W-:Y:S01]  /*3d5d0*/  IADD3 R15, P2, PT, R16, R11, RZ ;  /* 0x0000000b100f7210 */ /* 0x000fe20007f5e0ff */
[----:B------:R-:W-:Y:S01]  /*3d5e0*/  IMAD.X R12, R59, 0x1, R32, P0 ;  /* 0x000000013b0c7824 */ /* 0x000fe200000e0620 */
[----:B------:R-:W-:Y:S01]  /*3d5f0*/  IADD3 R33, P0, PT, RZ, -R33, RZ ;  /* 0x80000021ff217210 */ /* 0x000fe20007f1e0ff */
[----:B------:R-:W-:-:S03]  /*3d600*/  IMAD.WIDE.U32 R10, R41, R4, RZ ;  /* 0x00000004290a7225 */ /* 0x000fc600078e00ff */
[----:B------:R-:W-:Y:S01]  /*3d610*/  ISETP.NE.AND.EX P6, PT, R12, RZ, PT, P6 ;  /* 0x000000ff0c00720c */ /* 0x000fe20003fc5360 */
[----:B------:R-:W-:Y:S01]  /*3d620*/  IMAD.X R22, R9, 0x1, R12, P2 ;  /* 0x0000000109167824 */ /* 0x000fe200010e060c */
[----:B------:R-:W-:Y:S01]  /*3d630*/  ISETP.NE.U32.AND P2, PT, R14, R33, PT ;  /* 0x000000210e00720c */ /* 0x000fe20003f45070 */
[----:B------:R-:W-:Y:S01]  /*3d640*/  IMAD.X R32, RZ, RZ, ~R32, P0 ;  /* 0x000000ffff207224 */ /* 0x000fe200000e0e20 */
[----:B------:R-:W-:-:S04]  /*3d650*/  ISETP.GE.U32.AND P0, PT, R15, R16, PT ;  /* 0x000000100f00720c */ /* 0x000fc80003f06070 */
[----:B------:R-:W-:Y:S02]  /*3d660*/  ISETP.GE.U32.AND.EX P0, PT, R22, R9, PT, P0 ;  /* 0x000000091600720c */ /* 0x000fe40003f06100 */
[----:B------:R-:W-:Y:S01]  /*3d670*/  ISETP.NE.AND.EX P2, PT, R59, R32, !P6, P2 ;  /* 0x000000203b00720c */ /* 0x000fe20007745320 */
[----:B------:R-:W-:-:S03]  /*3d680*/  IMAD.WIDE.U32 R12, P6, R40, R5, R10 ;  /* 0x00000005280c7225 */ /* 0x000fc600078c000a */
[----:B------:R-:W-:Y:S01]  /*3d690*/  SEL R51, RZ, 0x1, !P2 ;  /* 0x00000001ff337807 */ /* 0x000fe20005000000 */
[----:B------:R-:W-:-:S04]  /*3d6a0*/  IMAD.WIDE.U32 R10, R40, R4, RZ ;  /* 0x00000004280a7225 */ /* 0x000fc800078e00ff */
[----:B------:R-:W-:Y:S01]  /*3d6b0*/  IMAD.X R33, RZ, RZ, RZ, P6 ;  /* 0x000000ffff217224 */ /* 0x000fe200030e06ff */
[----:B------:R-:W-:Y:S01]  /*3d6c0*/  IADD3 RZ, P6, PT, R11, R12, RZ ;  /* 0x0000000c0bff7210 */ /* 0x000fe20007fde0ff */
[----:B------:R-:W-:Y:S01]  /*3d6d0*/  IMAD.MOV.U32 R32, RZ, RZ, R13 ;  /* 0x000000ffff207224 */ /* 0x000fe200078e000d */
[----:B------:R-:W-:Y:S01]  /*3d6e0*/  @P0 IADD3 R47, P4, PT, RZ, -R47, RZ ;  /* 0x8000002fff2f0210 */ /* 0x000fe20007f9e0ff */
[----:B------:R-:W-:Y:S01]  /*3d6f0*/  IMAD.WIDE.U32 R12, R6, R40, RZ ;  /* 0x00000028060c7225 */ /* 0x000fe200078e00ff */
[----:B------:R-:W-:-:S03]  /*3d700*/  @P0 ISETP.NE.U32.AND P2, PT, R16, RZ, PT ;  /* 0x000000ff1000020c */ /* 0x000fc60003f45070 */
[----:B------:R-:W-:Y:S01]  /*3d710*/  IMAD.WIDE.U32.X R10, R41, R5, R32, P6 ;  /* 0x00000005290a7225 */ /* 0x000fe200030e0420 */
[----:B------:R-:W-:-:S03]  /*3d720*/  @P0 ISETP.NE.AND.EX P6, PT, R9, RZ, PT, P2 ;  /* 0x000000ff0900020c */ /* 0x000fc60003fc5320 */
[----:B------:R-:W-:Y:S01]  /*3d730*/  @P0 IMAD.X R49, RZ, RZ, ~R49, P4 ;  /* 0x000000ffff310224 */ /* 0x000fe200020e0e31 */
[----:B------:R-:W-:Y:S01]  /*3d740*/  @P0 ISETP.NE.U32.AND P4, PT, R34, R47, PT ;  /* 0x0000002f2200020c */ /* 0x000fe20003f85070 */
[----:B------:R-:W-:Y:S01]  /*3d750*/  IMAD.MOV.U32 R34, RZ, RZ, R45 ;  /* 0x000000ffff227224 */ /* 0x000fe200078e002d */
[----:B------:R-:W-:Y:S01]  /*3d760*/  IADD3 R51, P2, PT, R51, R10, RZ ;  /* 0x0000000a33337210 */ /* 0x000fe20007f5e0ff */
[----:B------:R-:W-:Y:S01]  /*3d770*/  IMAD.MOV.U32 R9, RZ, RZ, 0x1 ;  /* 0x00000001ff097424 */ /* 0x000fe200078e00ff */
[----:B------:R-:W-:Y:S01]  /*3d780*/  @P0 ISETP.NE.AND.EX P4, PT, R20, R49, !P6, P4 ;  /* 0x000000311400020c */ /* 0x000fe20007785340 */
[----:B------:R-:W-:-:S03]  /*3d790*/  IMAD.WIDE.U32.X R34, R43, R43, R34, P5 ;  /* 0x0000002b2b227225 */ /* 0x000fc600028e0422 */
[----:B------:R-:W-:Y:S01]  /*3d7a0*/  @P0 SEL R9, RZ, 0x1, !P4 ;  /* 0x00000001ff090807 */ /* 0x000fe20006000000 */
[----:B------:R-:W-:Y:S02]  /*3d7b0*/  IMAD.X R57, RZ, RZ, R11, P2 ;  /* 0x000000ffff397224 */ /* 0x000fe400010e060b */
[----:B------:R-:W-:Y:S01]  /*3d7c0*/  IMAD.WIDE.U32 R10, R7, R40, RZ ;  /* 0x00000028070a7225 */ /* 0x000fe200078e00ff */
[----:B------:R-:W-:Y:S02]  /*3d7d0*/  IADD3 R47, P0, PT, R9, R34, RZ ;  /* 0x00000022092f7210 */ /* 0x000fe40007f1e0ff */
[----:B------:R-:W-:Y:S01]  /*3d7e0*/  IADD3 R9, P4, PT, R15, R14, RZ ;  /* 0x0000000e0f097210 */ /* 0x000fe20007f9e0ff */
[----:B------:R-:W-:Y:S01]  /*3d7f0*/  IMAD.WIDE.U32 R32, R5, R42, RZ ;  /* 0x0000002a05207225 */ /* 0x000fe200078e00ff */
[----:B------:R-:W-:-:S03]  /*3d800*/  IADD3.X R35, PT, PT, R35, UR4, RZ, P0, !PT ;  /* 0x0000000423237c10 */ /* 0x000fc600087fe4ff */
[----:B------:R-:W-:-:S04]  /*3d810*/  IMAD.WIDE.U32 R10, P2, R41, R6, R10 ;  /* 0x00000006290a7225 */ /* 0x000fc8000784000a */
[----:B------:R-:W-:Y:S01]  /*3d820*/  IMAD.WIDE.U32 R44, R4, R42, RZ ;  /* 0x0000002a042c7225 */ /* 0x000fe200078e00ff */
[----:B------:R-:W-:-:S03]  /*3d830*/  IADD3 R20, P0, PT, R13, R10, RZ ;  /* 0x0000000a0d147210 */ /* 0x000fc60007f1e0ff */
[----:B------:R-:W-:Y:S01]  /*3d840*/  IMAD.WIDE.U32 R32, P5, R43, R4, R32 ;  /* 0x000000042b207225 */ /* 0x000fe200078a0020 */
[----:B------:R-:W-:-:S03]  /*3d850*/  IADD3 R13, P6, PT, R47, R44, RZ ;  /* 0x0000002c2f0d7210 */ /* 0x000fc60007fde0ff */
[----:B------:R-:W-:Y:S01]  /*3d860*/  IMAD.X R10, R22, 0x1, R59, P4 ;  /* 0x00000001160a7824 */ /* 0x000fe200020e063b */
[----:B------:R-:W-:Y:S01]  /*3d870*/  IADD3 R22, P4, PT, R51, R12, RZ ;  /* 0x0000000c33167210 */ /* 0x000fe20007f9e0ff */
[----:B------:R-:W-:Y:S01]  /*3d880*/  IMAD.X R15, RZ, RZ, RZ, P3 ;  /* 0x000000ffff0f7224 */ /* 0x000fe200018e06ff */
[----:B------:R-:W-:Y:S01]  /*3d890*/  IADD3 R16, P3, PT, R45, R32, RZ ;  /* 0x000000202d107210 */ /* 0x000fe20007f7e0ff */
[----:B------:R-:W-:Y:S02]  /*3d8a0*/  IMAD.MOV.U32 R49, RZ, RZ, 0x1 ;  /* 0x00000001ff317424 */ /* 0x000fe400078e00ff */
[----:B------:R-:W-:Y:S01]  /*3d8b0*/  IMAD.X R24, R20, 0x1, R57, P4 ;  /* 0x0000000114187824 */ /* 0x000fe200020e0639 */
[----:B------:R-:W-:Y:S01]  /*3d8c0*/  IADD3 R32, P4, PT, R13, R22, RZ ;  /* 0x000000160d207210 */ /* 0x000fe20007f9e0ff */
[----:B------:R-:W-:Y:S01]  /*3d8d0*/  IMAD.X R45, R16, 0x1, R35, P6 ;  /* 0x00000001102d7824 */ /* 0x000fe200030e0623 */
[----:B------:R-:W-:Y:S01]  /*3d8e0*/  ISETP.GE.U32.AND P6, PT, R9, R14, PT ;  /* 0x0000000e0900720c */ /* 0x000fe20003fc6070 */
[----:B------:R-:W-:-:S02]  /*3d8f0*/  IMAD.MOV.U32 R14, RZ, RZ, R25 ;  /* 0x000000ffff0e7224 */ /* 0x000fc400078e0019 */
[----:B------:R-:W-:Y:S01]  /*3d900*/  IMAD.X R34, R45, 0x1, R24, P4 ;  /* 0x000000012d227824 */ /* 0x000fe200020e0618 */
[----:B------:R-:W-:Y:S01]  /*3d910*/  ISETP.GE.U32.AND P4, PT, R32, R13, PT ;  /* 0x0000000d2000720c */ /* 0x000fe20003f86070 */
[----:B------:R-:W-:Y:S01]  /*3d920*/  IMAD.WIDE.U32.X R14, R41, R5, R14, P1 ;  /* 0x00000005290e7225 */ /* 0x000fe200008e040e */
[----:B------:R-:W-:Y:S02]  /*3d930*/  ISETP.GE.U32.AND.EX P6, PT, R10, R59, PT, P6 ;  /* 0x0000003b0a00720c */ /* 0x000fe40003fc6160 */
[----:B------:R-:W-:Y:S01]  /*3d940*/  ISETP.GE.U32.AND.EX P4, PT, R34, R45, PT, P4 ;  /* 0x0000002d2200720c */ /* 0x000fe20003f86140 */
[----:B------:R-:W-:Y:S01]  /*3d950*/  IMAD.MOV.U32 R46, RZ, RZ, R33 ;  /* 0x000000ffff2e7224 */ /* 0x000fe200078e0021 */
[----:B------:R-:W-:-:S04]  /*3d960*/  SEL R25, RZ, 0x1, P6 ;  /* 0x00000001ff197807 */ /* 0x000fc80003000000 */
[----:B------:R-:W-:-:S05]  /*3d970*/  IADD3 R25, P1, PT, R25, R14, RZ ;  /* 0x0000000e19197210 */ /* 0x000fca0007f3e0ff */
[----:B------:R-:W-:Y:S02]  /*3d980*/  IMAD.X R15, RZ, RZ, R15, P1 ;  /* 0x000000ffff0f7224 */ /* 0x000fe400008e060f */
[----:B------:R-:W-:Y:S02]  /*3d990*/  @P4 ISETP.NE.U32.AND P1, PT, R13, RZ, PT ;  /* 0x000000ff0d00420c */ /* 0x000fe40003f25070 */
[----:B------:R-:W-:Y:S01]  /*3d9a0*/  @P4 IADD3 R13, P6, PT, RZ, -R47, RZ ;  /* 0x8000002fff0d4210 */ /* 0x000fe20007fde0ff */
[----:B------:R-:W-:Y:S01]  /*3d9b0*/  IMAD.X R47, RZ, RZ, RZ, P5 ;  /* 0x000000ffff2f7224 */ /* 0x000fe200028e06ff */
[----:B------:R-:W-:-:S03]  /*3d9c0*/  @P4 ISETP.NE.AND.EX P1, PT, R45, RZ, PT, P1 ;  /* 0x000000ff2d00420c */ /* 0x000fc60003f25310 */
[----:B------:R-:W-:Y:S01]  /*3d9d0*/  @P4 IMAD.X R35, RZ, RZ, ~R35, P6 ;  /* 0x000000ffff234224 */ /* 0x000fe200030e0e23 */
[----:B------:R-:W-:Y:S01]  /*3d9e0*/  @P4 ISETP.NE.U32.AND P6, PT, R44, R13, PT ;  /* 0x0000000d2c00420c */ /* 0x000fe20003fc5070 */
[----:B------:R-:W-:-:S03]  /*3d9f0*/  IMAD.WIDE.U32.X R46, R43, R5, R46, P3 ;  /* 0x000000052b2e7225 */ /* 0x000fc600018e042e */
[----:B------:R-:W-:Y:S02]  /*3da00*/  @P4 ISETP.NE.AND.EX P6, PT, R16, R35, !P1, P6 ;  /* 0x000000231000420c */ /* 0x000fe40004fc5360 */
[----:B------:R-:W-:Y:S02]  /*3da10*/  IADD3 R13, P1, PT, R25, R44, RZ ;  /* 0x0000002c190d7210 */ /* 0x000fe40007f3e0ff */
[----:B------:R-:W-:-:S03]  /*3da20*/  @P4 SEL R49, RZ, 0x1, !P6 ;  /* 0x00000001ff314807 */ /* 0x000fc60007000000 */
[----:B------:R-:W-:Y:S01]  /*3da30*/  IMAD.X R14, R15, 0x1, R16, P1 ;  /* 0x000000010f0e7824 */ /* 0x000fe200008e0610 */
[----:B------:R-:W-:Y:S01]  /*3da40*/  IADD3 R48, P1, PT, R13, R32, RZ ;  /* 0x000000200d307210 */ /* 0x000fe20007f3e0ff */
[----:B------:R-:W-:-:S04]  /*3da50*/  IMAD.WIDE.U32 R32, R40, R6, RZ ;  /* 0x0000000628207225 */ /* 0x000fc800078e00ff */
[----:B------:R-:W-:Y:S01]  /*3da60*/  IMAD.X R59, R14, 0x1, R34, P1 ;  /* 0x000000010e3b7824 */ /* 0x000fe200008e0622 */
[----:B------:R-:W-:-:S04]  /*3da70*/  ISETP.GE.U32.AND P1, PT, R48, R13, PT ;  /* 0x0000000d3000720c */ /* 0x000fc80003f26070 */
[----:B------:R-:W-:-:S13]  /*3da80*/  ISETP.GE.U32.AND.EX P1, PT, R59, R14, PT, P1 ;  /* 0x0000000e3b00720c */ /* 0x000fda0003f26110 */
[----:B------:R-:W-:Y:S02]  /*3da90*/  @P1 IADD3 R25, P4, PT, RZ, -R25, RZ ;  /* 0x80000019ff191210 */ /* 0x000fe40007f9e0ff */
[----:B------:R-:W-:Y:S01]  /*3daa0*/  @P1 ISETP.NE.U32.AND P6, PT, R13, RZ, PT ;  /* 0x000000ff0d00120c */ /* 0x000fe20003fc5070 */
[----:B------:R-:W-:Y:S01]  /*3dab0*/  IMAD.MOV.U32 R13, RZ, RZ, 0x1 ;  /* 0x00000001ff0d7424 */ /* 0x000fe200078e00ff */
[----:B------:R-:W-:Y:S01]  /*3dac0*/  @P1 ISETP.NE.U32.AND P5, PT, R44, R25, PT ;  /* 0x000000192c00120c */ /* 0x000fe20003fa5070 */
[----:B------:R-:W-:Y:S01]  /*3dad0*/  @P1 IMAD.X R15, RZ, RZ, ~R15, P4 ;  /* 0x000000ffff0f1224 */ /* 0x000fe200020e0e0f */
[----:B------:R-:W-:Y:S01]  /*3dae0*/  @P1 ISETP.NE.AND.EX P6, PT, R14, RZ, PT, P6 ;  /* 0x000000ff0e00120c */ /* 0x000fe20003fc5360 */
[----:B------:R-:W-:Y:S01]  /*3daf0*/  IMAD.WIDE.U32 R44, R41, R6, RZ ;  /* 0x00000006292c7225 */ /* 0x000fe200078e00ff */
[----:B------:R-:W-:Y:S02]  /*3db00*/  IADD3 R51, P4, PT, RZ, -R51, RZ ;  /* 0x80000033ff337210 */ /* 0x000fe40007f9e0ff */
[----:B------:R-:W-:Y:S01]  /*3db10*/  @P1 ISETP.NE.AND.EX P5, PT, R16, R15, !P6, P5 ;  /* 0x0000000f1000120c */ /* 0x000fe200077a5350 */
[----:B------:R-:W-:Y:S01]  /*3db20*/  IMAD.WIDE.U32 R14, R43, R4, RZ ;  /* 0x000000042b0e7225 */ /* 0x000fe200078e00ff */
[----:B------:R-:W-:-:S02]  /*3db30*/  ISETP.NE.U32.AND P6, PT, R22, RZ, PT ;  /* 0x000000ff1600720c */ /* 0x000fc40003fc5070 */
[----:B------:R-:W-:Y:S01]  /*3db40*/  @P1 SEL R13, RZ, 0x1, !P5 ;  /* 0x00000001ff0d1807 */ /* 0x000fe20006800000 */
[----:B------:R-:W-:Y:S01]  /*3db50*/  IMAD.X R57, RZ, RZ, ~R57, P4 ;  /* 0x000000ffff397224 */ /* 0x000fe200020e0e39 */
[----:B------:R-:W-:Y:S02]  /*3db60*/  ISETP.NE.U32.AND P4, PT, R12, R51, PT ;  /* 0x000000330c00720c */ /* 0x000fe40003f85070 */
[----:B------:R-:W-:-:S04]  /*3db70*/  ISETP.NE.AND.EX P6, PT, R24, RZ, PT, P6 ;  /* 0x000000ff1800720c */ /* 0x000fc80003fc5360 */
[----:B------:R-:W-:Y:S01]  /*3db80*/  ISETP.NE.AND.EX P4, PT, R20, R57, !P6, P4 ;  /* 0x000000391400720c */ /* 0x000fe20007785340 */
[----:B------:R-:W-:-:S04]  /*3db90*/  IMAD.WIDE.U32 R24, P6, R42, R5, R14 ;  /* 0x000000052a187225 */ /* 0x000fc800078c000e */
[----:B------:R-:W-:-:S04]  /*3dba0*/  IMAD.WIDE.U32 R14, R42, R4, RZ ;  /* 0x000000042a0e7225 */ /* 0x000fc800078e00ff */
[----:B------:R-:W-:Y:S01]  /*3dbb0*/  IMAD.X R35, RZ, RZ, RZ, P6 ;  /* 0x000000ffff237224 */ /* 0x000fe200030e06ff */
[----:B------:R-:W-:Y:S01]  /*3dbc0*/  IADD3 RZ, P6, PT, R15, R24, RZ ;  /* 0x000000180fff7210 */ /* 0x000fe20007fde0ff */
[----:B------:R-:W-:Y:S02]  /*3dbd0*/  IMAD.MOV.U32 R34, RZ, RZ, R25 ;  /* 0x000000ffff227224 */ /* 0x000fe400078e0019 */
[----:B------:R-:W-:-:S04]  /*3dbe0*/  IMAD.WIDE.U32 R24, R7, R42, RZ ;  /* 0x0000002a07187225 */ /* 0x000fc800078e00ff */
[----:B------:R-:W-:-:S04]  /*3dbf0*/  IMAD.WIDE.U32.X R14, R43, R5, R34, P6 ;  /* 0x000000052b0e7225 */ /* 0x000fc800030e0422 */
[----:B------:R-:W-:Y:S01]  /*3dc00*/  IMAD.WIDE.U32 R44, P6, R40, R7, R44 ;  /* 0x00000007282c7225 */ /* 0x000fe200078c002c */
[----:B------:R-:W-:-:S03]  /*3dc10*/  IADD3 R49, P3, PT, R49, R14, RZ ;  /* 0x0000000e31317210 */ /* 0x000fc60007f7e0ff */
[----:B------:R-:W-:Y:S01]  /*3dc20*/  IMAD.X R35, RZ, RZ, RZ, P6 ;  /* 0x000000ffff237224 */ /* 0x000fe200030e06ff */
[----:B------:R-:W-:Y:S01]  /*3dc30*/  IADD3 RZ, P6, PT, R33, R44, RZ ;  /* 0x0000002c21ff7210 */ /* 0x000fe20007fde0ff */
[----:B------:R-:W-:Y:S01]  /*3dc40*/  IMAD.MOV.U32 R34, RZ, RZ, R45 ;  /* 0x000000ffff227224 */ /* 0x000fe200078e002d */
[----:B------:R-:W-:Y:S01]  /*3dc50*/  IADD3.X R51, PT, PT, R15, UR4, RZ, P3, !PT ;  /* 0x000000040f337c10 */ /* 0x000fe20009ffe4ff */
[----:B------:R-:W-:Y:S01]  /*3dc60*/  IMAD.WIDE.U32 R32, R6, R42, RZ ;  /* 0x0000002a06207225 */ /* 0x000fe200078e00ff */
[----:B------:R-:W-:-:S03]  /*3dc70*/  SEL R45, RZ, 0x1, !P4 ;  /* 0x00000001ff2d7807 */ /* 0x000fc60006000000 */
[----:B------:R-:W-:-:S04]  /*3dc80*/  IMAD.WIDE.U32 R24, P3, R43, R6, R24 ;  /* 0x000000062b187225 */ /* 0x000fc80007860018 */
[----:B------:R-:W-:Y:S01]  /*3dc90*/  IMAD.WIDE.U32.X R14, R41, R7, R34, P6 ;  /* 0x00000007290e7225 */ /* 0x000fe200030e0422 */
[----:B------:R-:W-:Y:S02]  /*3dca0*/  IADD3 R16, P6, PT, R49, R32, RZ ;  /* 0x0000002031107210 */ /* 0x000fe40007fde0ff */
[----:B------:R-:W-:Y:S01]  /*3dcb0*/  IADD3 R22, P4, PT, R33, R24, RZ ;  /* 0x0000001821167210 */ /* 0x000fe20007f9e0ff */
[----:B------:R-:W-:Y:S01]  /*3dcc0*/  IMAD.WIDE.U32 R34, R5, R4, RZ ;  /* 0x0000000405227225 */ /* 0x000fe200078e00ff */
[----:B------:R-:W-:-:S03]  /*3dcd0*/  IADD3 R57, P1, P5, R16, R14, R45 ;  /* 0x0000000e10397210 */ /* 0x000fc60007d3e02d */
[----:B------:R-:W-:Y:S02]  /*3dce0*/  IMAD.X R33, R22, 0x1, R51, P6 ;  /* 0x0000000116217824 */ /* 0x000fe400030e0633 */
[----:B------:R-:W-:-:S03]  /*3dcf0*/  IMAD.WIDE.U32 R44, R4, R4, RZ ;  /* 0x00000004042c7225 */ /* 0x000fc600078e00ff */
[----:B------:R-:W-:Y:S01]  /*3dd00*/  IADD3.X R14, PT, PT, R33, R15, RZ, P1, P5 ;  /* 0x0000000f210e7210 */ /* 0x000fe20000fea4ff */
[----:B------:R-:W-:Y:S01]  /*3dd10*/  IMAD.WIDE.U32 R34, P6, R4, R5, R34 ;  /* 0x0000000504227225 */ /* 0x000fe200078c0022 */
[----:B------:R-:W-:-:S03]  /*3dd20*/  IADD3 R61, P1, PT, R13, R46, RZ ;  /* 0x0000002e0d3d7210 */ /* 0x000fc60007f3e0ff */
[----:B------:R-:W-:Y:S01]  /*3dd30*/  IMAD.MOV.U32 R46, RZ, RZ, R11 ;  /* 0x000000ffff2e7224 */ /* 0x000fe200078e000b */
[----:B------:R-:W-:Y:S01]  /*3dd40*/  IADD3 R13, P5, PT, R45, R34, RZ ;  /* 0x000000222d0d7210 */ /* 0x000fe20007fbe0ff */
[----:B------:R-:W-:Y:S01]  /*3dd50*/  IMAD.X R15, RZ, RZ, RZ, P6 ;  /* 0x000000ffff0f7224 */ /* 0x000fe200030e06ff */
[----:B------:R-:W-:Y:S01]  /*3dd60*/  IADD3.X R24, PT, PT, R47, UR4, RZ, P1, !PT ;  /* 0x000000042f187c10 */ /* 0x000fe20008ffe4ff */
[----:B------:R-:W-:Y:S01]  /*3dd70*/  IMAD.X R47, RZ, RZ, RZ, P2 ;  /* 0x000000ffff2f7224 */ /* 0x000fe200010e06ff */
[----:B------:R-:W-:Y:S02]  /*3dd80*/  IADD3 R34, P1, PT, R61, R44, RZ ;  /* 0x0000002c3d227210 */ /* 0x000fe40007f3e0ff */
[----:B------:R-:W-:Y:S01]  /*3dd90*/  ISETP.GE.U32.AND P2, PT, R57, R16, PT ;  /* 0x000000103900720c */ /* 0x000fe20003f46070 */
[----:B------:R-:W-:-:S03]  /*3dda0*/  IMAD.WIDE.U32.X R46, R41, R7, R46, P0 ;  /* 0x00000007292e7225 */ /* 0x000fc600000e042e */
[----:B------:R-:W-:Y:S01]  /*3ddb0*/  ISETP.GE.U32.AND.EX P2, PT, R14, R33, PT, P2 ;  /* 0x000000210e00720c */ /* 0x000fe20003f46120 */
[----:B------:R-:W-:Y:S01]  /*3ddc0*/  IMAD.X R45, R13, 0x1, R24, P1 ;  /* 0x000000010d2d7824 */ /* 0x000fe200008e0618 */
[----:B------:R-:W-:-:S05]  /*3ddd0*/  IADD3 R63, P1, PT, R34, R57, RZ ;  /* 0x00000039223f7210 */ /* 0x000fca0007f3e0ff */
[----:B------:R-:W-:Y:S01]  /*3dde0*/  IMAD.X R50, R45, 0x1, R14, P1 ;  /* 0x000000012d327824 */ /* 0x000fe200008e060e */
[----:B------:R-:W-:Y:S01]  /*3ddf0*/  ISETP.GE.U32.AND P1, PT, R63, R34, PT ;  /* 0x000000223f00720c */ /* 0x000fe20003f26070 */
[----:B------:R-:W-:-:S03]  /*3de00*/  IMAD.MOV.U32 R14, RZ, RZ, R35 ;  /* 0x000000ffff0e7224 */ /* 0x000fc600078e0023 */
[----:B------:R-:W-:-:S13]  /*3de10*/  ISETP.GE.U32.AND.EX P1, PT, R50, R45, PT, P1 ;  /* 0x0000002d3200720c */ /* 0x000fda0003f26110 */
[----:B------:R-:W-:Y:S02]  /*3de20*/  @P1 IADD3 R11, P0, PT, RZ, -R61, RZ ;  /* 0x8000003dff0b1210 */ /* 0x000fe40007f1e0ff */
[----:B------:R-:W-:Y:S01]  /*3de30*/  @P1 ISETP.NE.U32.AND P6, PT, R34, RZ, PT ;  /* 0x000000ff2200120c */ /* 0x000fe20003fc5070 */
[----:B------:R-:W-:Y:S01]  /*3de40*/  IMAD.WIDE.U32.X R34, R5, R5, R14, P5 ;  /* 0x0000000505227225 */ /* 0x000fe200028e040e */
[----:B------:R-:W-:Y:S02]  /*3de50*/  @P1 ISETP.NE.U32.AND P5, PT, R44, R11, PT ;  /* 0x0000000b2c00120c */ /* 0x000fe40003fa5070 */
[----:B------:R-:W-:Y:S01]  /*3de60*/  @P1 ISETP.NE.AND.EX P6, PT, R45, RZ, PT, P6 ;  /* 0x000000ff2d00120c */ /* 0x000fe20003fc5360 */
[----:B------:R-:W-:Y:S01]  /*3de70*/  @P1 IMAD.X R14, RZ, RZ, ~R24, P0 ;  /* 0x000000ffff0e1224 */ /* 0x000fe200000e0e18 */
[----:B------:R-:W-:-:S04]  /*3de80*/  @P2 ISETP.NE.U32.AND P0, PT, R16, RZ, PT ;  /* 0x000000ff1000220c */ /* 0x000fc80003f05070 */
[----:B------:R-:W-:Y:S02]  /*3de90*/  @P1 ISETP.NE.AND.EX P5, PT, R13, R14, !P6, P5 ;  /* 0x0000000e0d00120c */ /* 0x000fe400077a5350 */
[----:B------:R-:W-:Y:S02]  /*3dea0*/  @P2 IADD3 R11, P6, PT, RZ, -R49, RZ ;  /* 0x80000031ff0b2210 */ /* 0x000fe40007fde0ff */
[----:B------:R-:W-:Y:S01]  /*3deb0*/  @P2 ISETP.NE.AND.EX P0, PT, R33, RZ, PT, P0 ;  /* 0x000000ff2100220c */ /* 0x000fe20003f05300 */
[----:B------:R-:W-:Y:S01]  /*3dec0*/  IMAD.MOV.U32 R33, RZ, RZ, 0x1 ;  /* 0x00000001ff217424 */ /* 0x000fe200078e00ff */
[----:B------:R-:W-:Y:S01]  /*3ded0*/  @P1 SEL R33, RZ, 0x1, !P5 ;  /* 0x00000001ff211807 */ /* 0x000fe20006800000 */
[----:B------:R-:W-:Y:S01]  /*3dee0*/  @P2 IMAD.X R13, RZ, RZ, ~R51, P6 ;  /* 0x000000ffff0d2224 */ /* 0x000fe200030e0e33 */
[----:B------:R-:W-:-:S04]  /*3def0*/  @P2 ISETP.NE.U32.AND P6, PT, R32, R11, PT ;  /* 0x0000000b2000220c */ /* 0x000fc80003fc5070 */
[----:B------:R-:W-:Y:S02]  /*3df00*/  @P2 ISETP.NE.AND.EX P6, PT, R22, R13, !P0, P6 ;  /* 0x0000000d1600220c */ /* 0x000fe400047c5360 */
[----:B------:R-:W-:-:S05]  /*3df10*/  IADD3 R16, P0, PT, R48, R12, RZ ;  /* 0x0000000c30107210 */ /* 0x000fca0007f1e0ff */
[----:B------:R-:W-:Y:S01]  /*3df20*/  IMAD.X R15, R59, 0x1, R20, P0 ;  /* 0x000000013b0f7824 */ /* 0x000fe200000e0614 */
[----:B------:R-:W-:-:S04]  /*3df30*/  ISETP.GE.U32.AND P0, PT, R16, R12, PT ;  /* 0x0000000c1000720c */ /* 0x000fc80003f06070 */
[----:B------:R-:W-:Y:S01]  /*3df40*/  ISETP.GE.U32.AND.EX P0, PT, R15, R20, PT, P0 ;  /* 0x000000140f00720c */ /* 0x000fe20003f06100 */
[----:B------:R-:W-:Y:S01]  /*3df50*/  IMAD R20, R3, R26, RZ ;  /* 0x0000001a03147224 */ /* 0x000fe200078e02ff */
[----:B------:R-:W-:Y:S02]  /*3df60*/  LOP3.LUT R3, RZ, R3, RZ, 0x33, !PT ;  /* 0x00000003ff037212 */ /* 0x000fe400078e33ff */
[----:B------:R-:W-:Y:S01]  /*3df70*/  SEL R11, RZ, 0x1, P0 ;  /* 0x00000001ff0b7807 */ /* 0x000fe20000000000 */
[----:B------:R-:W-:-:S03]  /*3df80*/  IMAD R49, R2, R27, R20 ;  /* 0x0000001b02317224 */ /* 0x000fc600078e0214 */
[----:B------:R-:W-:Y:S01]  /*3df90*/  IADD3 R45, P0, PT, R11, R46, RZ ;  /* 0x0000002e0b2d7210 */ /* 0x000fe20007f1e0ff */
[----:B------:R-:W-:Y:S02]  /*3dfa0*/  IMAD.MOV.U32 R46, RZ, RZ, R25 ;  /* 0x000000ffff2e7224 */ /* 0x000fe400078e0019 */
[----:B------:R-:W-:-:S04]  /*3dfb0*/  IMAD.WIDE.U32 R24, R6, R4, RZ ;  /* 0x0000000406187225 */ /* 0x000fc800078e00ff */
[----:B------:R-:W-:Y:S01]  /*3dfc0*/  IMAD.X R47, RZ, RZ, R47, P0 ;  /* 0x000000ffff2f7224 */ /* 0x000fe200000e062f */
[----:B------:R-:W-:-:S05]  /*3dfd0*/  IADD3 R12, P0, PT, R45, R32, RZ ;  /* 0x000000202d0c7210 */ /* 0x000fca0007f1e0ff */
[----:B------:R-:W-:Y:S01]  /*3dfe0*/  IMAD.X R51, R47, 0x1, R22, P0 ;  /* 0x000000012f337824 */ /* 0x000fe200000e0616 */
[----:B------:R-:W-:Y:S01]  /*3dff0*/  IADD3 R11, P0, PT, R12, R63, RZ ;  /* 0x0000003f0c0b7210 */ /* 0x000fe20007f1e0ff */
[----:B------:R-:W-:Y:S01]  /*3e000*/  IMAD.MOV.U32 R63, RZ, RZ, 0x1 ;  /* 0x00000001ff3f7424 */ /* 0x000fe200078e00ff */
[----:B------:R-:W-:-:S03]  /*3e010*/  @P2 SEL R63, RZ, 0x1, !P6 ;  /* 0x00000001ff3f2807 */ /* 0x000fc60007000000 */
        /* <DEDUP_REMOVED lines=8> */
[----:B------:R-:W-:Y:S01]  /*3e0a0*/  @P0 ISETP.NE.U32.AND P1, PT, R32, R45, PT ;  /* 0x0000002d2000020c */ /* 0x000fe20003f25070 */
[----:B------:R-:W-:Y:S02]  /*3e0b0*/  IMAD.IADD R13, R13, 0x1, R49 ;  /* 0x000000010d0d7824 */ /* 0x000fe400078e0231 */
[----:B------:R-:W-:Y:S01]  /*3e0c0*/  IMAD.WIDE.U32 R44, R43, R6, RZ ;  /* 0x000000062b2c7225 */ /* 0x000fe200078e00ff */
[----:B------:R-:W-:Y:S02]  /*3e0d0*/  @P0 ISETP.NE.AND.EX P1, PT, R22, R47, !P5, P1 ;  /* 0x0000002f1600020c */ /* 0x000fe40006f25310 */
[----:B------:R-:W-:Y:S01]  /*3e0e0*/  IADD3 R22, P5, PT, R33, R34, RZ ;  /* 0x0000002221167210 */ /* 0x000fe20007fbe0ff */
[----:B------:R-:W-:Y:S01]  /*3e0f0*/  IMAD.WIDE.U32 R50, R13, R28, RZ ;  /* 0x0000001c0d327225 */ /* 0x000fe200078e00ff */
[----:B------:R-:W-:-:S02]  /*3e100*/  LOP3.LUT R33, RZ, R2, RZ, 0x33, !PT ;  /* 0x00000002ff217212 */ /* 0x000fc400078e33ff */
[----:B------:R-:W-:Y:S01]  /*3e110*/  IADD3.X R32, PT, PT, R35, UR4, RZ, P5, !PT ;  /* 0x0000000423207c10 */ /* 0x000fe2000affe4ff */
[----:B------:R-:W-:Y:S02]  /*3e120*/  IMAD.X R47, RZ, RZ, RZ, P3 ;  /* 0x000000ffff2f7224 */ /* 0x000fe400018e06ff */
[----:B------:R-:W-:-:S04]  /*3e130*/  IMAD.WIDE.U32 R44, P3, R42, R7, R44 ;  /* 0x000000072a2c7225 */ /* 0x000fc8000786002c */
[----:B------:R-:W-:-:S04]  /*3e140*/  IMAD.WIDE.U32 R48, R12, R28, RZ ;  /* 0x0000001c0c307225 */ /* 0x000fc800078e00ff */
[----:B------:R-:W-:-:S04]  /*3e150*/  IMAD.WIDE.U32 R50, P5, R12, R29, R50 ;  /* 0x0000001d0c327225 */ /* 0x000fc800078a0032 */
[----:B------:R-:W-:Y:S01]  /*3e160*/  IMAD.X R35, RZ, RZ, RZ, P3 ;  /* 0x000000ffff237224 */ /* 0x000fe200018e06ff */
[----:B------:R-:W-:Y:S01]  /*3e170*/  ISETP.GT.U32.AND P3, PT, R48, R33, PT ;  /* 0x000000213000720c */ /* 0x000fe20003f64070 */
[----:B------:R-:W-:Y:S01]  /*3e180*/  IMAD.X R57, RZ, RZ, RZ, P5 ;  /* 0x000000ffff397224 */ /* 0x000fe200028e06ff */
[----:B------:R-:W-:Y:S01]  /*3e190*/  IADD3 R48, P5, PT, R49, R50, RZ ;  /* 0x0000003231307210 */ /* 0x000fe20007fbe0ff */
[----:B------:R-:W-:Y:S02]  /*3e1a0*/  IMAD.MOV.U32 R56, RZ, RZ, R51 ;  /* 0x000000ffff387224 */ /* 0x000fe400078e0033 */
[----:B------:R-:W-:Y:S01]  /*3e1b0*/  IMAD.WIDE.U32 R58, R13, R30, RZ ;  /* 0x0000001e0d3a7225 */ /* 0x000fe200078e00ff */
[----:B------:R-:W-:-:S03]  /*3e1c0*/  ISETP.GT.U32.AND.EX P3, PT, R48, R3, PT, P3 ;  /* 0x000000033000720c */ /* 0x000fc60003f64130 */
[----:B------:R-:W-:-:S04]  /*3e1d0*/  IMAD.WIDE.U32 R2, R42, R6, RZ ;  /* 0x000000062a027225 */ /* 0x000fc800078e00ff */
[----:B------:R-:W-:Y:S01]  /*3e1e0*/  IMAD.WIDE.U32.X R48, R13, R29, R56, P5 ;  /* 0x0000001d0d307225 */ /* 0x000fe200028e0438 */
[----:B------:R-:W-:Y:S02]  /*3e1f0*/  SEL R57, RZ, 0x1, !P3 ;  /* 0x00000001ff397807 */ /* 0x000fe40005800000 */
[----:B------:R-:W-:Y:S01]  /*3e200*/  IADD3 RZ, P3, PT, R3, R44, RZ ;  /* 0x0000002c03ff7210 */ /* 0x000fe20007f7e0ff */
[----:B------:R-:W-:Y:S01]  /*3e210*/  IMAD.WIDE.U32.X R46, R43, R7, R46, P4 ;  /* 0x000000072b2e7225 */ /* 0x000fe200020e042e */
[----:B------:R-:W-:-:S03]  /*3e220*/  IADD3 R57, P5, PT, R57, R48, RZ ;  /* 0x0000003039397210 */ /* 0x000fc60007fbe0ff */
[----:B------:R-:W-:-:S04]  /*3e230*/  IMAD.WIDE.U32 R50, R12, R30, RZ ;  /* 0x0000001e0c327225 */ /* 0x000fc800078e00ff */
[----:B------:R-:W-:-:S04]  /*3e240*/  IMAD.WIDE.U32 R58, P4, R12, R31, R58 ;  /* 0x0000001f0c3a7225 */ /* 0x000fc8000788003a */
[----:B------:R-:W-:Y:S02]  /*3e250*/  IMAD.MOV.U32 R34, RZ, RZ, R45 ;  /* 0x000000ffff227224 */ /* 0x000fe400078e002d */
[----:B------:R-:W-:Y:S01]  /*3e260*/  IMAD.X R49, RZ, RZ, R49, P5 ;  /* 0x000000ffff317224 */ /* 0x000fe200028e0631 */
[----:B------:R-:W-:Y:S01]  /*3e270*/  IADD3 R48, P5, PT, R51, R58, RZ ;  /* 0x0000003a33307210 */ /* 0x000fe20007fbe0ff */
[----:B------:R-:W-:Y:S01]  /*3e280*/  IMAD.WIDE.U32.X R34, R43, R7, R34, P3 ;  /* 0x000000072b227225 */ /* 0x000fe200018e0422 */
[----:B------:R-:W-:-:S03]  /*3e290*/  IADD3 R45, P3, PT, R57, R50, RZ ;  /* 0x00000032392d7210 */ /* 0x000fc60007f7e0ff */
[----:B------:R-:W-:-:S04]  /*3e2a0*/  IMAD.WIDE.U32 R2, R7, R4, RZ ;  /* 0x0000000407027225 */ /* 0x000fc800078e00ff */
[----:B------:R-:W-:Y:S01]  /*3e2b0*/  IMAD.X R44, R48, 0x1, R49, P3 ;  /* 0x00000001302c7824 */ /* 0x000fe200018e0631 */
[----:B------:R-:W-:Y:S01]  /*3e2c0*/  IADD3 R20, P3, PT, R45, R0, RZ ;  /* 0x000000002d147210 */ /* 0x000fe20007f7e0ff */
[----:B------:R-:W-:Y:S01]  /*3e2d0*/  IMAD.MOV.U32 R51, RZ, RZ, 0x1 ;  /* 0x00000001ff337424 */ /* 0x000fe200078e00ff */
[----:B------:R-:W-:Y:S02]  /*3e2e0*/  @P0 SEL R51, RZ, 0x1, !P1 ;  /* 0x00000001ff330807 */ /* 0x000fe40004800000 */
[----:B------:R-:W-:Y:S01]  /*3e2f0*/  ISETP.GE.U32.AND P2, PT, R20, R45, PT ;  /* 0x0000002d1400720c */ /* 0x000fe20003f46070 */
[----:B------:R-:W-:Y:S01]  /*3e300*/  IMAD.X R33, R44, 0x1, R8, P3 ;  /* 0x000000012c217824 */ /* 0x000fe200018e0608 */
[----:B------:R-:W-:Y:S01]  /*3e310*/  IADD3 R58, P0, PT, R22, R24, RZ ;  /* 0x00000018163a7210 */ /* 0x000fe20007f1e0ff */
[----:B------:R-:W-:-:S03]  /*3e320*/  IMAD.WIDE.U32 R2, P3, R5, R6, R2 ;  /* 0x0000000605027225 */ /* 0x000fc60007860002 */
[----:B------:R-:W-:Y:S02]  /*3e330*/  ISETP.GE.U32.AND.EX P2, PT, R33, R44, PT, P2 ;  /* 0x0000002c2100720c */ /* 0x000fe40003f46120 */
[----:B------:R-:W-:Y:S01]  /*3e340*/  IADD3 R61, P6, PT, R25, R2, RZ ;  /* 0x00000002193d7210 */ /* 0x000fe20007fde0ff */
[----:B------:R-:W-:-:S04]  /*3e350*/  IMAD.MOV.U32 R25, RZ, RZ, 0x1 ;  /* 0x00000001ff197424 */ /* 0x000fc800078e00ff */
[----:B------:R-:W-:Y:S01]  /*3e360*/  IMAD.X R65, R61, 0x1, R32, P0 ;  /* 0x000000013d417824 */ /* 0x000fe200000e0620 */
[----:B------:R-:W-:-:S04]  /*3e370*/  IADD3 R63, P0, P1, R58, R63, R34 ;  /* 0x0000003f3a3f7210 */ /* 0x000fc8000791e022 */
[----:B------:R-:W-:Y:S01]  /*3e380*/  IADD3.X R56, PT, PT, R65, UR4, R35, P0, P1 ;  /* 0x0000000441387c10 */ /* 0x000fe200087e2423 */
[----:B------:R-:W-:Y:S01]  /*3e390*/  IMAD.WIDE.U32 R34, R13, R52, RZ ;  /* 0x000000340d227225 */ /* 0x000fe200078e00ff */
[----:B------:R-:W-:Y:S02]  /*3e3a0*/  IADD3 R51, P0, PT, R51, R46, RZ ;  /* 0x0000002e33337210 */ /* 0x000fe40007f1e0ff */
[----:B------:R-:W-:Y:S02]  /*3e3b0*/  @P2 IADD3 R57, P1, PT, RZ, -R57, RZ ;  /* 0x80000039ff392210 */ /* 0x000fe40007f3e0ff */
[----:B------:R-:W-:Y:S01]  /*3e3c0*/  IADD3.X R8, PT, PT, R47, UR4, RZ, P0, !PT ;  /* 0x000000042f087c10 */ /* 0x000fe200087fe4ff */
[----:B------:R-:W-:Y:S01]  /*3e3d0*/  IMAD.WIDE.U32 R46, R12, R52, RZ ;  /* 0x000000340c2e7225 */ /* 0x000fe200078e00ff */
[----:B------:R-:W-:-:S03]  /*3e3e0*/  @P2 ISETP.NE.U32.AND P0, PT, R45, RZ, PT ;  /* 0x000000ff2d00220c */ /* 0x000fc60003f05070 */
[----:B------:R-:W-:Y:S01]  /*3e3f0*/  IMAD.X R45, RZ, RZ, RZ, P4 ;  /* 0x000000ffff2d7224 */ /* 0x000fe200020e06ff */
[----:B------:R-:W-:Y:S01]  /*3e400*/  @P2 ISETP.NE.U32.AND P4, PT, R50, R57, PT ;  /* 0x000000393200220c */ /* 0x000fe20003f85070 */
[----:B------:R-:W-:Y:S01]  /*3e410*/  @P2 IMAD.X R49, RZ, RZ, ~R49, P1 ;  /* 0x000000ffff312224 */ /* 0x000fe200008e0e31 */
[----:B------:R-:W-:Y:S02]  /*3e420*/  IADD3 R50, P1, PT, R51, R24, RZ ;  /* 0x0000001833327210 */ /* 0x000fe40007f3e0ff */
[----:B------:R-:W-:Y:S01]  /*3e430*/  @P2 ISETP.NE.AND.EX P0, PT, R44, RZ, PT, P0 ;  /* 0x000000ff2c00220c */ /* 0x000fe20003f05300 */
[----:B------:R-:W-:Y:S02]  /*3e440*/  IMAD.MOV.U32 R44, RZ, RZ, R59 ;  /* 0x000000ffff2c7224 */ /* 0x000fe400078e003b */
[----:B------:R-:W-:Y:S01]  /*3e450*/  IMAD.X R57, R8, 0x1, R61, P1 ;  /* 0x0000000108397824 */ /* 0x000fe200008e063d */
[----:B------:R-:W-:Y:S01]  /*3e460*/  IADD3 R0, P1, PT, R50, R63, RZ ;  /* 0x0000003f32007210 */ /* 0x000fe20007f3e0ff */
[----:B------:R-:W-:Y:S01]  /*3e470*/  IMAD.WIDE.U32.X R44, R13, R31, R44, P5 ;  /* 0x0000001f0d2c7225 */ /* 0x000fe200028e042c */
[----:B------:R-:W-:-:S03]  /*3e480*/  @P2 ISETP.NE.AND.EX P0, PT, R48, R49, !P0, P4 ;  /* 0x000000313000220c */ /* 0x000fc60004705340 */
[----:B------:R-:W-:Y:S01]  /*3e490*/  IMAD.X R2, R57, 0x1, R56, P1 ;  /* 0x0000000139027824 */ /* 0x000fe200008e0638 */
[----:B------:R-:W-:Y:S01]  /*3e4a0*/  @P2 SEL R25, RZ, 0x1, !P0 ;  /* 0x00000001ff192807 */ /* 0x000fe20004000000 */
[----:B------:R-:W-:Y:S01]  /*3e4b0*/  IMAD.WIDE.U32 R34, P5, R12, R53, R34 ;  /* 0x000000350c227225 */ /* 0x000fe200078a0022 */
[----:B------:R-:W-:Y:S02]  /*3e4c0*/  ISETP.GE.U32.AND P1, PT, R0, R50, PT ;  /* 0x000000320000720c */ /* 0x000fe40003f26070 */
[----:B------:R-:W-:Y:S01]  /*3e4d0*/  IADD3 R59, P0, PT, R25, R44, RZ ;  /* 0x0000002c193b7210 */ /* 0x000fe20007f1e0ff */
[----:B------:R-:W-:Y:S01]  /*3e4e0*/  IMAD.X R49, RZ, RZ, RZ, P3 ;  /* 0x000000ffff317224 */ /* 0x000fe200018e06ff */
[----:B------:R-:W-:Y:S01]  /*3e4f0*/  ISETP.GE.U32.AND.EX P2, PT, R2, R57, PT, P1 ;  /* 0x000000390200720c */ /* 0x000fe20003f46110 */
[----:B------:R-:W-:Y:S01]  /*3e500*/  IMAD.MOV.U32 R48, RZ, RZ, R3 ;  /* 0x000000ffff307224 */ /* 0x000fe200078e0003 */
[----:B------:R-:W-:Y:S02]  /*3e510*/  IADD3.X R60, PT, PT, R45, UR4, RZ, P0, !PT ;  /* 0x000000042d3c7c10 */ /* 0x000fe400087fe4ff */
[----:B------:R-:W-:Y:S01]  /*3e520*/  IADD3 R25, P4, PT, R47, R34, RZ ;  /* 0x000000222f197210 */ /* 0x000fe20007f9e0ff */
[----:B------:R-:W-:Y:S01]  /*3e530*/  IMAD.WIDE.U32.X R48, R5, R7, R48, P6 ;  /* 0x0000000705307225 */ /* 0x000fe200030e0430 */
[----:B------:R-:W-:-:S04]  /*3e540*/  IADD3 R45, P0, PT, R59, R46, RZ ;  /* 0x0000002e3b2d7210 */ /* 0x000fc80007f1e0ff */
[----:B------:R-:W-:Y:S01]  /*3e550*/  IADD3 R44, P1, PT, R45, R9, RZ ;  /* 0x000000092d2c7210 */ /* 0x000fe20007f3e0ff */
[----:B------:R-:W-:Y:S02]  /*3e560*/  IMAD.X R67, R25, 0x1, R60, P0 ;  /* 0x0000000119437824 */ /* 0x000fe400000e063c */
[----:B------:R-:W-:Y:S02]  /*3e570*/  @P2 IADD3 R9, P0, PT, RZ, -R51, RZ ;  /* 0x80000033ff092210 */ /* 0x000fe40007f1e0ff */
[----:B------:R-:W-:Y:S01]  /*3e580*/  IMAD.X R10, R67, 0x1, R10, P1 ;  /* 0x00000001430a7824 */ /* 0x000fe200008e060a */
[----:B------:R-:W-:Y:S02]  /*3e590*/  ISETP.GE.U32.AND P1, PT, R44, R45, PT ;  /* 0x0000002d2c00720c */ /* 0x000fe40003f26070 */
[----:B------:R-:W-:Y:S01]  /*3e5a0*/  @P2 ISETP.NE.U32.AND P3, PT, R50, RZ, PT ;  /* 0x000000ff3200220c */ /* 0x000fe20003f65070 */
[----:B------:R-:W-:Y:S01]  /*3e5b0*/  @P2 IMAD.X R34, RZ, RZ, ~R8, P0 ;  /* 0x000000ffff222224 */ /* 0x000fe200000e0e08 */
[----:B------:R-:W-:-:S02]  /*3e5c0*/  ISETP.GE.U32.AND.EX P1, PT, R10, R67, PT, P1 ;  /* 0x000000430a00720c */ /* 0x000fc40003f26110 */
[----:B------:R-:W-:Y:S01]  /*3e5d0*/  @P2 ISETP.NE.U32.AND P0, PT, R24, R9, PT ;  /* 0x000000091800220c */ /* 0x000fe20003f05070 */
[----:B------:R-:W-:Y:S01]  /*3e5e0*/  IMAD.WIDE.U32 R8, R5, R6, RZ ;  /* 0x0000000605087225 */ /* 0x000fe200078e00ff */
[----:B------:R-:W-:-:S03]  /*3e5f0*/  @P2 ISETP.NE.AND.EX P3, PT, R57, RZ, PT, P3 ;  /* 0x000000ff3900220c */ /* 0x000fc60003f65330 */
[----:B------:R-:W-:Y:S01]  /*3e600*/  IMAD.X R57, RZ, RZ, RZ, P5 ;  /* 0x000000ffff397224 */ /* 0x000fe200028e06ff */
[----:B------:R-:W-:Y:S01]  /*3e610*/  @P2 ISETP.NE.AND.EX P3, PT, R61, R34, !P3, P0 ;  /* 0x000000223d00220c */ /* 0x000fe20005f65300 */
[----:B------:R-:W-:Y:S01]  /*3e620*/  IMAD.WIDE.U32 R50, P6, R4, R7, R8 ;  /* 0x0000000704327225 */ /* 0x000fe200078c0008 */
[----:B------:R-:W-:-:S03]  /*3e630*/  ISETP.GE.U32.AND P0, PT, R63, R58, PT ;  /* 0x0000003a3f00720c */ /* 0x000fc60003f06070 */
[----:B------:R-:W-:Y:S01]  /*3e640*/  IMAD.X R47, RZ, RZ, RZ, P6 ;  /* 0x000000ffff2f7224 */ /* 0x000fe200030e06ff */
[----:B------:R-:W-:Y:S01]  /*3e650*/  ISETP.GE.U32.AND.EX P0, PT, R56, R65, PT, P0 ;  /* 0x000000413800720c */ /* 0x000fe20003f06100 */
[----:B------:R-:W-:Y:S01]  /*3e660*/  IMAD.WIDE.U32 R8, R4, R6, RZ ;  /* 0x0000000604087225 */ /* 0x000fe200078e00ff */
[----:B------:R-:W-:Y:S02]  /*3e670*/  @P1 IADD3 R3, P6, PT, RZ, -R59, RZ ;  /* 0x8000003bff031210 */ /* 0x000fe40007fde0ff */
[----:B------:R-:W-:Y:S01]  /*3e680*/  @P1 ISETP.NE.U32.AND P5, PT, R45, RZ, PT ;  /* 0x000000ff2d00120c */ /* 0x000fe20003fa5070 */
[----:B------:R-:W-:Y:S02]  /*3e690*/  IMAD.MOV.U32 R56, RZ, RZ, R35 ;  /* 0x000000ffff387224 */ /* 0x000fe400078e0023 */
[----:B------:R-:W-:Y:S01]  /*3e6a0*/  @P1 IMAD.X R34, RZ, RZ, ~R60, P6 ;  /* 0x000000ffff221224 */ /* 0x000fe200030e0e3c */
[----:B------:R-:W-:Y:S01]  /*3e6b0*/  @P1 ISETP.NE.U32.AND P6, PT, R46, R3, PT ;  /* 0x000000032e00120c */ /* 0x000fe20003fc5070 */
[----:B------:R-:W-:Y:S01]  /*3e6c0*/  IMAD.MOV.U32 R3, RZ, RZ, 0x1 ;  /* 0x00000001ff037424 */ /* 0x000fe200078e00ff */
[----:B------:R-:W-:Y:S01]  /*3e6d0*/  @P1 ISETP.NE.AND.EX P5, PT, R67, RZ, PT, P5 ;  /* 0x000000ff4300120c */ /* 0x000fe20003fa5350 */
[----:B------:R-:W-:-:S03]  /*3e6e0*/  IMAD.MOV.U32 R46, RZ, RZ, R51 ;  /* 0x000000ffff2e7224 */ /* 0x000fc600078e0033 */
[----:B------:R-:W-:Y:S01]  /*3e6f0*/  @P1 ISETP.NE.AND.EX P5, PT, R25, R34, !P5, P6 ;  /* 0x000000221900120c */ /* 0x000fe20006fa5360 */
[----:B------:R-:W-:Y:S01]  /*3e700*/  IMAD.WIDE.U32.X R34, R13, R53, R56, P4 ;  /* 0x000000350d227225 */ /* 0x000fe200020e0438 */
[----:B------:R-:W-:Y:S02]  /*3e710*/  IADD3 RZ, P6, PT, R9, R50, RZ ;  /* 0x0000003209ff7210 */ /* 0x000fe40007fde0ff */
[----:B------:R-:W-:Y:S02]  /*3e720*/  @P0 IADD3 R9, P4, PT, RZ, -R22, RZ ;  /* 0x80000016ff090210 */ /* 0x000fe40007f9e0ff */
[----:B------:R-:W-:Y:S01]  /*3e730*/  @P1 SEL R3, RZ, 0x1, !P5 ;  /* 0x00000001ff031807 */ /* 0x000fe20006800000 */
[----:B------:R-:W-:Y:S01]  /*3e740*/  IMAD.WIDE.U32.X R46, R5, R7, R46, P6 ;  /* 0x00000007052e7225 */ /* 0x000fe200030e042e */
[----:B------:R-:W-:Y:S02]  /*3e750*/  @P0 ISETP.NE.U32.AND P1, PT, R58, RZ, PT ;  /* 0x000000ff3a00020c */ /* 0x000fe40003f25070 */
[----:B------:R-:W-:Y:S01]  /*3e760*/  IADD3 R59, P5, PT, R3, R34, RZ ;  /* 0x00000022033b7210 */ /* 0x000fe20007fbe0ff */
[----:B------:R-:W-:Y:S01]  /*3e770*/  @P0 IMAD.X R32, RZ, RZ, ~R32, P4 ;  /* 0x000000ffff200224 */ /* 0x000fe200020e0e20 */
[----:B------:R-:W-:Y:S01]  /*3e780*/  @P0 ISETP.NE.U32.AND P4, PT, R24, R9, PT ;  /* 0x000000091800020c */ /* 0x000fe20003f85070 */
[----:B------:R-:W-:Y:S01]  /*3e790*/  IMAD.WIDE.U32 R8, R7, R6, RZ ;  /* 0x0000000607087225 */ /* 0x000fe200078e00ff */
[----:B------:R-:W-:-:S02]  /*3e7a0*/  IADD3.X R56, PT, PT, R35, UR4, RZ, P5, !PT ;  /* 0x0000000423387c10 */ /* 0x000fc4000affe4ff */
[----:B------:R-:W-:Y:S01]  /*3e7b0*/  @P0 ISETP.NE.AND.EX P1, PT, R65, RZ, PT, P1 ;  /* 0x000000ff4100020c */ /* 0x000fe20003f25310 */
[----:B------:R-:W-:Y:S01]  /*3e7c0*/  IMAD.MOV.U32 R3, RZ, RZ, 0x1 ;  /* 0x00000001ff037424 */ /* 0x000fe200078e00ff */
[----:B------:R-:W-:Y:S01]  /*3e7d0*/  @P2 SEL R3, RZ, 0x1, !P3 ;  /* 0x00000001ff032807 */ /* 0x000fe20005800000 */
[----:B------:R-:W-:Y:S01]  /*3e7e0*/  IMAD.WIDE.U32 R34, R13, R54, RZ ;  /* 0x000000360d227225 */ /* 0x000fe200078e00ff */
[----:B------:R-:W-:Y:S02]  /*3e7f0*/  @P0 ISETP.NE.AND.EX P1, PT, R61, R32, !P1, P4 ;  /* 0x000000203d00020c */ /* 0x000fe40004f25340 */
[----:B------:R-:W-:Y:S01]  /*3e800*/  IADD3 R45, P2, PT, R3, R48, RZ ;  /* 0x00000030032d7210 */ /* 0x000fe20007f5e0ff */
[----:B------:R-:W-:-:S03]  /*3e810*/  IMAD.WIDE.U32 R24, R6, R6, RZ ;  /* 0x0000000606187225 */ /* 0x000fc600078e00ff */
[----:B------:R-:W-:Y:S01]  /*3e820*/  IADD3.X R51, PT, PT, R49, UR4, RZ, P2, !PT ;  /* 0x0000000431337c10 */ /* 0x000fe200097fe4ff */
[----:B------:R-:W-:Y:S01]  /*3e830*/  IMAD.WIDE.U32 R8, P5, R6, R7, R8 ;  /* 0x0000000706087225 */ /* 0x000fe200078a0008 */
[----:B------:R-:W-:-:S03]  /*3e840*/  IADD3 R50, P2, PT, R45, R24, RZ ;  /* 0x000000182d327210 */ /* 0x000fc60007f5e0ff */
[----:B------:R-:W-:Y:S01]  /*3e850*/  IMAD.WIDE.U32 R34, P3, R12, R55, R34 ;  /* 0x000000370c227225 */ /* 0x000fe20007860022 */
[----:B------:R-:W-:-:S03]  /*3e860*/  IADD3 R32, P4, PT, R25, R8, RZ ;  /* 0x0000000819207210 */ /* 0x000fc60007f9e0ff */
[----:B------:R-:W-:-:S04]  /*3e870*/  IMAD.WIDE.U32 R48, R12, R54, RZ ;  /* 0x000000360c307225 */ /* 0x000fc800078e00ff */
[----:B------:R-:W-:Y:S01]  /*3e880*/  IMAD.MOV.U32 R3, RZ, RZ, 0x1 ;  /* 0x00000001ff037424 */ /* 0x000fe200078e00ff */
[----:B------:R-:W-:Y:S01]  /*3e890*/  @P0 SEL R3, RZ, 0x1, !P1 ;  /* 0x00000001ff030807 */ /* 0x000fe20004800000 */
[----:B------:R-:W-:Y:S01]  /*3e8a0*/  IMAD.X R57, R32, 0x1, R51, P2 ;  /* 0x0000000120397824 */ /* 0x000fe200010e0633 */
[----:B------:R-:W-:Y:S02]  /*3e8b0*/  IADD3 R25, P1, PT, R49, R34, RZ ;  /* 0x0000002231197210 */ /* 0x000fe40007f3e0ff */
[----:B------:R-:W-:Y:S02]  /*3e8c0*/  IADD3 R61, P0, PT, R59, R48, RZ ;  /* 0x000000303b3d7210 */ /* 0x000fe40007f1e0ff */
[----:B------:R-:W-:Y:S01]  /*3e8d0*/  IADD3 R3, P2, P6, R50, R3, R46 ;  /* 0x0000000332037210 */ /* 0x000fe20007e5e02e */
[----:B------:R-:W-:Y:S02]  /*3e8e0*/  IMAD.MOV.U32 R46, RZ, RZ, R35 ;  /* 0x000000ffff2e7224 */ /* 0x000fe400078e0023 */
[----:B------:R-:W-:Y:S01]  /*3e8f0*/  IMAD.X R34, R25, 0x1, R56, P0 ;  /* 0x0000000119227824 */ /* 0x000fe200000e0638 */
[----:B------:R-:W-:-:S02]  /*3e900*/  IADD3.X R8, PT, PT, R57, UR4, R47, P2, P6 ;  /* 0x0000000439087c10 */ /* 0x000fc400097ec42f */
[----:B------:R-:W-:Y:S02]  /*3e910*/  IADD3 R12, P0, PT, R61, R16, RZ ;  /* 0x000000103d0c7210 */ /* 0x000fe40007f1e0ff */
[----:B------:R-:W-:-:S03]  /*3e920*/  ISETP.GE.U32.AND P2, PT, R3, R50, PT ;  /* 0x000000320300720c */ /* 0x000fc60003f46070 */
[----:B------:R-:W-:Y:S01]  /*3e930*/  IMAD.X R22, R34, 0x1, R15, P0 ;  /* 0x0000000122167824 */ /* 0x000fe200000e060f */
[----:B------:R-:W-:Y:S02]  /*3e940*/  ISETP.GE.U32.AND.EX P2, PT, R8, R57, PT, P2 ;  /* 0x000000390800720c */ /* 0x000fe40003f46120 */
[----:B------:R-:W-:-:S04]  /*3e950*/  ISETP.GE.U32.AND P0, PT, R12, R61, PT ;  /* 0x0000003d0c00720c */ /* 0x000fc80003f06070 */
[----:B------:R-:W-:-:S07]  /*3e960*/  ISETP.GE.U32.AND.EX P0, PT, R22, R34, PT, P0 ;  /* 0x000000221600720c */ /* 0x000fce0003f06100 */
[----:B------:R-:W-:Y:S01]  /*3e970*/  @P2 IADD3 R15, P6, PT, RZ, -R45, RZ ;  /* 0x8000002dff0f2210 */ /* 0x000fe20007fde0ff */
[----:B------:R-:W-:-:S04]  /*3e980*/  IMAD.X R45, RZ, RZ, RZ, P5 ;  /* 0x000000ffff2d7224 */ /* 0x000fc800028e06ff */
[----:B------:R-:W-:Y:S01]  /*3e990*/  @P2 IMAD.X R47, RZ, RZ, ~R51, P6 ;  /* 0x000000ffff2f2224 */ /* 0x000fe200030e0e33 */
[----:B------:R-:W-:Y:S02]  /*3e9a0*/  @P0 IADD3 R49, P6, PT, RZ, -R59, RZ ;  /* 0x8000003bff310210 */ /* 0x000fe40007fde0ff */
[----:B------:R-:W-:Y:S01]  /*3e9b0*/  @P0 ISETP.NE.U32.AND P5, PT, R61, RZ, PT ;  /* 0x000000ff3d00020c */ /* 0x000fe20003fa5070 */
[----:B------:R-:W-:Y:S02]  /*3e9c0*/  IMAD.MOV.U32 R61, RZ, RZ, 0x1 ;  /* 0x00000001ff3d7424 */ /* 0x000fe400078e00ff */
[----:B------:R-:W-:Y:S01]  /*3e9d0*/  @P0 IMAD.X R16, RZ, RZ, ~R56, P6 ;  /* 0x000000ffff100224 */ /* 0x000fe200030e0e38 */
[----:B------:R-:W-:Y:S02]  /*3e9e0*/  @P0 ISETP.NE.U32.AND P6, PT, R48, R49, PT ;  /* 0x000000313000020c */ /* 0x000fe40003fc5070 */
[----:B------:R-:W-:-:S04]  /*3e9f0*/  @P0 ISETP.NE.AND.EX P5, PT, R34, RZ, PT, P5 ;  /* 0x000000ff2200020c */ /* 0x000fc80003fa5350 */
[----:B------:R-:W-:Y:S02]  /*3ea00*/  @P0 ISETP.NE.AND.EX P6, PT, R25, R16, !P5, P6 ;  /* 0x000000101900020c */ /* 0x000fe40006fc5360 */
[----:B------:R-:W-:Y:S02]  /*3ea10*/  @P2 ISETP.NE.U32.AND P5, PT, R50, RZ, PT ;  /* 0x000000ff3200220c */ /* 0x000fe40003fa5070 */
[----:B------:R-:W-:Y:S02]  /*3ea20*/  P2R R16, PR, RZ, 0x40 ;  /* 0x00000040ff107803 */ /* 0x000fe40000000000 */
[----:B------:R-:W-:Y:S01]  /*3ea30*/  @P2 ISETP.NE.U32.AND P6, PT, R24, R15, PT ;  /* 0x0000000f1800220c */ /* 0x000fe20003fc5070 */
[-C--:B------:R-:W-:Y:S01]  /*3ea40*/  IMAD R15, R33, R26.reuse, RZ ;  /* 0x0000001a210f7224 */ /* 0x080fe200078e02ff */
[----:B------:R-:W-:Y:S01]  /*3ea50*/  @P2 ISETP.NE.AND.EX P5, PT, R57, RZ, PT, P5 ;  /* 0x000000ff3900220c */ /* 0x000fe20003fa5350 */
[----:B------:R-:W-:Y:S01]  /*3ea60*/  IMAD.WIDE.U32 R24, R20, R26, RZ ;  /* 0x0000001a14187225 */ /* 0x000fe200078e00ff */
[----:B------:R-:W-:-:S02]  /*3ea70*/  LOP3.LUT R33, RZ, R33, RZ, 0x33, !PT ;  /* 0x00000021ff217212 */ /* 0x000fc400078e33ff */
[----:B------:R-:W-:Y:S01]  /*3ea80*/  @P2 ISETP.NE.AND.EX P5, PT, R32, R47, !P5, P6 ;  /* 0x0000002f2000220c */ /* 0x000fe20006fa5360 */
[----:B------:R-:W-:Y:S01]  /*3ea90*/  IMAD R15, R20, R27, R15 ;  /* 0x0000001b140f7224 */ /* 0x000fe200078e020f */
[----:B------:R-:W-:Y:S01]  /*3eaa0*/  ISETP.NE.AND P6, PT, R16, RZ, PT ;  /* 0x000000ff1000720c */ /* 0x000fe20003fc5270 */
[----:B------:R-:W-:Y:S02]  /*3eab0*/  IMAD.X R47, RZ, RZ, RZ, P3 ;  /* 0x000000ffff2f7224 */ /* 0x000fe400018e06ff */
[----:B------:R-:W-:Y:S01]  /*3eac0*/  IMAD.IADD R16, R25, 0x1, R15 ;  /* 0x0000000119107824 */ /* 0x000fe200078e020f */
[----:B------:R-:W-:Y:S01]  /*3ead0*/  LOP3.LUT R15, RZ, R20, RZ, 0x33, !PT ;  /* 0x00000014ff0f7212 */ /* 0x000fe200078e33ff */
[----:B------:R-:W-:Y:S01]  /*3eae0*/  IMAD.WIDE.U32 R34, R24, R52, RZ ;  /* 0x0000003418227225 */ /* 0x000fe200078e00ff */
[----:B------:R-:W-:-:S03]  /*3eaf0*/  @P0 SEL R61, RZ, 0x1, !P6 ;  /* 0x00000001ff3d0807 */ /* 0x000fc60007000000 */
[----:B------:R-:W-:-:S04]  /*3eb00*/  IMAD.WIDE.U32 R48, R16, R28, RZ ;  /* 0x0000001c10307225 */ /* 0x000fc800078e00ff */
[----:B------:R-:W-:-:S04]  /*3eb10*/  IMAD.WIDE.U32 R50, P3, R24, R29, R48 ;  /* 0x0000001d18327225 */ /* 0x000fc80007860030 */
[----:B------:R-:W-:-:S04]  /*3eb20*/  IMAD.WIDE.U32 R48, R24, R28, RZ ;  /* 0x0000001c18307225 */ /* 0x000fc800078e00ff */
[----:B------:R-:W-:Y:S01]  /*3eb30*/  IMAD.X R57, RZ, RZ, RZ, P3 ;  /* 0x000000ffff397224 */ /* 0x000fe200018e06ff */
[----:B------:R-:W-:Y:S01]  /*3eb40*/  IADD3 R32, P3, PT, R49, R50, RZ ;  /* 0x0000003231207210 */ /* 0x000fe20007f7e0ff */
[----:B------:R-:W-:-:S04]  /*3eb50*/  IMAD.MOV.U32 R56, RZ, RZ, R51 ;  /* 0x000000ffff387224 */ /* 0x000fc800078e0033 */
[----:B------:R-:W-:Y:S01]  /*3eb60*/  IMAD.WIDE.U32.X R50, R16, R29, R56, P3 ;  /* 0x0000001d10327225 */ /* 0x000fe200018e0438 */
[----:B------:R-:W-:-:S03]  /*3eb70*/  ISETP.GT.U32.AND P3, PT, R48, R15, PT ;  /* 0x0000000f3000720c */ /* 0x000fc60003f64070 */
[----:B------:R-:W-:Y:S01]  /*3eb80*/  IMAD.WIDE.U32 R48, R24, R30, RZ ;  /* 0x0000001e18307225 */ /* 0x000fe200078e00ff */
[----:B------:R-:W-:-:S03]  /*3eb90*/  ISETP.GT.U32.AND.EX P3, PT, R32, R33, PT, P3 ;  /* 0x000000212000720c */ /* 0x000fc60003f64130 */
[----:B------:R-:W-:Y:S01]  /*3eba0*/  IMAD.WIDE.U32 R32, R16, R30, RZ ;  /* 0x0000001e10207225 */ /* 0x000fe200078e00ff */
[----:B------:R-:W-:-:S04]  /*3ebb0*/  SEL R57, RZ, 0x1, !P3 ;  /* 0x00000001ff397807 */ /* 0x000fc80005800000 */
[----:B------:R-:W-:-:S04]  /*3ebc0*/  IADD3 R57, P3, PT, R57, R50, RZ ;  /* 0x0000003239397210 */ /* 0x000fc80007f7e0ff */
[----:B------:R-:W-:Y:S01]  /*3ebd0*/  IADD3 R15, P0, PT, R57, R48, RZ ;  /* 0x00000030390f7210 */ /* 0x000fe20007f1e0ff */
[----:B------:R-:W-:Y:S02]  /*3ebe0*/  IMAD.X R59, RZ, RZ, R51, P3 ;  /* 0x000000ffff3b7224 */ /* 0x000fe400018e0633 */
[----:B------:R-:W-:-:S04]  /*3ebf0*/  IMAD.WIDE.U32 R50, P3, R24, R31, R32 ;  /* 0x0000001f18327225 */ /* 0x000fc80007860020 */
[----:B------:R-:W-:Y:S01]  /*3ec00*/  IMAD.WIDE.U32.X R32, R13, R55, R46, P1 ;  /* 0x000000370d207225 */ /* 0x000fe200008e042e */
[----:B------:R-:W-:-:S03]  /*3ec10*/  IADD3 R20, P6, PT, R49, R50, RZ ;  /* 0x0000003231147210 */ /* 0x000fc60007fde0ff */
[----:B------:R-:W-:-:S04]  /*3ec20*/  IMAD.WIDE.U32 R46, R16, R52, RZ ;  /* 0x00000034102e7225 */ /* 0x000fc800078e00ff */
[----:B------:R-:W-:Y:S01]  /*3ec30*/  IMAD.X R49, R20, 0x1, R59, P0 ;  /* 0x0000000114317824 */ /* 0x000fe200000e063b */
[----:B------:R-:W-:Y:S01]  /*3ec40*/  IADD3 R50, P0, PT, R15, R44, RZ ;  /* 0x0000002c0f327210 */ /* 0x000fe20007f1e0ff */
[----:B------:R-:W-:Y:S02]  /*3ec50*/  IMAD.MOV.U32 R44, RZ, RZ, R9 ;  /* 0x000000ffff2c7224 */ /* 0x000fe400078e0009 */
[----:B------:R-:W-:Y:S02]  /*3ec60*/  IMAD.MOV.U32 R9, RZ, RZ, 0x1 ;  /* 0x00000001ff097424 */ /* 0x000fe400078e00ff */
[----:B------:R-:W-:Y:S01]  /*3ec70*/  IMAD.X R56, R49, 0x1, R10, P0 ;  /* 0x0000000131387824 */ /* 0x000fe200000e060a */
[----:B------:R-:W-:Y:S01]  /*3ec80*/  ISETP.GE.U32.AND P0, PT, R50, R15, PT ;  /* 0x0000000f3200720c */ /* 0x000fe20003f06070 */
[----:B------:R-:W-:Y:S01]  /*3ec90*/  IMAD.WIDE.U32.X R44, R7, R7, R44, P4 ;  /* 0x00000007072c7225 */ /* 0x000fe200020e042c */
[----:B------:R-:W-:Y:S02]  /*3eca0*/  IADD3 R10, P1, PT, R61, R32, RZ ;  /* 0x000000203d0a7210 */ /* 0x000fe40007f3e0ff */
[----:B------:R-:W-:Y:S01]  /*3ecb0*/  ISETP.GE.U32.AND.EX P0, PT, R56, R49, PT, P0 ;  /* 0x000000313800720c */ /* 0x000fe20003f06100 */
[----:B------:R-:W-:Y:S01]  /*3ecc0*/  IMAD.MOV.U32 R32, RZ, RZ, R51 ;  /* 0x000000ffff207224 */ /* 0x000fe200078e0033 */
[----:B------:R-:W-:Y:S01]  /*3ecd0*/  IADD3.X R13, PT, PT, R33, UR4, RZ, P1, !PT ;  /* 0x00000004210d7c10 */ /* 0x000fe20008ffe4ff */
[----:B------:R-:W-:-:S02]  /*3ece0*/  IMAD.X R33, RZ, RZ, RZ, P3 ;  /* 0x000000ffff217224 */ /* 0x000fc400018e06ff */
[----:B------:R-:W-:Y:S01]  /*3ecf0*/  IMAD.WIDE.U32.X R32, R16, R31, R32, P6 ;  /* 0x0000001f10207225 */ /* 0x000fe200030e0420 */
[----:B------:R-:W-:-:S07]  /*3ed00*/  ISETP.NE.U32.AND P6, PT, R10, RZ, PT ;  /* 0x000000ff0a00720c */ /* 0x000fce0003fc5070 */
[----:B------:R-:W-:Y:S02]  /*3ed10*/  @P0 IADD3 R57, P1, PT, RZ, -R57, RZ ;  /* 0x80000039ff390210 */ /* 0x000fe40007f3e0ff */
[----:B------:R-:W-:Y:S01]  /*3ed20*/  @P0 ISETP.NE.U32.AND P3, PT, R15, RZ, PT ;  /* 0x000000ff0f00020c */ /* 0x000fe20003f65070 */
[----:B------:R-:W-:Y:S01]  /*3ed30*/  IMAD.MOV.U32 R15, RZ, RZ, 0x1 ;  /* 0x00000001ff0f7424 */ /* 0x000fe200078e00ff */
[----:B------:R-:W-:Y:S01]  /*3ed40*/  @P2 SEL R15, RZ, 0x1, !P5 ;  /* 0x00000001ff0f2807 */ /* 0x000fe20006800000 */
[----:B------:R-:W-:Y:S01]  /*3ed50*/  @P0 IMAD.X R59, RZ, RZ, ~R59, P1 ;  /* 0x000000ffff3b0224 */ /* 0x000fe200008e0e3b */
[----:B------:R-:W-:Y:S02]  /*3ed60*/  @P0 ISETP.NE.U32.AND P1, PT, R48, R57, PT ;  /* 0x000000393000020c */ /* 0x000fe40003f25070 */
[----:B------:R-:W-:-:S04]  /*3ed70*/  @P0 ISETP.NE.AND.EX P3, PT, R49, RZ, PT, P3 ;  /* 0x000000ff3100020c */ /* 0x000fc80003f65330 */
[----:B------:R-:W-:Y:S01]  /*3ed80*/  @P0 ISETP.NE.AND.EX P1, PT, R20, R59, !P3, P1 ;  /* 0x0000003b1400020c */ /* 0x000fe20005f25310 */
[----:B------:R-:W-:-:S03]  /*3ed90*/  IMAD.WIDE.U32 R46, P3, R24, R53, R46 ;  /* 0x00000035182e7225 */ /* 0x000fc6000786002e */
[----:B------:R-:W-:Y:S02]  /*3eda0*/  @P0 SEL R9, RZ, 0x1, !P1 ;  /* 0x00000001ff090807 */ /* 0x000fe40004800000 */
[----:B------:R-:W-:Y:S02]  /*3edb0*/  ISETP.NE.AND.EX P0, PT, R13, RZ, PT, P6 ;  /* 0x000000ff0d00720c */ /* 0x000fe40003f05360 */
[----:B------:R-:W-:Y:S02]  /*3edc0*/  IADD3 R15, P1, PT, R15, R44, RZ ;  /* 0x0000002c0f0f7210 */ /* 0x000fe40007f3e0ff */
[----:B------:R-:W-:Y:S02]  /*3edd0*/  IADD3 R49, P2, PT, R9, R32, RZ ;  /* 0x0000002009317210 */ /* 0x000fe40007f5e0ff */
[----:B------:R-:W-:Y:S02]  /*3ede0*/  IADD3.X R9, PT, PT, R45, UR4, RZ, P1, !PT ;  /* 0x000000042d097c10 */ /* 0x000fe40008ffe4ff */
        /* <DEDUP_REMOVED lines=26> */
.L_x_556:
[----:B------:R-:W-:Y:S05]  /*3ef90*/  BSYNC.RECONVERGENT B1 ;  /* 0x0000000000017941 */ /* 0x000fea0003800200 */
.L_x_555:
[----:B------:R-:W-:Y:S01]  /*3efa0*/  UMOV UR4, URZ ;  /* 0x000000ff00047c82 */ /* 0x000fe20008000000 */
[----:B------:R-:W-:Y:S01]  /*3efb0*/  IADD3 R45, P0, PT, R49, R34, RZ ;  /* 0x00000022312d7210 */ /* 0x000fe20007f1e0ff */
[----:B------:R-:W-:Y:S01]  /*3efc0*/  IMAD R10, R56, R26, RZ ;  /* 0x0000001a380a7224 */ /* 0x000fe200078e02ff */
[----:B------:R-:W-:Y:S01]  /*3efd0*/  IADD3.X R35, PT, PT, R33, UR4, RZ, P2, !PT ;  /* 0x0000000421237c10 */ /* 0x000fe200097fe4ff */
[----:B------:R-:W-:Y:S01]  /*3efe0*/  IMAD.MOV.U32 R32, RZ, RZ, R47 ;  /* 0x000000ffff207224 */ /* 0x000fe200078e002f */
[----:B------:R-:W-:Y:S01]  /*3eff0*/  IADD3 R58, P1, PT, R45, R12, RZ ;  /* 0x0000000c2d3a7210 */ /* 0x000fe20007f3e0ff */
[----:B------:R-:W-:Y:S01]  /*3f000*/  IMAD.WIDE.U32 R12, R50, R26, RZ ;  /* 0x0000001a320c7225 */ /* 0x000fe200078e00ff */
[----:B------:R-:W-:Y:S03]  /*3f010*/  BSSY.RECONVERGENT B1, `(.L_x_557) ;  /* 0x000006d000017945 */ /* 0x000fe60003800200 */
        /* <DEDUP_REMOVED lines=8> */
[----:B------:R-:W-:-:S04]  /*3f0a0*/  IMAD.WIDE.U32.X R32, R16, R53, R32, P4 ;  /* 0x0000003510207225 */ /* 0x000fc800020e0420 */
[----:B------:R-:W-:-:S04]  /*3f0b0*/  IMAD.WIDE.U32 R46, P3, R12, R29, R46 ;  /* 0x0000001d0c2e7225 */ /* 0x000fc8000786002e */
        /* <DEDUP_REMOVED lines=9> */
[----:B------:R-:W-:Y:S01]  /*3f150*/  IMAD.MOV.U32 R51, RZ, RZ, 0x1 ;  /* 0x00000001ff337424 */ /* 0x000fe200078e00ff */
[----:B------:R-:W-:Y:S01]  /*3f160*/  ISETP.GT.U32.AND P1, PT, R44, R25, PT ;  /* 0x000000192c00720c */ /* 0x000fe20003f24070 */
[C---:B------:R-:W-:Y:S01]  /*3f170*/  IMAD.WIDE.U32 R34, P4, R24.reuse, R55, R34 ;  /* 0x0000003718227225 */ /* 0x040fe20007880022 */
[----:B------:R-:W-:Y:S02]  /*3f180*/  @P0 SEL R51, RZ, 0x1, !P2 ;  /* 0x00000001ff330807 */ /* 0x000fe40005000000 */
[----:B------:R-:W-:Y:S01]  /*3f190*/  IADD3 R49, P5, PT, R45, R46, RZ ;  /* 0x0000002e2d317210 */ /* 0x000fe20007fbe0ff */
[----:B------:R-:W-:Y:S01]  /*3f1a0*/  IMAD.WIDE.U32 R24, R24, R54, RZ ;  /* 0x0000003618187225 */ /* 0x000fe200078e00ff */
[----:B------:R-:W-:Y:S02]  /*3f1b0*/  LOP3.LUT R20, RZ, R56, RZ, 0x33, !PT ;  /* 0x00000038ff147212 */ /* 0x000fe400078e33ff */
[----:B------:R-:W-:Y:S01]  /*3f1c0*/  IADD3 R51, P0, PT, R51, R32, RZ ;  /* 0x0000002033337210 */ /* 0x000fe20007f1e0ff */
[----:B------:R-:W-:Y:S01]  /*3f1d0*/  IMAD.X R45, RZ, RZ, RZ, P3 ;  /* 0x000000ffff2d7224 */ /* 0x000fe200018e06ff */
[----:B------:R-:W-:Y:S01]  /*3f1e0*/  ISETP.GT.U32.AND.EX P1, PT, R49, R20, PT, P1 ;  /* 0x000000143100720c */ /* 0x000fe20003f24110 */
[----:B------:R-:W-:Y:S01]  /*3f1f0*/  IMAD.MOV.U32 R44, RZ, RZ, R47 ;  /* 0x000000ffff2c7224 */ /* 0x000fe200078e002f */
[----:B------:R-:W-:Y:S01]  /*3f200*/  IADD3.X R57, PT, PT, R33, UR4, RZ, P0, !PT ;  /* 0x0000000421397c10 */ /* 0x000fe200087fe4ff */
[----:B------:R-:W-:Y:S01]  /*3f210*/  IMAD.WIDE.U32 R46, R10, R30, RZ ;  /* 0x0000001e0a2e7225 */ /* 0x000fe200078e00ff */
[----:B------:R-:W-:-:S02]  /*3f220*/  IADD3 R20, P2, PT, R25, R34, RZ ;  /* 0x0000002219147210 */ /* 0x000fc40007f5e0ff */
[----:B------:R-:W-:Y:S01]  /*3f230*/  IADD3 R34, P0, PT, R51, R24, RZ ;  /* 0x0000001833227210 */ /* 0x000fe20007f1e0ff */
[----:B------:R-:W-:Y:S01]  /*3f240*/  IMAD.WIDE.U32.X R32, R10, R29, R44, P5 ;  /* 0x0000001d0a207225 */ /* 0x000fe200028e042c */
[----:B------:R-:W-:Y:S02]  /*3f250*/  SEL R25, RZ, 0x1, !P1 ;  /* 0x00000001ff197807 */ /* 0x000fe40004800000 */
[----:B------:R-:W-:Y:S01]  /*3f260*/  IADD3 R59, P1, PT, R11, R34, RZ ;  /* 0x000000220b3b7210 */ /* 0x000fe20007f3e0ff */
[----:B------:R-:W-:Y:S01]  /*3f270*/  IMAD.X R45, R20, 0x1, R57, P0 ;  /* 0x00000001142d7824 */ /* 0x000fe200000e0639 */
[----:B------:R-:W-:Y:S01]  /*3f280*/  IADD3 R61, P0, PT, R25, R32, RZ ;  /* 0x00000020193d7210 */ /* 0x000fe20007f1e0ff */
[----:B------:R-:W-:-:S04]  /*3f290*/  IMAD.WIDE.U32 R48, R12, R30, RZ ;  /* 0x0000001e0c307225 */ /* 0x000fc800078e00ff */
        /* <DEDUP_REMOVED lines=12> */
[----:B------:R-:W-:Y:S02]  /*3f360*/  IMAD.X R22, R67, 0x1, R22, P3 ;  /* 0x0000000143167824 */ /* 0x000fe400018e0616 */
[----:B------:R-:W-:-:S03]  /*3f370*/  IMAD.WIDE.U32.X R32, R16, R55, R32, P2 ;  /* 0x0000003710207225 */ /* 0x000fc600010e0420 */
[C---:B------:R-:W-:Y:S01]  /*3f380*/  ISETP.GE.U32.AND.EX P0, PT, R22.reuse, R67, PT, P0 ;  /* 0x000000431600720c */ /* 0x040fe20003f06100 */
[-C--:B------:R-:W-:Y:S02]  /*3f390*/  IMAD R14, R22, R26.reuse, RZ ;  /* 0x0000001a160e7224 */ /* 0x080fe400078e02ff */
[----:B------:R-:W-:Y:S01]  /*3f3a0*/  @P1 IADD3 R11, P4, PT, RZ, -R51, RZ ;  /* 0x80000033ff0b1210 */ /* 0x000fe20007f9e0ff */
[----:B------:R-:W-:Y:S01]  /*3f3b0*/  IMAD.X R35, RZ, RZ, RZ, P5 ;  /* 0x000000ffff237224 */ /* 0x000fe200028e06ff */
[----:B------:R-:W-:Y:S01]  /*3f3c0*/  @P1 ISETP.NE.U32.AND P3, PT, R34, RZ, PT ;  /* 0x000000ff2200120c */ /* 0x000fe20003f65070 */
[----:B------:R-:W-:Y:S01]  /*3f3d0*/  IMAD R51, R58, R27, R14 ;  /* 0x0000001b3a337224 */ /* 0x000fe200078e020e */
[----:B------:R-:W-:Y:S01]  /*3f3e0*/  @P1 ISETP.NE.U32.AND P2, PT, R24, R11, PT ;  /* 0x0000000b1800120c */ /* 0x000fe20003f45070 */
[----:B------:R-:W-:Y:S01]  /*3f3f0*/  @P1 IMAD.X R11, RZ, RZ, ~R57, P4 ;  /* 0x000000ffff0b1224 */ /* 0x000fe200020e0e39 */
[----:B------:R-:W-:Y:S01]  /*3f400*/  @P1 ISETP.NE.AND.EX P3, PT, R45, RZ, PT, P3 ;  /* 0x000000ff2d00120c */ /* 0x000fe20003f65330 */
[----:B------:R-:W-:Y:S01]  /*3f410*/  IMAD.WIDE.U32 R24, R58, R26, RZ ;  /* 0x0000001a3a187225 */ /* 0x000fe200078e00ff */
[----:B------:R-:W-:-:S02]  /*3f420*/  IADD3 RZ, P4, PT, R46, R49, RZ ;  /* 0x000000312eff7210 */ /* 0x000fc40007f9e0ff */
[----:B------:R-:W-:Y:S01]  /*3f430*/  @P0 IADD3 R45, P5, PT, RZ, -R61, RZ ;  /* 0x8000003dff2d0210 */ /* 0x000fe20007fbe0ff */
[----:B------:R-:W-:Y:S01]  /*3f440*/  IMAD.MOV.U32 R34, RZ, RZ, R47 ;  /* 0x000000ffff227224 */ /* 0x000fe200078e002f */
[----:B------:R-:W-:Y:S01]  /*3f450*/  @P1 ISETP.NE.AND.EX P6, PT, R20, R11, !P3, P2 ;  /* 0x0000000b1400120c */ /* 0x000fe20005fc5320 */
[----:B------:R-:W-:Y:S01]  /*3f460*/  IMAD.IADD R11, R25, 0x1, R51 ;  /* 0x00000001190b7824 */ /* 0x000fe200078e0233 */
[----:B------:R-:W-:Y:S01]  /*3f470*/  @P0 ISETP.NE.U32.AND P3, PT, R65, RZ, PT ;  /* 0x000000ff4100020c */ /* 0x000fe20003f65070 */
[----:B------:R-:W-:Y:S01]  /*3f480*/  @P0 IMAD.X R14, RZ, RZ, ~R50, P5 ;  /* 0x000000ffff0e0224 */ /* 0x000fe200028e0e32 */
[----:B------:R-:W-:Y:S01]  /*3f490*/  @P0 ISETP.NE.U32.AND P2, PT, R48, R45, PT ;  /* 0x0000002d3000020c */ /* 0x000fe20003f45070 */
[----:B------:R-:W-:Y:S01]  /*3f4a0*/  IMAD.MOV.U32 R51, RZ, RZ, 0x1 ;  /* 0x00000001ff337424 */ /* 0x000fe200078e00ff */
        /* <DEDUP_REMOVED lines=35> */
.L_x_558:
[----:B------:R-:W-:Y:S05]  /*3f6e0*/  BSYNC.RECONVERGENT B1 ;  /* 0x0000000000017941 */ /* 0x000fea0003800200 */
.L_x_557:
        /* <DEDUP_REMOVED lines=36> */
[----:B------:R-:W-:Y:S01]  /*3f930*/  IMAD.MOV.U32 R25, RZ, RZ, 0x1 ;  /* 0x00000001ff197424 */ /* 0x000fe200078e00ff */
[----:B------:R-:W-:Y:S02]  /*3f940*/  IADD3 RZ, P6, PT, R32, R51, RZ ;  /* 0x0000003320ff7210 */ /* 0x000fe40007fde0ff */
[----:B------:R-:W-:Y:S01]  /*3f950*/  @P3 ISETP.NE.AND.EX P2, PT, R16, R13, !P2, P5 ;  /* 0x0000000d1000320c */ /* 0x000fe20005745350 */
[----:B------:R-:W-:Y:S01]  /*3f960*/  IMAD.X R13, RZ, RZ, RZ, P0 ;  /* 0x000000ffff0d7224 */ /* 0x000fe200000e06ff */
[----:B------:R-:W-:Y:S01]  /*3f970*/  @P1 IADD3 R51, P5, PT, RZ, -R61, RZ ;  /* 0x8000003dff331210 */ /* 0x000fe20007fbe0ff */
[----:B------:R-:W-:Y:S01]  /*3f980*/  IMAD.WIDE.U32.X R32, R10, R53, R44, P6 ;  /* 0x000000350a207225 */ /* 0x000fe200030e042c */
[----:B------:R-:W-:-:S02]  /*3f990*/  @P1 ISETP.NE.U32.AND P4, PT, R46, RZ, PT ;  /* 0x000000ff2e00120c */ /* 0x000fc40003f85070 */
[----:B------:R-:W-:Y:S01]  /*3f9a0*/  @P3 SEL R25, RZ, 0x1, !P2 ;  /* 0x00000001ff193807 */ /* 0x000fe20005000000 */
[----:B------:R-:W-:Y:S01]  /*3f9b0*/  IMAD.WIDE.U32 R46, R10, R54, RZ ;  /* 0x000000360a2e7225 */ /* 0x000fe200078e00ff */
[----:B------:R-:W-:Y:S02]  /*3f9c0*/  @P1 ISETP.NE.U32.AND P0, PT, R56, R51, PT ;  /* 0x000000333800120c */ /* 0x000fe40003f05070 */
[----:B------:R-:W-:Y:S01]  /*3f9d0*/  @P1 ISETP.NE.AND.EX P4, PT, R58, RZ, PT, P4 ;  /* 0x000000ff3a00120c */ /* 0x000fe20003f85340 */
[----:B------:R-:W-:Y:S01]  /*3f9e0*/  @P1 IMAD.X R14, RZ, RZ, ~R34, P5 ;  /* 0x000000ffff0e1224 */ /* 0x000fe200028e0e22 */
[----:B------:R-:W-:Y:S01]  /*3f9f0*/  IADD3 R51, P3, PT, R25, R32, RZ ;  /* 0x0000002019337210 */ /* 0x000fe20007f7e0ff */
[----:B------:R-:W-:Y:S01]  /*3fa00*/  IMAD.WIDE.U32 R44, R12, R54, RZ ;  /* 0x000000360c2c7225 */ /* 0x000fe200078e00ff */
[----:B------:R-:W-:Y:S02]  /*3fa10*/  IADD3 RZ, P6, PT, R48, R57, RZ ;  /* 0x0000003930ff7210 */ /* 0x000fe40007fde0ff */
[----:B------:R-:W-:Y:S01]  /*3fa20*/  @P1 ISETP.NE.AND.EX P0, PT, R65, R14, !P4, P0 ;  /* 0x0000000e4100120c */ /* 0x000fe20006705300 */
[----:B------:R-:W-:Y:S01]  /*3fa30*/  IMAD.WIDE.U32 R46, P2, R12, R55, R46 ;  /* 0x000000370c2e7225 */ /* 0x000fe2000784002e */
[----:B------:R-:W-:-:S02]  /*3fa40*/  IADD3.X R14, PT, PT, R33, UR4, RZ, P3, !PT ;  /* 0x00000004210e7c10 */ /* 0x000fc40009ffe4ff */
        /* <DEDUP_REMOVED lines=21> */
[----:B------:R-:W-:Y:S01]  /*3fba0*/  @P1 IADD3 R13, P6, PT, RZ, -R51, RZ ;  /* 0x80000033ff0d1210 */ /* 0x000fe20007fde0ff */
[----:B------:R-:W-:Y:S01]  /*3fbb0*/  IMAD.MOV.U32 R25, RZ, RZ, 0x1 ;  /* 0x00000001ff197424 */ /* 0x000fe200078e00ff */
[----:B------:R-:W-:Y:S01]  /*3fbc0*/  ISETP.GE.U32.AND P0, PT, R71, R67, PT ;  /* 0x000000434700720c */ /* 0x000fe20003f06070 */
[----:B------:R-:W-:Y:S01]  /*3fbd0*/  IMAD.X R22, R69, 0x1, R2, P3 ;  /* 0x0000000145167824 */ /* 0x000fe200018e0602 */
[----:B------:R-:W-:Y:S01]  /*3fbe0*/  @P1 ISETP.NE.U32.AND P3, PT, R59, RZ, PT ;  /* 0x000000ff3b00120c */ /* 0x000fe20003f65070 */
[----:B------:R-:W-:Y:S01]  /*3fbf0*/  @P1 IMAD.X R0, RZ, RZ, ~R14, P6 ;  /* 0x000000ffff001224 */ /* 0x000fe200030e0e0e */
[----:B------:R-:W-:Y:S01]  /*3fc00*/  @P1 ISETP.NE.U32.AND P5, PT, R44, R13, PT ;  /* 0x0000000d2c00120c */ /* 0x000fe20003fa5070 */
[----:B------:R-:W-:Y:S01]  /*3fc10*/  IMAD.X R13, RZ, RZ, RZ, P2 ;  /* 0x000000ffff0d7224 */ /* 0x000fe200010e06ff */
[----:B------:R-:W-:Y:S01]  /*3fc20*/  @P1 ISETP.NE.AND.EX P3, PT, R61, RZ, PT, P3 ;  /* 0x000000ff3d00120c */ /* 0x000fe20003f65330 */
[----:B------:R-:W-:Y:S01]  /*3fc30*/  IMAD.MOV.U32 R47, RZ, RZ, 0x1 ;  /* 0x00000001ff2f7424 */ /* 0x000fe200078e00ff */
[----:B------:R-:W-:-:S02]  /*3fc40*/  IADD3 RZ, P2, PT, R46, R45, RZ ;  /* 0x0000002d2eff7210 */ /* 0x000fc40007f5e0ff */
[----:B------:R-:W-:Y:S02]  /*3fc50*/  ISETP.GE.U32.AND.EX P0, PT, R22, R69, PT, P0 ;  /* 0x000000451600720c */ /* 0x000fe40003f06100 */
[----:B------:R-:W-:Y:S01]  /*3fc60*/  @P1 ISETP.NE.AND.EX P3, PT, R57, R0, !P3, P5 ;  /* 0x000000003900120c */ /* 0x000fe20005f65350 */
[----:B------:R-:W-:-:S03]  /*3fc70*/  IMAD.WIDE.U32.X R12, R10, R55, R12, P2 ;  /* 0x000000370a0c7225 */ /* 0x000fc600010e040c */
        /* <DEDUP_REMOVED lines=11> */
[----:B------:R-:W-:Y:S01]  /*3fd30*/  @P0 ISETP.NE.U32.AND P3, PT, R48, R45, PT ;  /* 0x0000002d3000020c */ /* 0x000fe20003f65070 */
[----:B------:R-:W-:Y:S01]  /*3fd40*/  IMAD.WIDE.U32 R44, R11, R54, RZ ;  /* 0x000000360b2c7225 */ /* 0x000fe200078e00ff */
[----:B------:R-:W-:Y:S02]  /*3fd50*/  IADD3 RZ, P5, PT, R32, R49, RZ ;  /* 0x0000003120ff7210 */ /* 0x000fe40007fbe0ff */
[----:B------:R-:W-:-:S03]  /*3fd60*/  @P0 ISETP.NE.AND.EX P2, PT, R65, R0, !P2, P3 ;  /* 0x000000004100020c */ /* 0x000fc60005745330 */
[----:B------:R-:W-:Y:S01]  /*3fd70*/  IMAD.WIDE.U32.X R12, R11, R53, R12, P5 ;  /* 0x000000350b0c7225 */ /* 0x000fe200028e040c */
[----:B------:R-:W-:Y:S02]  /*3fd80*/  @P0 SEL R47, RZ, 0x1, !P2 ;  /* 0x00000001ff2f0807 */ /* 0x000fe40005000000 */
[----:B------:R-:W-:Y:S01]  /*3fd90*/  @P1 IADD3 R0, P0, PT, R2, R3, RZ ;  /* 0x0000000302001210 */ /* 0x000fe20007f1e0ff */
        /* <DEDUP_REMOVED lines=20> */
[----:B------:R-:W-:Y:S01]  /*3fee0*/  @P2 ISETP.NE.U32.AND P3, PT, R2, RZ, PT ;  /* 0x000000ff0200220c */ /* 0x000fe20003f65070 */
[----:B------:R-:W-:Y:S01]  /*3fef0*/  IMAD.MOV.U32 R2, RZ, RZ, R45 ;  /* 0x000000ffff027224 */ /* 0x000fe200078e002d */
[----:B------:R-:W-:Y:S01]  /*3ff00*/  @P2 ISETP.NE.U32.AND P4, PT, R24, R3, PT ;  /* 0x000000031800220c */ /* 0x000fe20003f85070 */
[----:B------:R-:W-:Y:S01]  /*3ff10*/  @P2 IMAD.X R0, RZ, RZ, ~R12, P6 ;  /* 0x000000ffff002224 */ /* 0x000fe200030e0e0c */
[----:B------:R-:W-:Y:S01]  /*3ff20*/  @P2 ISETP.NE.AND.EX P3, PT, R49, RZ, PT, P3 ;  /* 0x000000ff3100220c */ /* 0x000fe20003f65330 */
[----:B------:R-:W-:Y:S01]  /*3ff30*/  IMAD.X R3, RZ, RZ, RZ, P5 ;  /* 0x000000ffff037224 */ /* 0x000fe200028e06ff */
[----:B------:R-:W-:Y:S02]  /*3ff40*/  IADD3 RZ, P5, PT, R44, R25, RZ ;  /* 0x000000192cff7210 */ /* 0x000fe40007fbe0ff */
        /* <DEDUP_REMOVED lines=38> */
.L_x_561:
[----:B------:R-:W-:Y:S05]  /*401b0*/  BSYNC.RELIABLE B2 ;  /* 0x0000000000027941 */ /* 0x000fea0003800100 */
.L_x_560:
        /* <DEDUP_REMOVED lines=22> */
.L_x_562:
[----:B------:R-:W-:Y:S05]  /*40320*/  BSYNC.RECONVERGENT B1 ;  /* 0x0000000000017941 */ /* 0x000fea0003800200 */
.L_x_559:
[-C--:B------:R-:W-:Y:S01]  /*40330*/  IMAD.WIDE.U32 R2, R37, R36.reuse, RZ ;  /* 0x0000002425027225 */ /* 0x080fe200078e00ff */
[----:B------:R-:W0:Y:S01]  /*40340*/  LDS.128 R8, [R21+0x30] ;  /* 0x0000300015087984 */ /* 0x000e220000000c00 */
[----:B------:R-:W-:Y:S01]  /*40350*/  UMOV UR4, URZ ;  /* 0x000000ff00047c82 */ /* 0x000fe20008000000 */
[----:B------:R-:W-:Y:S01]  /*40360*/  BSSY.RECONVERGENT B1, `(.L_x_563) ;  /* 0x00001d6000017945 */ /* 0x000fe20003800200 */
[----:B------:R-:W-:-:S04]  /*40370*/  IMAD.WIDE.U32 R12, R36, R36, RZ ;  /* 0x00000024240c7225 */ /* 0x000fc800078e00ff */
[----:B------:R-:W-:-:S04]  /*40380*/  IMAD.WIDE.U32 R2, P0, R36, R37, R2 ;  /* 0x0000002524027225 */ /* 0x000fc80007800002 */
[----:B------:R-:W-:Y:S01]  /*40390*/  IMAD.X R45, RZ, RZ, RZ, P0 ;  /* 0x000000ffff2d7224 */ /* 0x000fe200000e06ff */
[----:B------:R-:W-:Y:S01]  /*403a0*/  IADD3 R13, P0, PT, R13, R2, RZ ;  /* 0x000000020d0d7210 */ /* 0x000fe20007f1e0ff */
[----:B------:R-:W-:-:S04]  /*403b0*/  IMAD.WIDE.U32 R46, R39, R36, RZ ;  /* 0x00000024272e7225 */ /* 0x000fc800078e00ff */
[----:B------:R-:W-:Y:S02]  /*403c0*/  IMAD.MOV.U32 R44, RZ, RZ, R3 ;  /* 0x000000ffff2c7224 */ /* 0x000fe400078e0003 */
[----:B------:R-:W-:-:S04]  /*403d0*/  IMAD.WIDE.U32 R46, P5, R37, R38, R46 ;  /* 0x00000026252e7225 */ /* 0x000fc800078a002e */
[----:B------:R-:W-:-:S04]  /*403e0*/  IMAD.WIDE.U32.X R2, R37, R37, R44, P0 ;  /* 0x0000002525027225 */ /* 0x000fc800000e042c */
[----:B------:R-:W-:Y:S01]  /*403f0*/  IMAD.WIDE.U32 R44, R38, R36, RZ ;  /* 0x00000024262c7225 */ /* 0x000fe200078e00ff */
[----:B------:R-:W-:-:S03]  /*40400*/  IADD3 R57, P6, PT, RZ, -R2, RZ ;  /* 0x80000002ff397210 */ /* 0x000fc60007fde0ff */
[----:B------:R-:W-:Y:S01]  /*40410*/  IMAD.WIDE.U32 R50, R37, R38, RZ ;  /* 0x0000002625327225 */ /* 0x000fe200078e00ff */
[----:B------:R-:W-:Y:S02]  /*40420*/  IADD3 R59, P2, PT, R2, R44, RZ ;  /* 0x0000002c023b7210 */ /* 0x000fe40007f5e0ff */
[----:B------:R-:W-:Y:S01]  /*40430*/  IADD3 R2, P4, PT, R45, R46, RZ ;  /* 0x0000002e2d027210 */ /* 0x000fe20007f9e0ff */
[----:B------:R-:W-:Y:S01]  /*40440*/  IMAD.WIDE.U32 R48, R36, R38, RZ ;  /* 0x0000002624307225 */ /* 0x000fe200078e00ff */
[----:B------:R-:W-:-:S03]  /*40450*/  ISETP.NE.U32.AND P1, PT, R44, R57, PT ;  /* 0x000000392c00720c */ /* 0x000fc60003f25070 */
[----:B------:R-:W-:-:S04]  /*40460*/  IMAD.WIDE.U32 R50, P0, R36, R39, R50 ;  /* 0x0000002724327225 */ /* 0x000fc80007800032 */
[----:B------:R-:W-:Y:S01]  /*40470*/  IMAD.X R57, RZ, RZ, RZ, P5 ;  /* 0x000000ffff397224 */ /* 0x000fe200028e06ff */
[C---:B------:R-:W-:Y:S01]  /*40480*/  IADD3 R22, P5, PT, R59.reuse, R44, RZ ;  /* 0x0000002c3b167210 */ /* 0x040fe20007fbe0ff */
[--C-:B------:R-:W-:Y:S01]  /*40490*/  IMAD.X R45, R2, 0x1, R3.reuse, P2 ;  /* 0x00000001022d7824 */ /* 0x100fe200010e0603 */
[----:B------:R-:W-:Y:S01]  /*404a0*/  ISETP.NE.U32.AND P2, PT, R59, RZ, PT ;  /* 0x000000ff3b00720c */ /* 0x000fe20003f45070 */
[----:B------:R-:W-:Y:S01]  /*404b0*/  IMAD.X R3, RZ, RZ, ~R3, P6 ;  /* 0x000000ffff037224 */ /* 0x000fe200030e0e03 */
[----:B------:R-:W-:Y:S01]  /*404c0*/  IADD3 RZ, P3, PT, R49, R50, RZ ;  /* 0x0000003231ff7210 */ /* 0x000fe20007f7e0ff */
        /* <DEDUP_REMOVED lines=15> */
[----:B------:R-:W-:Y:S01]  /*405c0*/  IMAD.WIDE.U32 R44, R38, R38, RZ ;  /* 0x00000026262c7225 */ /* 0x000fe200078e00ff */
[----:B------:R-:W-:-:S03]  /*405d0*/  IADD3 R59, P0, PT, R59, R48, RZ ;  /* 0x000000303b3b7210 */ /* 0x000fc60007f1e0ff */
[----:B------:R-:W-:-:S04]  /*405e0*/  IMAD.WIDE.U32 R46, P4, R38, R39, R46 ;  /* 0x00000027262e7225 */ /* 0x000fc8000788002e */
[----:B------:R-:W-:Y:S01]  /*405f0*/  IMAD.WIDE.U32 R2, R8, R36, RZ ;  /* 0x0000002408027225 */ /* 0x000fe200078e00ff */
[----:B------:R-:W-:-:S03]  /*40600*/  IADD3 R46, P5, PT, R45, R46, RZ ;  /* 0x0000002e2d2e7210 */ /* 0x000fc60007fbe0ff */
[----:B------:R-:W-:-:S04]  /*40610*/  IMAD.WIDE.U32 R50, P3, R37, R8, R50 ;  /* 0x0000000825327225 */ /* 0x000fc80007860032 */
[----:B------:R-:W-:Y:S01]  /*40620*/  IMAD.X R56, RZ, RZ, R49, P0 ;  /* 0x000000ffff387224 */ /* 0x000fe200000e0631 */
[----:B------:R-:W-:Y:S01]  /*40630*/  IADD3 R69, P2, PT, R3, R50, RZ ;  /* 0x0000003203457210 */ /* 0x000fe20007f5e0ff */
[----:B------:R-:W-:Y:S01]  /*40640*/  IMAD.X R65, RZ, RZ, R57, P1 ;  /* 0x000000ffff417224 */ /* 0x000fe200008e0639 */
[----:B------:R-:W-:Y:S01]  /*40650*/  IADD3 R34, P1, PT, R63, R44, RZ ;  /* 0x0000002c3f227210 */ /* 0x000fe20007f3e0ff */
[----:B------:R-:W-:Y:S01]  /*40660*/  IMAD.WIDE.U32 R48, R37, R8, RZ ;  /* 0x0000000825307225 */ /* 0x000fe200078e00ff */
[----:B------:R-:W-:-:S03]  /*40670*/  IADD3 R45, P0, PT, R59, R2, RZ ;  /* 0x000000023b2d7210 */ /* 0x000fc60007f1e0ff */
[----:B------:R-:W-:Y:S01]  /*40680*/  IMAD.X R3, R46, 0x1, R65, P1 ;  /* 0x000000012e037824 */ /* 0x000fe200008e0641 */
[----:B------:R-:W-:Y:S01]  /*40690*/  IADD3 R61, P1, PT, R34, R45, RZ ;  /* 0x0000002d223d7210 */ /* 0x000fe20007f3e0ff */
[----:B------:R-:W-:Y:S01]  /*406a0*/  IMAD.X R50, R69, 0x1, R56, P0 ;  /* 0x0000000145327824 */ /* 0x000fe200000e0638 */
[----:B------:R-:W-:Y:S02]  /*406b0*/  IADD3 R59, P0, PT, RZ, -R59, RZ ;  /* 0x8000003bff3b7210 */ /* 0x000fe40007f1e0ff */
[----:B------:R-:W-:Y:S01]  /*406c0*/  ISETP.NE.U32.AND P6, PT, R45, RZ, PT ;  /* 0x000000ff2d00720c */ /* 0x000fe20003fc5070 */
[----:B------:R-:W-:Y:S01]  /*406d0*/  IMAD.X R32, R3, 0x1, R50, P1 ;  /* 0x0000000103207824 */ /* 0x000fe200008e0632 */
[----:B------:R-:W-:Y:S01]  /*406e0*/  ISETP.NE.U32.AND P1, PT, R2, R59, PT ;  /* 0x0000003b0200720c */ /* 0x000fe20003f25070 */
[----:B------:R-:W-:Y:S01]  /*406f0*/  IMAD.X R56, RZ, RZ, ~R56, P0 ;  /* 0x000000ffff387224 */ /* 0x000fe200000e0e38 */
[----:B------:R-:W-:Y:S01]  /*40700*/  ISETP.GE.U32.AND P0, PT, R61, R34, PT ;  /* 0x000000223d00720c */ /* 0x000fe20003f06070 */
[----:B------:R-:W-:Y:S01]  /*40710*/  IMAD.X R45, RZ, RZ, RZ, P4 ;  /* 0x000000ffff2d7224 */ /* 0x000fe200020e06ff */
[----:B------:R-:W-:-:S02]  /*40720*/  ISETP.NE.AND.EX P6, PT, R50, RZ, PT, P6 ;  /* 0x000000ff3200720c */ /* 0x000fc40003fc5360 */
[----:B------:R-:W-:Y:S02]  /*40730*/  ISETP.GE.U32.AND.EX P0, PT, R32, R3, PT, P0 ;  /* 0x000000032000720c */ /* 0x000fe40003f06100 */
[----:B------:R-:W-:Y:S01]  /*40740*/  ISETP.NE.AND.EX P1, PT, R69, R56, !P6, P1 ;  /* 0x000000384500720c */ /* 0x000fe20007725310 */
[----:B------:R-:W-:-:S04]  /*40750*/  IMAD.WIDE.U32 R56, P6, R36, R9, R48 ;  /* 0x0000000924387225 */ /* 0x000fc800078c0030 */
[----:B------:R-:W-:-:S04]  /*40760*/  IMAD.WIDE.U32 R48, R36, R8, RZ ;  /* 0x0000000824307225 */ /* 0x000fc800078e00ff */
[----:B------:R-:W-:Y:S01]  /*40770*/  IMAD.X R59, RZ, RZ, RZ, P6 ;  /* 0x000000ffff3b7224 */ /* 0x000fe200030e06ff */
[----:B------:R-:W-:Y:S01]  /*40780*/  IADD3 RZ, P6, PT, R49, R56, RZ ;  /* 0x0000003831ff7210 */ /* 0x000fe20007fde0ff */
[----:B------:R-:W-:Y:S01]  /*40790*/  IMAD.MOV.U32 R58, RZ, RZ, R57 ;  /* 0x000000ffff3a7224 */ /* 0x000fe200078e0039 */
[----:B------:R-:W-:Y:S02]  /*407a0*/  @P0 IADD3 R57, P4, PT, RZ, -R63, RZ ;  /* 0x8000003fff390210 */ /* 0x000fe40007f9e0ff */
[----:B------:R-:W-:Y:S01]  /*407b0*/  SEL R63, RZ, 0x1, !P1 ;  /* 0x00000001ff3f7807 */ /* 0x000fe20004800000 */
[----:B------:R-:W-:Y:S01]  /*407c0*/  IMAD.WIDE.U32.X R48, R37, R9, R58, P6 ;  /* 0x0000000925307225 */ /* 0x000fe200030e043a */
[----:B------:R-:W-:-:S03]  /*407d0*/  @P0 ISETP.NE.U32.AND P1, PT, R34, RZ, PT ;  /* 0x000000ff2200020c */ /* 0x000fc60003f25070 */
[----:B------:R-:W-:Y:S01]  /*407e0*/  @P0 IMAD.X R65, RZ, RZ, ~R65, P4 ;  /* 0x000000ffff410224 */ /* 0x000fe200020e0e41 */
[----:B------:R-:W-:Y:S01]  /*407f0*/  @P0 ISETP.NE.AND.EX P6, PT, R3, RZ, PT, P1 ;  /* 0x000000ff0300020c */ /* 0x000fe20003fc5310 */
[----:B------:R-:W-:Y:S01]  /*40800*/  IMAD.MOV.U32 R3, RZ, RZ, 0x1 ;  /* 0x00000001ff037424 */ /* 0x000fe200078e00ff */
[----:B------:R-:W-:Y:S01]  /*40810*/  @P0 ISETP.NE.U32.AND P4, PT, R44, R57, PT ;  /* 0x000000392c00020c */ /* 0x000fe20003f85070 */
[----:B------:R-:W-:Y:S01]  /*40820*/  IMAD.MOV.U32 R44, RZ, RZ, R47 ;  /* 0x000000ffff2c7224 */ /* 0x000fe200078e002f */
[----:B------:R-:W-:Y:S01]  /*40830*/  IADD3 R63, P1, PT, R63, R48, RZ ;  /* 0x000000303f3f7210 */ /* 0x000fe20007f3e0ff */
[----:B------:R-:W-:Y:S01]  /*40840*/  IMAD.WIDE.U32 R56, R8, R38, RZ ;  /* 0x0000002608387225 */ /* 0x000fe200078e00ff */
[----:B------:R-:W-:-:S03]  /*40850*/  @P0 ISETP.NE.AND.EX P4, PT, R46, R65, !P6, P4 ;  /* 0x000000412e00020c */ /* 0x000fc60007785340 */
[----:B------:R-:W-:Y:S01]  /*40860*/  IMAD.X R67, RZ, RZ, R49, P1 ;  /* 0x000000ffff437224 */ /* 0x000fe200008e0631 */
[----:B------:R-:W-:Y:S01]  /*40870*/  @P0 SEL R3, RZ, 0x1, !P4 ;  /* 0x00000001ff030807 */ /* 0x000fe20006000000 */
[----:B------:R-:W-:Y:S01]  /*40880*/  IMAD.WIDE.U32 R48, R9, R38, RZ ;  /* 0x0000002609307225 */ /* 0x000fe200078e00ff */
[----:B------:R-:W-:-:S03]  /*40890*/  IADD3 R34, P4, PT, R61, R2, RZ ;  /* 0x000000023d227210 */ /* 0x000fc60007f9e0ff */
[----:B------:R-:W-:-:S04]  /*408a0*/  IMAD.WIDE.U32.X R58, R39, R39, R44, P5 ;  /* 0x00000027273a7225 */ /* 0x000fc800028e042c */
[----:B------:R-:W-:Y:S01]  /*408b0*/  IMAD.WIDE.U32 R46, R11, R36, RZ ;  /* 0x000000240b2e7225 */ /* 0x000fe200078e00ff */
[----:B------:R-:W-:-:S03]  /*408c0*/  IADD3 R65, P1, PT, R3, R58, RZ ;  /* 0x0000003a03417210 */ /* 0x000fc60007f3e0ff */
[----:B------:R-:W-:Y:S01]  /*408d0*/  IMAD.WIDE.U32 R48, P0, R39, R8, R48 ;  /* 0x0000000827307225 */ /* 0x000fe20007800030 */
[----:B------:R-:W-:-:S03]  /*408e0*/  IADD3.X R59, PT, PT, R59, UR4, RZ, P1, !PT ;  /* 0x000000043b3b7c10 */ /* 0x000fc60008ffe4ff */
[----:B------:R-:W-:Y:S01]  /*408f0*/  IMAD.WIDE.U32 R44, R10, R36, RZ ;  /* 0x000000240a2c7225 */ /* 0x000fe200078e00ff */
[----:B------:R-:W-:-:S03]  /*40900*/  IADD3 R50, P1, PT, R57, R48, RZ ;  /* 0x0000003039327210 */ /* 0x000fc60007f3e0ff */
[----:B------:R-:W-:-:S04]  /*40910*/  IMAD.WIDE.U32 R46, P5, R37, R10, R46 ;  /* 0x0000000a252e7225 */ /* 0x000fc800078a002e */
[----:B------:R-:W-:Y:S01]  /*40920*/  IMAD.X R3, RZ, RZ, RZ, P3 ;  /* 0x000000ffff037224 */ /* 0x000fe200018e06ff */
[----:B------:R-:W-:Y:S01]  /*40930*/  IADD3 R48, P3, PT, R45, R46, RZ ;  /* 0x0000002e2d307210 */ /* 0x000fe20007f7e0ff */
[----:B------:R-:W-:Y:S01]  /*40940*/  IMAD.X R32, R32, 0x1, R69, P4 ;  /* 0x0000000120207824 */ /* 0x000fe200020e0645 */
[----:B------:R-:W-:Y:S02]  /*40950*/  IADD3 R57, P4, PT, R63, R44, RZ ;  /* 0x0000002c3f397210 */ /* 0x000fe40007f9e0ff */
[----:B------:R-:W-:Y:S02]  /*40960*/  P2R R64, PR, RZ, 0x20 ;  /* 0x00000020ff407803 */ /* 0x000fe40000000000 */
[----:B------:R-:W-:Y:S01]  /*40970*/  IADD3 R46, P5, PT, R65, R56, RZ ;  /* 0x00000038412e7210 */ /* 0x000fe20007fbe0ff */
[----:B------:R-:W-:-:S03]  /*40980*/  IMAD.X R58, R48, 0x1, R67, P4 ;  /* 0x00000001303a7824 */ /* 0x000fc600020e0643 */
[----:B------:R-:W-:Y:S01]  /*40990*/  IADD3 R71, P4, PT, R46, R57, RZ ;  /* 0x000000392e477210 */ /* 0x000fe20007f9e0ff */
[----:B------:R-:W-:Y:S01]  /*409a0*/  IMAD.X R61, R50, 0x1, R59, P5 ;  /* 0x00000001323d7824 */ /* 0x000fe200028e063b */
[----:B------:R-:W-:Y:S01]  /*409b0*/  ISETP.GE.U32.AND P5, PT, R34, R2, PT ;  /* 0x000000022200720c */ /* 0x000fe20003fa6070 */
[----:B------:R-:W-:Y:S02]  /*409c0*/  IMAD.MOV.U32 R2, RZ, RZ, R51 ;  /* 0x000000ffff027224 */ /* 0x000fe400078e0033 */
[----:B------:R-:W-:Y:S01]  /*409d0*/  IMAD.X R60, R61, 0x1, R58, P4 ;  /* 0x000000013d3c7824 */ /* 0x000fe200020e063a */
[----:B------:R-:W-:Y:S01]  /*409e0*/  ISETP.GE.U32.AND P4, PT, R71, R46, PT ;  /* 0x0000002e4700720c */ /* 0x000fe20003f86070 */
[----:B------:R-:W-:Y:S01]  /*409f0*/  IMAD.WIDE.U32.X R2, R37, R9, R2, P2 ;  /* 0x0000000925027225 */ /* 0x000fe200010e0402 */
[----:B------:R-:W-:Y:S02]  /*40a00*/  ISETP.GE.U32.AND.EX P5, PT, R32, R69, PT, P5 ;  /* 0x000000452000720c */ /* 0x000fe40003fa6150 */
[----:B------:R-:W-:-:S02]  /*40a10*/  ISETP.GE.U32.AND.EX P4, PT, R60, R61, PT, P4 ;  /* 0x0000003d3c00720c */ /* 0x000fc40003f86140 */
[----:B------:R-:W-:-:S04]  /*40a20*/  SEL R45, RZ, 0x1, P5 ;  /* 0x00000001ff2d7807 */ /* 0x000fc80002800000 */
[----:B------:R-:W-:-:S05]  /*40a30*/  IADD3 R45, P2, PT, R45, R2, RZ ;  /* 0x000000022d2d7210 */ /* 0x000fca0007f5e0ff */
[----:B------:R-:W-:Y:S02]  /*40a40*/  IMAD.X R3, RZ, RZ, R3, P2 ;  /* 0x000000ffff037224 */ /* 0x000fe400010e0603 */
[----:B------:R-:W-:Y:S01]  /*40a50*/  @P4 IADD3 R51, P5, PT, RZ, -R65, RZ ;  /* 0x80000041ff334210 */ /* 0x000fe20007fbe0ff */
[----:B------:R-:W-:Y:S01]  /*40a60*/  IMAD.MOV.U32 R65, RZ, RZ, 0x1 ;  /* 0x00000001ff417424 */ /* 0x000fe200078e00ff */
[----:B------:R-:W-:-:S03]  /*40a70*/  @P4 ISETP.NE.U32.AND P2, PT, R46, RZ, PT ;  /* 0x000000ff2e00420c */ /* 0x000fc60003f45070 */
[----:B------:R-:W-:Y:S01]  /*40a80*/  @P4 IMAD.X R59, RZ, RZ, ~R59, P5 ;  /* 0x000000ffff3b4224 */ /* 0x000fe200028e0e3b */
[----:B------:R-:W-:Y:S02]  /*40a90*/  @P4 ISETP.NE.AND.EX P2, PT, R61, RZ, PT, P2 ;  /* 0x000000ff3d00420c */ /* 0x000fe40003f45320 */
[----:B------:R-:W-:-:S04]  /*40aa0*/  @P4 ISETP.NE.U32.AND P5, PT, R56, R51, PT ;  /* 0x000000333800420c */ /* 0x000fc80003fa5070 */
[----:B------:R-:W-:Y:S02]  /*40ab0*/  @P4 ISETP.NE.AND.EX P5, PT, R50, R59, !P2, P5 ;  /* 0x0000003b3200420c */ /* 0x000fe400057a5350 */
[----:B------:R-:W-:Y:S02]  /*40ac0*/  IADD3 R2, P2, PT, R45, R56, RZ ;  /* 0x000000382d027210 */ /* 0x000fe40007f5e0ff */
[----:B------:R-:W-:Y:S02]  /*40ad0*/  @P4 SEL R65, RZ, 0x1, !P5 ;  /* 0x00000001ff414807 */ /* 0x000fe40006800000 */
[----:B------:R-:W-:Y:S01]  /*40ae0*/  IADD3 R63, P4, PT, RZ, -R63, RZ ;  /* 0x8000003fff3f7210 */ /* 0x000fe20007f9e0ff */
[----:B------:R-:W-:Y:S01]  /*40af0*/  IMAD.X R46, R3, 0x1, R50, P2 ;  /* 0x00000001032e7824 */ /* 0x000fe200010e0632 */
[----:B------:R-:W-:Y:S01]  /*40b00*/  IADD3 R61, P2, PT, R2, R71, RZ ;  /* 0x00000047023d7210 */ /* 0x000fe20007f5e0ff */
[----:B------:R-:W-:Y:S02]  /*40b10*/  IMAD.MOV.U32 R71, RZ, RZ, 0x1 ;  /* 0x00000001ff477424 */ /* 0x000fe400078e00ff */
[----:B------:R-:W-:Y:S01]  /*40b20*/  IMAD.X R67, RZ, RZ, ~R67, P4 ;  /* 0x000000ffff437224 */ /* 0x000fe200020e0e43 */
[----:B------:R-:W-:Y:S01]  /*40b30*/  ISETP.NE.U32.AND P4, PT, R44, R63, PT ;  /* 0x0000003f2c00720c */ /* 0x000fe20003f85070 */
[----:B------:R-:W-:Y:S01]  /*40b40*/  IMAD.X R59, R46, 0x1, R60, P2 ;  /* 0x000000012e3b7824 */ /* 0x000fe200010e063c */
[----:B------:R-:W-:-:S04]  /*40b50*/  ISETP.GE.U32.AND P2, PT, R61, R2, PT ;  /* 0x000000023d00720c */ /* 0x000fc80003f46070 */
[----:B------:R-:W-:-:S13]  /*40b60*/  ISETP.GE.U32.AND.EX P2, PT, R59, R46, PT, P2 ;  /* 0x0000002e3b00720c */ /* 0x000fda0003f46120 */
[----:B------:R-:W-:-:S04]  /*40b70*/  @P2 IADD3 R45, P5, PT, RZ, -R45, RZ ;  /* 0x8000002dff2d2210 */ /* 0x000fc80007fbe0ff */
[----:B------:R-:W-:Y:S01]  /*40b80*/  @P2 ISETP.NE.U32.AND P6, PT, R56, R45, PT ;  /* 0x0000002d3800220c */ /* 0x000fe20003fc5070 */
[----:B------:R-:W-:Y:S01]  /*40b90*/  @P2 IMAD.X R3, RZ, RZ, ~R3, P5 ;  /* 0x000000ffff032224 */ /* 0x000fe200028e0e03 */
[----:B------:R-:W-:-:S04]  /*40ba0*/  ISETP.NE.U32.AND P5, PT, R57, RZ, PT ;  /* 0x000000ff3900720c */ /* 0x000fc80003fa5070 */
[----:B------:R-:W-:-:S04]  /*40bb0*/  ISETP.NE.AND.EX P5, PT, R58, RZ, PT, P5 ;  /* 0x000000ff3a00720c */ /* 0x000fc80003fa5350 */
[----:B------:R-:W-:Y:S02]  /*40bc0*/  ISETP.NE.AND.EX P4, PT, R48, R67, !P5, P4 ;  /* 0x000000433000720c */ /* 0x000fe40006f85340 */
[----:B------:R-:W-:Y:S02]  /*40bd0*/  @P2 ISETP.NE.U32.AND P5, PT, R2, RZ, PT ;  /* 0x000000ff0200220c */ /* 0x000fe40003fa5070 */
[----:B------:R-:W-:Y:S02]  /*40be0*/  SEL R45, RZ, 0x1, !P4 ;  /* 0x00000001ff2d7807 */ /* 0x000fe40006000000 */
[----:B------:R-:W-:-:S04]  /*40bf0*/  @P2 ISETP.NE.AND.EX P5, PT, R46, RZ, PT, P5 ;  /* 0x000000ff2e00220c */ /* 0x000fc80003fa5350 */
[----:B------:R-:W-:Y:S01]  /*40c00*/  @P2 ISETP.NE.AND.EX P5, PT, R50, R3, !P5, P6 ;  /* 0x000000033200220c */ /* 0x000fe20006fa5360 */
[----:B------:R-:W-:-:S03]  /*40c10*/  IMAD.WIDE.U32 R2, R37, R10, RZ ;  /* 0x0000000a25027225 */ /* 0x000fc600078e00ff */
[----:B------:R-:W-:Y:S01]  /*40c20*/  @P2 SEL R71, RZ, 0x1, !P5 ;  /* 0x00000001ff472807 */ /* 0x000fe20006800000 */
[----:B------:R-:W-:-:S04]  /*40c30*/  IMAD.WIDE.U32 R50, P6, R36, R11, R2 ;  /* 0x0000000b24327225 */ /* 0x000fc800078c0002 */
[----:B------:R-:W-:-:S04]  /*40c40*/  IMAD.WIDE.U32 R2, R36, R10, RZ ;  /* 0x0000000a24027225 */ /* 0x000fc800078e00ff */
[----:B------:R-:W-:Y:S01]  /*40c50*/  IMAD.X R63, RZ, RZ, RZ, P6 ;  /* 0x000000ffff3f7224 */ /* 0x000fe200030e06ff */
[----:B------:R-:W-:Y:S01]  /*40c60*/  IADD3 RZ, P6, PT, R3, R50, RZ ;  /* 0x0000003203ff7210 */ /* 0x000fe20007fde0ff */
[----:B------:R-:W-:-:S04]  /*40c70*/  IMAD.WIDE.U32 R2, R39, R8, RZ ;  /* 0x0000000827027225 */ /* 0x000fc800078e00ff */
[----:B------:R-:W-:Y:S02]  /*40c80*/  IMAD.MOV.U32 R62, RZ, RZ, R51 ;  /* 0x000000ffff3e7224 */ /* 0x000fe400078e0033 */
[----:B------:R-:W-:-:S04]  /*40c90*/  IMAD.WIDE.U32 R50, P4, R38, R9, R2 ;  /* 0x0000000926327225 */ /* 0x000fc80007880002 */
[----:B------:R-:W-:-:S04]  /*40ca0*/  IMAD.WIDE.U32 R2, R38, R8, RZ ;  /* 0x0000000826027225 */ /* 0x000fc800078e00ff */
[----:B------:R-:W-:Y:S01]  /*40cb0*/  IMAD.X R57, RZ, RZ, RZ, P4 ;  /* 0x000000ffff397224 */ /* 0x000fe200020e06ff */
[----:B------:R-:W-:Y:S01]  /*40cc0*/  IADD3 RZ, P4, PT, R3, R50, RZ ;  /* 0x0000003203ff7210 */ /* 0x000fe20007f9e0ff */
[----:B------:R-:W-:Y:S02]  /*40cd0*/  IMAD.MOV.U32 R56, RZ, RZ, R51 ;  /* 0x000000ffff387224 */ /* 0x000fe400078e0033 */
[----:B------:R-:W-:-:S04]  /*40ce0*/  IMAD.WIDE.U32.X R62, R37, R11, R62, P6 ;  /* 0x0000000b253e7225 */ /* 0x000fc800030e043e */
[----:B------:R-:W-:-:S04]  /*40cf0*/  IMAD.WIDE.U32.X R2, R39, R9, R56, P4 ;  /* 0x0000000927027225 */ /* 0x000fc800020e0438 */
[----:B------:R-:W-:Y:S01]  /*40d00*/  IMAD.WIDE.U32 R56, R11, R38, RZ ;  /* 0x000000260b387225 */ /* 0x000fe200078e00ff */
[----:B------:R-:W-:-:S03]  /*40d10*/  IADD3 R73, P4, PT, R65, R2, RZ ;  /* 0x0000000241497210 */ /* 0x000fc60007f9e0ff */
[----:B------:R-:W-:Y:S01]  /*40d20*/  IMAD.WIDE.U32 R50, R10, R38, RZ ;  /* 0x000000260a327225 */ /* 0x000fe200078e00ff */
[----:B------:R-:W-:-:S03]  /*40d30*/  IADD3.X R72, PT, PT, R3, UR4, RZ, P4, !PT ;  /* 0x0000000403487c10 */ /* 0x000fc6000a7fe4ff */
[----:B------:R-:W-:Y:S01]  /*40d40*/  IMAD.WIDE.U32 R56, P6, R39, R10, R56 ;  /* 0x0000000a27387225 */ /* 0x000fe200078c0038 */
[----:B------:R-:W-:-:S03]  /*40d50*/  IADD3 R75, P2, PT, R73, R50, RZ ;  /* 0x00000032494b7210 */ /* 0x000fc60007f5e0ff */
[----:B------:R-:W-:Y:S01]  /*40d60*/  IMAD R36, R13, R26, RZ ;  /* 0x0000001a0d247224 */ /* 0x000fe200078e02ff */
[----:B------:R-:W-:Y:S01]  /*40d70*/  IADD3 R51, P4, PT, R51, R56, RZ ;  /* 0x0000003833337210 */ /* 0x000fe20007f9e0ff */
[C---:B------:R-:W-:Y:S01]  /*40d80*/  IMAD.WIDE.U32 R2, R12.reuse, R26, RZ ;  /* 0x0000001a0c027225 */ /* 0x040fe200078e00ff */
[----:B------:R-:W-:Y:S02]  /*40d90*/  P2R R70, PR, RZ, 0x40 ;  /* 0x00000040ff467803 */ /* 0x000fe40000000000 */
[----:B------:R-:W-:Y:S01]  /*40da0*/  P2R R68, PR, RZ, 0x10 ;  /* 0x00000010ff447803 */ /* 0x000fe20000000000 */
[----:B------:R-:W-:Y:S01]  /*40db0*/  IMAD.X R77, R51, 0x1, R72, P2 ;  /* 0x00000001334d7824 */ /* 0x000fe200010e0648 */
[----:B------:R-:W-:Y:S01]  /*40dc0*/  IADD3 R56, P2, P4, R75, R62, R45 ;  /* 0x0000003e4b387210 */ /* 0x000fe20007c5e02d */
[----:B------:R-:W-:Y:S01]  /*40dd0*/  IMAD R45, R12, R27, R36 ;  /* 0x0000001b0c2d7224 */ /* 0x000fe200078e0224 */
[----:B------:R-:W-:Y:S02]  /*40de0*/  ISETP.NE.AND P6, PT, R64, RZ, PT ;  /* 0x000000ff4000720c */ /* 0x000fe40003fc5270 */
[----:B------:R-:W-:Y:S01]  /*40df0*/  IADD3.X R58, PT, PT, R77, R63, RZ, P2, P4 ;  /* 0x0000003f4d3a7210 */ /* 0x000fe200017e84ff */
[----:B------:R-:W-:Y:S01]  /*40e00*/  IMAD.IADD R46, R3, 0x1, R45 ;  /* 0x00000001032e7824 */ /* 0x000fe200078e022d */
[----:B------:R-:W-:-:S02]  /*40e10*/  LOP3.LUT R3, RZ, R12, RZ, 0x33, !PT ;  /* 0x0000000cff037212 */ /* 0x000fc400078e33ff */
[----:B------:R-:W-:Y:S01]  /*40e20*/  LOP3.LUT R13, RZ, R13, RZ, 0x33, !PT ;  /* 0x0000000dff0d7212 */ /* 0x000fe200078e33ff */
        /* <DEDUP_REMOVED lines=8> */
[----:B------:R-:W-:Y:S01]  /*40eb0*/  IMAD.X R67, RZ, RZ, RZ, P0 ;  /* 0x000000ffff437224 */ /* 0x000fe200000e06ff */
[----:B------:R-:W-:Y:S01]  /*40ec0*/  ISETP.GT.U32.AND.EX P2, PT, R36, R13, PT, P2 ;  /* 0x0000000d2400720c */ /* 0x000fe20003f44120 */
[----:B------:R-:W-:-:S03]  /*40ed0*/  IMAD.WIDE.U32 R12, R46, R30, RZ ;  /* 0x0000001e2e0c7225 */ /* 0x000fc600078e00ff */
[----:B------:R-:W-:Y:S01]  /*40ee0*/  SEL R69, RZ, 0x1, !P2 ;  /* 0x00000001ff457807 */ /* 0x000fe20005000000 */
[----:B------:R-:W-:-:S03]  /*40ef0*/  IMAD.WIDE.U32 R62, R2, R30, RZ ;  /* 0x0000001e023e7225 */ /* 0x000fc600078e00ff */
[----:B------:R-:W-:Y:S01]  /*40f00*/  IADD3 R69, P0, PT, R69, R64, RZ ;  /* 0x0000004045457210 */ /* 0x000fe20007f1e0ff */
[----:B------:R-:W-:-:S04]  /*40f10*/  IMAD.WIDE.U32 R12, P2, R2, R31, R12 ;  /* 0x0000001f020c7225 */ /* 0x000fc8000784000c */
[----:B------:R-:W-:Y:S01]  /*40f20*/  IMAD.X R60, RZ, RZ, R65, P0 ;  /* 0x000000ffff3c7224 */ /* 0x000fe200000e0641 */
[----:B------:R-:W-:Y:S01]  /*40f30*/  IADD3 R3, P0, PT, R69, R62, RZ ;  /* 0x0000003e45037210 */ /* 0x000fe20007f1e0ff */
[----:B------:R-:W-:Y:S01]  /*40f40*/  IMAD.MOV.U32 R66, RZ, RZ, R49 ;  /* 0x000000ffff427224 */ /* 0x000fe200078e0031 */
[----:B------:R-:W-:Y:S01]  /*40f50*/  IADD3 R49, P5, PT, R63, R12, RZ ;  /* 0x0000000c3f317210 */ /* 0x000fe20007fbe0ff */
[----:B------:R-:W-:Y:S02]  /*40f60*/  IMAD.X R65, RZ, RZ, RZ, P6 ;  /* 0x000000ffff417224 */ /* 0x000fe400030e06ff */
[----:B------:R-:W-:-:S04]  /*40f70*/  IMAD.WIDE.U32.X R66, R39, R9, R66, P1 ;  /* 0x0000000927427225 */ /* 0x000fc800008e0442 */
[----:B------:R-:W-:Y:S01]  /*40f80*/  IMAD.X R12, R49, 0x1, R60, P0 ;  /* 0x00000001310c7824 */ /* 0x000fe200000e063c */
[----:B------:R-:W-:Y:S01]  /*40f90*/  IADD3 R36, P0, PT, R3, R22, RZ ;  /* 0x0000001603247210 */ /* 0x000fe20007f1e0ff */
[----:B------:R-:W-:-:S03]  /*40fa0*/  IMAD.MOV.U32 R64, RZ, RZ, R47 ;  /* 0x000000ffff407224 */ /* 0x000fc600078e002f */
[----:B------:R-:W-:Y:S01]  /*40fb0*/  ISETP.GE.U32.AND P1, PT, R36, R3, PT ;  /* 0x000000032400720c */ /* 0x000fe20003f26070 */
[----:B------:R-:W-:Y:S01]  /*40fc0*/  IMAD.X R45, R12, 0x1, R24, P0 ;  /* 0x000000010c2d7824 */ /* 0x000fe200000e0618 */
[----:B------:R-:W-:Y:S01]  /*40fd0*/  IADD3 R71, P0, PT, R71, R66, RZ ;  /* 0x0000004247477210 */ /* 0x000fe20007f1e0ff */
[----:B------:R-:W-:-:S03]  /*40fe0*/  IMAD.WIDE.U32.X R64, R37, R11, R64, P3 ;  /* 0x0000000b25407225 */ /* 0x000fc600018e0440 */
[----:B------:R-:W-:Y:S02]  /*40ff0*/  ISETP.GE.U32.AND.EX P1, PT, R45, R12, PT, P1 ;  /* 0x0000000c2d00720c */ /* 0x000fe40003f26110 */
[----:B------:R-:W-:-:S11]  /*41000*/  IADD3.X R67, PT, PT, R67, UR4, RZ, P0, !PT ;  /* 0x0000000443437c10 */ /* 0x000fd600087fe4ff */
[----:B------:R-:W-:Y:S02]  /*41010*/  @P1 IADD3 R69, P3, PT, RZ, -R69, RZ ;  /* 0x80000045ff451210 */ /* 0x000fe40007f7e0ff */
[----:B------:R-:W-:Y:S01]  /*41020*/  @P1 ISETP.NE.U32.AND P0, PT, R3, RZ, PT ;  /* 0x000000ff0300120c */ /* 0x000fe20003f05070 */
[----:B------:R-:W-:Y:S02]  /*41030*/  IMAD.MOV.U32 R3, RZ, RZ, 0x1 ;  /* 0x00000001ff037424 */ /* 0x000fe400078e00ff */
[----:B------:R-:W-:Y:S01]  /*41040*/  @P1 IMAD.X R60, RZ, RZ, ~R60, P3 ;  /* 0x000000ffff3c1224 */ /* 0x000fe200018e0e3c */
[----:B------:R-:W-:Y:S01]  /*41050*/  @P1 ISETP.NE.U32.AND P3, PT, R62, R69, PT ;  /* 0x000000453e00120c */ /* 0x000fe20003f65070 */
[----:B------:R-:W-:Y:S01]  /*41060*/  IMAD.WIDE.U32 R62, R8, R8, RZ ;  /* 0x00000008083e7225 */ /* 0x000fe200078e00ff */
[----:B------:R-:W-:-:S04]  /*41070*/  @P1 ISETP.NE.AND.EX P0, PT, R12, RZ, PT, P0 ;  /* 0x000000ff0c00120c */ /* 0x000fc80003f05300 */
[----:B------:R-:W-:Y:S02]  /*41080*/  @P1 ISETP.NE.AND.EX P3, PT, R49, R60, !P0, P3 ;  /* 0x0000003c3100120c */ /* 0x000fe40004765330 */
[----:B------:R-:W-:Y:S02]  /*41090*/  ISETP.GE.U32.AND P0, PT, R56, R75, PT ;  /* 0x0000004b3800720c */ /* 0x000fe40003f06070 */
[----:B------:R-:W-:Y:S02]  /*410a0*/  @P1 SEL R3, RZ, 0x1, !P3 ;  /* 0x00000001ff031807 */ /* 0x000fe40005800000 */
[----:B------:R-:W-:-:S13]  /*410b0*/  ISETP.GE.U32.AND.EX P0, PT, R58, R77, PT, P0 ;  /* 0x0000004d3a00720c */ /* 0x000fda0003f06100 */
[----:B------:R-:W-:Y:S02]  /*410c0*/  @P0 IADD3 R37, P3, PT, RZ, -R73, RZ ;  /* 0x80000049ff250210 */ /* 0x000fe40007f7e0ff */
[----:B------:R-:W-:-:S03]  /*410d0*/  @P0 ISETP.NE.U32.AND P1, PT, R75, RZ, PT ;  /* 0x000000ff4b00020c */ /* 0x000fc60003f25070 */
[----:B------:R-:W-:Y:S01]  /*410e0*/  @P0 IMAD.X R12, RZ, RZ, ~R72, P3 ;  /* 0x000000ffff0c0224 */ /* 0x000fe200018e0e48 */
[----:B------:R-:W-:Y:S02]  /*410f0*/  @P0 ISETP.NE.AND.EX P1, PT, R77, RZ, PT, P1 ;  /* 0x000000ff4d00020c */ /* 0x000fe40003f25310 */
[----:B------:R-:W-:-:S04]  /*41100*/  @P0 ISETP.NE.U32.AND P3, PT, R50, R37, PT ;  /* 0x000000253200020c */ /* 0x000fc80003f65070 */
[----:B------:R-:W-:Y:S02]  /*41110*/  @P0 ISETP.NE.AND.EX P3, PT, R51, R12, !P1, P3 ;  /* 0x0000000c3300020c */ /* 0x000fe40004f65330 */
[----:B------:R-:W-:Y:S02]  /*41120*/  IADD3 R47, P1, PT, R61, R44, RZ ;  /* 0x0000002c3d2f7210 */ /* 0x000fe40007f3e0ff */
[----:B------:R-:W-:-:S03]  /*41130*/  P2R R66, PR, RZ, 0x8 ;  /* 0x00000008ff427803 */ /* 0x000fc60000000000 */
[----:B------:R-:W-:Y:S01]  /*41140*/  IMAD.X R37, R59, 0x1, R48, P1 ;  /* 0x000000013b257824 */ /* 0x000fe200008e0630 */
[----:B------:R-:W-:-:S04]  /*41150*/  ISETP.GE.U32.AND P1, PT, R47, R44, PT ;  /* 0x0000002c2f00720c */ /* 0x000fc80003f26070 */
[----:B------:R-:W-:Y:S01]  /*41160*/  ISETP.GE.U32.AND.EX P1, PT, R37, R48, PT, P1 ;  /* 0x000000302500720c */ /* 0x000fe20003f26110 */
[----:B------:R-:W-:-:S03]  /*41170*/  IMAD.WIDE.U32 R48, R9, R8, RZ ;  /* 0x0000000809307225 */ /* 0x000fc600078e00ff */
[----:B------:R-:W-:Y:S01]  /*41180*/  SEL R59, RZ, 0x1, P1 ;  /* 0x00000001ff3b7807 */ /* 0x000fe20000800000 */
[----:B------:R-:W-:-:S03]  /*41190*/  IMAD.WIDE.U32 R48, P4, R8, R9, R48 ;  /* 0x0000000908307225 */ /* 0x000fc60007880030 */
[----:B------:R-:W-:Y:S01]  /*411a0*/  IADD3 R69, P1, PT, R59, R64, RZ ;  /* 0x000000403b457210 */ /* 0x000fe20007f3e0ff */
[----:B------:R-:W-:-:S04]  /*411b0*/  IMAD.X R59, RZ, RZ, RZ, P2 ;  /* 0x000000ffff3b7224 */ /* 0x000fc800010e06ff */
[----:B------:R-:W-:Y:S01]  /*411c0*/  IMAD.X R64, RZ, RZ, R65, P1 ;  /* 0x000000ffff407224 */ /* 0x000fe200008e0641 */
[----:B------:R-:W-:Y:S02]  /*411d0*/  IADD3 R22, P1, PT, R63, R48, RZ ;  /* 0x000000303f167210 */ /* 0x000fe40007f3e0ff */
[----:B------:R-:W-:-:S05]  /*411e0*/  IADD3 R63, P2, PT, R71, R62, RZ ;  /* 0x0000003e473f7210 */ /* 0x000fca0007f5e0ff */
[----:B------:R-:W-:Y:S01]  /*411f0*/  IMAD.X R65, R22, 0x1, R67, P2 ;  /* 0x0000000116417824 */ /* 0x000fe200010e0643 */
[----:B------:R-:W-:-:S05]  /*41200*/  IADD3 R24, P2, PT, R63, R56, RZ ;  /* 0x000000383f187210 */ /* 0x000fca0007f5e0ff */
[----:B------:R-:W-:Y:S02]  /*41210*/  IMAD.X R44, R65, 0x1, R58, P2 ;  /* 0x00000001412c7824 */ /* 0x000fe400010e063a */
[----:B------:R-:W-:-:S04]  /*41220*/  IMAD.MOV.U32 R58, RZ, RZ, R13 ;  /* 0x000000ffff3a7224 */ /* 0x000fc800078e000d */
[----:B------:R-:W-:-:S03]  /*41230*/  IMAD.WIDE.U32.X R12, R46, R31, R58, P5 ;  /* 0x0000001f2e0c7225 */ /* 0x000fc600028e043a */
[----:B------:R-:W-:-:S04]  /*41240*/  IADD3 R61, P2, PT, R3, R12, RZ ;  /* 0x0000000c033d7210 */ /* 0x000fc80007f5e0ff */
[----:B------:R-:W-:Y:S02]  /*41250*/  IADD3.X R60, PT, PT, R13, UR4, RZ, P2, !PT ;  /* 0x000000040d3c7c10 */ /* 0x000fe400097fe4ff */
[----:B------:R-:W-:-:S04]  /*41260*/  ISETP.GE.U32.AND P2, PT, R24, R63, PT ;  /* 0x0000003f1800720c */ /* 0x000fc80003f46070 */
[----:B------:R-:W-:-:S13]  /*41270*/  ISETP.GE.U32.AND.EX P2, PT, R44, R65, PT, P2 ;  /* 0x000000412c00720c */ /* 0x000fda0003f46120 */
[----:B------:R-:W-:Y:S01]  /*41280*/  @P2 IADD3 R3, P3, PT, RZ, -R71, RZ ;  /* 0x80000047ff032210 */ /* 0x000fe20007f7e0ff */
[----:B------:R-:W-:-:S03]  /*41290*/  IMAD.MOV.U32 R71, RZ, RZ, 0x1 ;  /* 0x00000001ff477424 */ /* 0x000fc600078e00ff */
[----:B------:R-:W-:Y:S01]  /*412a0*/  @P2 ISETP.NE.U32.AND P5, PT, R62, R3, PT ;  /* 0x000000033e00220c */ /* 0x000fe20003fa5070 */
[----:B------:R-:W-:Y:S01]  /*412b0*/  @P2 IMAD.X R13, RZ, RZ, ~R67, P3 ;  /* 0x000000ffff0d2224 */ /* 0x000fe200018e0e43 */
[----:B------:R-:W-:Y:S01]  /*412c0*/  @P2 ISETP.NE.U32.AND P3, PT, R63, RZ, PT ;  /* 0x000000ff3f00220c */ /* 0x000fe20003f65070 */
[----:B------:R-:W-:-:S03]  /*412d0*/  IMAD.MOV.U32 R62, RZ, RZ, R57 ;  /* 0x000000ffff3e7224 */ /* 0x000fc600078e0039 */
[----:B------:R-:W-:-:S04]  /*412e0*/  @P2 ISETP.NE.AND.EX P3, PT, R65, RZ, PT, P3 ;  /* 0x000000ff4100220c */ /* 0x000fc80003f65330 */
[----:B------:R-:W-:Y:S01]  /*412f0*/  @P2 ISETP.NE.AND.EX P3, PT, R22, R13, !P3, P5 ;  /* 0x0000000d1600220c */ /* 0x000fe20005f65350 */
[----:B------:R-:W-:Y:S01]  /*41300*/  IMAD.X R13, RZ, RZ, RZ, P4 ;  /* 0x000000ffff0d7224 */ /* 0x000fe200020e06ff */
[----:B------:R-:W-:-:S05]  /*41310*/  IADD3 R59, P4, PT, R69, R50, RZ ;  /* 0x00000032453b7210 */ /* 0x000fca0007f9e0ff */
[----:B------:R-:W-:Y:S01]  /*41320*/  IMAD.X R63, R64, 0x1, R51, P4 ;  /* 0x00000001403f7824 */ /* 0x000fe200020e0633 */
[----:B------:R-:W-:-:S05]  /*41330*/  IADD3 R24, P4, PT, R59, R24, RZ ;  /* 0x000000183b187210 */ /* 0x000fca0007f9e0ff */
[----:B------:R-:W-:Y:S01]  /*41340*/  IMAD.X R22, R63, 0x1, R44, P4 ;  /* 0x000000013f167824 */ /* 0x000fe200020e062c */
[----:B------:R-:W-:-:S04]  /*41350*/  ISETP.GE.U32.AND P4, PT, R24, R59, PT ;  /* 0x0000003b1800720c */ /* 0x000fc80003f86070 */
[----:B------:R-:W-:-:S13]  /*41360*/  ISETP.GE.U32.AND.EX P4, PT, R22, R63, PT, P4 ;  /* 0x0000003f1600720c */ /* 0x000fda0003f86140 */
[----:B------:R-:W-:-:S04]  /*41370*/  @P4 IADD3 R3, P5, PT, RZ, -R69, RZ ;  /* 0x80000045ff034210 */ /* 0x000fc80007fbe0ff */
[----:B------:R-:W-:Y:S01]  /*41380*/  @P4 ISETP.NE.U32.AND P6, PT, R50, R3, PT ;  /* 0x000000033200420c */ /* 0x000fe20003fc5070 */
[----:B------:R-:W-:Y:S01]  /*41390*/  @P4 IMAD.X R12, RZ, RZ, ~R64, P5 ;  /* 0x000000ffff0c4224 */ /* 0x000fe200028e0e40 */
[----:B------:R-:W-:Y:S01]  /*413a0*/  @P4 ISETP.NE.U32.AND P5, PT, R59, RZ, PT ;  /* 0x000000ff3b00420c */ /* 0x000fe20003fa5070 */
[----:B------:R-:W-:Y:S01]  /*413b0*/  IMAD.MOV.U32 R3, RZ, RZ, 0x1 ;  /* 0x00000001ff037424 */ /* 0x000fe200078e00ff */
[----:B------:R-:W-:Y:S01]  /*413c0*/  @P2 SEL R3, RZ, 0x1, !P3 ;  /* 0x00000001ff032807 */ /* 0x000fe20005800000 */
[----:B------:R-:W-:Y:S01]  /*413d0*/  IMAD.WIDE.U32 R58, R46, R52, RZ ;  /* 0x000000342e3a7225 */ /* 0x000fe200078e00ff */
[----:B------:R-:W-:Y:S02]  /*413e0*/  @P4 ISETP.NE.AND.EX P5, PT, R63, RZ, PT, P5 ;  /* 0x000000ff3f00420c */ /* 0x000fe40003fa5350 */
[----:B------:R-:W-:Y:S01]  /*413f0*/  ISETP.NE.AND P2, PT, R68, RZ, PT ;  /* 0x000000ff4400720c */ /* 0x000fe20003f45270 */
[----:B------:R-:W-:Y:S01]  /*41400*/  IMAD.WIDE.U32 R68, R46, R54, RZ ;  /* 0x000000362e447225 */ /* 0x000fe200078e00ff */
[----:B------:R-:W-:-:S02]  /*41410*/  @P4 ISETP.NE.AND.EX P5, PT, R51, R12, !P5, P6 ;  /* 0x0000000c3300420c */ /* 0x000fc40006fa5360 */
[----:B------:R-:W-:Y:S01]  /*41420*/  ISETP.NE.AND P6, PT, R70, RZ, PT ;  /* 0x000000ff4600720c */ /* 0x000fe20003fc5270 */
[----:B------:R-:W-:Y:S01]  /*41430*/  IMAD.MOV.U32 R12, RZ, RZ, R49 ;  /* 0x000000ffff0c7224 */ /* 0x000fe200078e0031 */
[----:B------:R-:W-:Y:S01]  /*41440*/  @P4 SEL R71, RZ, 0x1, !P5 ;  /* 0x00000001ff474807 */ /* 0x000fe20006800000 */
[----:B------:R-:W-:-:S04]  /*41450*/  IMAD.WIDE.U32 R48, R2, R52, RZ ;  /* 0x0000003402307225 */ /* 0x000fc800078e00ff */
[----:B------:R-:W-:-:S04]  /*41460*/  IMAD.WIDE.U32.X R12, R9, R9, R12, P1 ;  /* 0x00000009090c7225 */ /* 0x000fc800008e040c */
[----:B------:R-:W-:Y:S01]  /*41470*/  IMAD.X R63, RZ, RZ, RZ, P6 ;  /* 0x000000ffff3f7224 */ /* 0x000fe200030e06ff */
[----:B------:R-:W-:Y:S01]  /*41480*/  IADD3 R57, P1, PT, R3, R12, RZ ;  /* 0x0000000c03397210 */ /* 0x000fe20007f3e0ff */
[----:B------:R-:W-:Y:S01]  /*41490*/  IMAD.WIDE.U32 R58, P5, R2, R53, R58 ;  /* 0x00000035023a7225 */ /* 0x000fe200078a003a */
[----:B------:R-:W-:Y:S02]  /*414a0*/  ISETP.NE.AND P6, PT, R66, RZ, PT ;  /* 0x000000ff4200720c */ /* 0x000fe40003fc5270 */
[----:B------:R-:W-:Y:S01]  /*414b0*/  IADD3.X R56, PT, PT, R13, UR4, RZ, P1, !PT ;  /* 0x000000040d387c10 */ /* 0x000fe20008ffe4ff */
[----:B------:R-:W-:Y:S01]  /*414c0*/  IMAD.WIDE.U32.X R62, R39, R11, R62, P2 ;  /* 0x0000000b273e7225 */ /* 0x000fe200010e043e */
[----:B------:R-:W-:Y:S02]  /*414d0*/  IADD3 R73, P2, PT, R49, R58, RZ ;  /* 0x0000003a31497210 */ /* 0x000fe40007f5e0ff */
[----:B------:R-:W-:Y:S01]  /*414e0*/  IADD3 R49, P3, PT, R61, R48, RZ ;  /* 0x000000303d317210 */ /* 0x000fe20007f7e0ff */
[----:B------:R-:W-:Y:S01]  /*414f0*/  IMAD.WIDE.U32 R12, R39, R10, RZ ;  /* 0x0000000a270c7225 */ /* 0x000fe200078e00ff */
[----:B------:R-:W-:-:S02]  /*41500*/  IADD3 R71, P1, PT, R71, R62, RZ ;  /* 0x0000003e47477210 */ /* 0x000fc40007f3e0ff */
[----:B------:R-:W-:Y:S01]  /*41510*/  IADD3 R34, P4, PT, R49, R34, RZ ;  /* 0x0000002231227210 */ /* 0x000fe20007f9e0ff */
[----:B------:R-:W-:Y:S01]  /*41520*/  IMAD.WIDE.U32 R50, R11, R8, RZ ;  /* 0x000000080b327225 */ /* 0x000fe200078e00ff */
[----:B------:R-:W-:-:S03]  /*41530*/  IADD3.X R62, PT, PT, R63, UR4, RZ, P1, !PT ;  /* 0x000000043f3e7c10 */ /* 0x000fc60008ffe4ff */
[----:B------:R-:W-:-:S04]  /*41540*/  IMAD.WIDE.U32 R64, P1, R38, R11, R12 ;  /* 0x0000000b26407225 */ /* 0x000fc8000782000c */
[----:B------:R-:W-:-:S04]  /*41550*/  IMAD.WIDE.U32 R12, R38, R10, RZ ;  /* 0x0000000a260c7225 */ /* 0x000fc800078e00ff */
[----:B------:R-:W-:Y:S01]  /*41560*/  IMAD.X R75, R73, 0x1, R60, P3 ;  /* 0x00000001494b7824 */ /* 0x000fe200018e063c */
[----:B------:R-:W-:Y:S01]  /*41570*/  IADD3 RZ, P3, PT, R13, R64, RZ ;  /* 0x000000400dff7210 */ /* 0x000fe20007f7e0ff */
[----:B------:R-:W-:Y:S01]  /*41580*/  IMAD.X R67, RZ, RZ, RZ, P1 ;  /* 0x000000ffff437224 */ /* 0x000fe200008e06ff */
[----:B------:R-:W-:Y:S01]  /*41590*/  ISETP.GE.U32.AND P1, PT, R34, R49, PT ;  /* 0x000000312200720c */ /* 0x000fe20003f26070 */
[----:B------:R-:W-:Y:S02]  /*415a0*/  IMAD.X R44, R75, 0x1, R32, P4 ;  /* 0x000000014b2c7824 */ /* 0x000fe400020e0620 */
[----:B------:R-:W-:Y:S02]  /*415b0*/  IMAD.MOV.U32 R66, RZ, RZ, R65 ;  /* 0x000000ffff427224 */ /* 0x000fe400078e0041 */
[----:B------:R-:W-:Y:S01]  /*415c0*/  IMAD.WIDE.U32 R12, R10, R8, RZ ;  /* 0x000000080a0c7225 */ /* 0x000fe200078e00ff */
[----:B------:R-:W-:-:S03]  /*415d0*/  ISETP.GE.U32.AND.EX P1, PT, R44, R75, PT, P1 ;  /* 0x0000004b2c00720c */ /* 0x000fc60003f26110 */
[----:B------:R-:W-:-:S04]  /*415e0*/  IMAD.WIDE.U32 R50, P4, R9, R10, R50 ;  /* 0x0000000a09327225 */ /* 0x000fc80007880032 */
[----:B------:R-:W-:Y:S01]  /*415f0*/  IMAD.WIDE.U32.X R64, R39, R11, R66, P3 ;  /* 0x0000000b27407225 */ /* 0x000fe200018e0442 */
[----:B------:R-:W-:-:S03]  /*41600*/  IADD3 R63, P3, PT, R13, R50, RZ ;  /* 0x000000320d3f7210 */ /* 0x000fc60007f7e0ff */
[----:B------:R-:W-:Y:S01]  /*41610*/  IMAD.X R39, RZ, RZ, RZ, P5 ;  /* 0x000000ffff277224 */ /* 0x000fe200028e06ff */
[----:B------:R-:W-:Y:S01]  /*41620*/  IADD3 R72, P5, PT, R57, R12, RZ ;  /* 0x0000000c39487210 */ /* 0x000fe20007fbe0ff */
[----:B------:R-:W-:Y:S01]  /*41630*/  IMAD.MOV.U32 R3, RZ, RZ, 0x1 ;  /* 0x00000001ff037424 */ /* 0x000fe200078e00ff */
[----:B------:R-:W-:Y:S01]  /*41640*/  @P0 SEL R3, RZ, 0x1, !P6 ;  /* 0x00000001ff030807 */ /* 0x000fe20007000000 */
[----:B------:R-:W-:Y:S01]  /*41650*/  IMAD.WIDE.U32 R66, R9, R10, RZ ;  /* 0x0000000a09427225 */ /* 0x000fe200078e00ff */
[----:B------:R-:W-:-:S03]  /*41660*/  @P1 ISETP.NE.U32.AND P0, PT, R49, RZ, PT ;  /* 0x000000ff3100120c */ /* 0x000fc60003f05070 */
[----:B------:R-:W-:Y:S01]  /*41670*/  IMAD.X R70, R63, 0x1, R56, P5 ;  /* 0x000000013f467824 */ /* 0x000fe200028e0638 */
[----:B------:R-:W-:Y:S01]  /*41680*/  IADD3 R77, P5, P6, R72, R3, R64 ;  /* 0x00000003484d7210 */ /* 0x000fe20007ebe040 */
[----:B------:R-:W-:Y:S01]  /*41690*/  IMAD.MOV.U32 R38, RZ, RZ, R59 ;  /* 0x000000ffff267224 */ /* 0x000fe200078e003b */
[----:B------:R-:W-:Y:S01]  /*416a0*/  @P1 ISETP.NE.AND.EX P0, PT, R75, RZ, PT, P0 ;  /* 0x000000ff4b00120c */ /* 0x000fe20003f05300 */
[----:B------:R-:W-:Y:S01]  /*416b0*/  IMAD.MOV.U32 R64, RZ, RZ, R51 ;  /* 0x000000ffff407224 */ /* 0x000fe200078e0033 */
[----:B------:R-:W-:Y:S01]  /*416c0*/  IADD3.X R79, PT, PT, R70, UR4, R65, P5, P6 ;  /* 0x00000004464f7c10 */ /* 0x000fe2000afec441 */
[----:B------:R-:W-:-:S04]  /*416d0*/  IMAD.WIDE.U32 R58, P6, R8, R11, R66 ;  /* 0x0000000b083a7225 */ /* 0x000fc800078c0042 */
[----:B------:R-:W-:-:S04]  /*416e0*/  IMAD.WIDE.U32 R68, P5, R2, R55, R68 ;  /* 0x0000003702447225 */ /* 0x000fc800078a0044 */
[----:B------:R-:W-:Y:S01]  /*416f0*/  IMAD.X R65, RZ, RZ, RZ, P4 ;  /* 0x000000ffff417224 */ /* 0x000fe200020e06ff */
[----:B------:R-:W-:Y:S01]  /*41700*/  IADD3 R76, P4, PT, R71, R12, RZ ;  /* 0x0000000c474c7210 */ /* 0x000fe20007f9e0ff */
[----:B------:R-:W-:Y:S01]  /*41710*/  IMAD.X R49, RZ, RZ, RZ, P6 ;  /* 0x000000ffff317224 */ /* 0x000fe200030e06ff */
[----:B------:R-:W-:Y:S01]  /*41720*/  @P1 IADD3 R61, P6, PT, RZ, -R61, RZ ;  /* 0x8000003dff3d1210 */ /* 0x000fe20007fde0ff */
[----:B------:R-:W-:Y:S01]  /*41730*/  IMAD.X R67, RZ, RZ, RZ, P5 ;  /* 0x000000ffff437224 */ /* 0x000fe200028e06ff */
[----:B------:R-:W-:Y:S01]  /*41740*/  IADD3 R13, P5, PT, R76, R77, RZ ;  /* 0x0000004d4c0d7210 */ /* 0x000fe20007fbe0ff */
[----:B------:R-:W-:Y:S01]  /*41750*/  IMAD.X R78, R62, 0x1, R63, P4 ;  /* 0x000000013e4e7824 */ /* 0x000fe200020e063f */
[----:B------:R-:W-:Y:S01]  /*41760*/  @P1 ISETP.NE.U32.AND P4, PT, R48, R61, PT ;  /* 0x0000003d3000120c */ /* 0x000fe20003f85070 */
[----:B------:R-:W-:Y:S01]  /*41770*/  @P1 IMAD.X R50, RZ, RZ, ~R60, P6 ;  /* 0x000000ffff321224 */ /* 0x000fe200030e0e3c */
[----:B------:R-:W-:Y:S01]  /*41780*/  ISETP.GE.U32.AND P6, PT, R13, R76, PT ;  /* 0x0000004c0d00720c */ /* 0x000fe20003fc6070 */
[----:B------:R-:W-:Y:S01]  /*41790*/  IMAD.X R32, R78, 0x1, R79, P5 ;  /* 0x000000014e207824 */ /* 0x000fe200028e064f */
[----:B------:R-:W-:Y:S01]  /*417a0*/  LOP3.LUT R61, RZ, R36, RZ, 0x33, !PT ;  /* 0x00000024ff3d7212 */ /* 0x000fe200078e33ff */
[----:B------:R-:W-:Y:S01]  /*417b0*/  IMAD.WIDE.U32 R2, R2, R54, RZ ;  /* 0x0000003602027225 */ /* 0x000fe200078e00ff */
[----:B------:R-:W-:-:S02]  /*417c0*/  @P1 ISETP.NE.AND.EX P4, PT, R73, R50, !P0, P4 ;  /* 0x000000324900120c */ /* 0x000fc40004785340 */
[----:B------:R-:W-:Y:S01]  /*417d0*/  ISETP.GE.U32.AND.EX P0, PT, R32, R78, PT, P6 ;  /* 0x0000004e2000720c */ /* 0x000fe20003f06160 */
[----:B------:R-:W-:Y:S01]  /*417e0*/  IMAD.MOV.U32 R66, RZ, RZ, R69 ;  /* 0x000000ffff427224 */ /* 0x000fe200078e0045 */
[----:B------:R-:W-:Y:S01]  /*417f0*/  IADD3 R60, P5, PT, R3, R68, RZ ;  /* 0x00000044033c7210 */ /* 0x000fe20007fbe0ff */
[----:B------:R-:W-:Y:S01]  /*41800*/  IMAD.MOV.U32 R3, RZ, RZ, 0x1 ;  /* 0x00000001ff037424 */ /* 0x000fe200078e00ff */
[----:B------:R-:W-:Y:S01]  /*41810*/  @P1 SEL R3, RZ, 0x1, !P4 ;  /* 0x00000001ff031807 */ /* 0x000fe20006000000 */
[----:B------:R-:W-:Y:S01]  /*41820*/  IMAD.WIDE.U32.X R74, R46, R53, R38, P2 ;  /* 0x000000352e4a7225 */ /* 0x000fe200010e0426 */
[----:B------:R-:W-:-:S03]  /*41830*/  ISETP.GE.U32.AND P4, PT, R77, R72, PT ;  /* 0x000000484d00720c */ /* 0x000fc60003f86070 */
[----:B------:R-:W-:Y:S01]  /*41840*/  IMAD.WIDE.U32.X R38, R46, R55, R66, P5 ;  /* 0x000000372e267225 */ /* 0x000fe200028e0442 */
[----:B------:R-:W-:Y:S02]  /*41850*/  IADD3 R67, P2, PT, R3, R74, RZ ;  /* 0x0000004a03437210 */ /* 0x000fe40007f5e0ff */
[----:B------:R-:W-:Y:S01]  /*41860*/  ISETP.GE.U32.AND.EX P4, PT, R79, R70, PT, P4 ;  /* 0x000000464f00720c */ /* 0x000fe20003f86140 */
[----:B------:R-:W-:Y:S01]  /*41870*/  IMAD.WIDE.U32 R68, R8, R10, RZ ;  /* 0x0000000a08447225 */ /* 0x000fe200078e00ff */
[----:B------:R-:W-:Y:S02]  /*41880*/  IADD3.X R75, PT, PT, R75, UR4, RZ, P2, !PT ;  /* 0x000000044b4b7c10 */ /* 0x000fe400097fe4ff */
[----:B------:R-:W-:Y:S01]  /*41890*/  @P0 IADD3 R71, P2, PT, RZ, -R71, RZ ;  /* 0x80000047ff470210 */ /* 0x000fe20007f5e0ff */
[----:B------:R-:W-:Y:S01]  /*418a0*/  IMAD.MOV.U32 R48, RZ, RZ, R59 ;  /* 0x000000ffff307224 */ /* 0x000fe200078e003b */
[----:B------:R-:W-:Y:S01]  /*418b0*/  IADD3 RZ, P1, PT, R69, R58, RZ ;  /* 0x0000003a45ff7210 */ /* 0x000fe20007f3e0ff */
[----:B------:R-:W-:Y:S01]  /*418c0*/  IMAD R3, R45, R26, RZ ;  /* 0x0000001a2d037224 */ /* 0x000fe200078e02ff */
[----:B------:R-:W-:Y:S01]  /*418d0*/  @P0 ISETP.NE.U32.AND P6, PT, R76, RZ, PT ;  /* 0x000000ff4c00020c */ /* 0x000fe20003fc5070 */
[----:B------:R-:W-:Y:S01]  /*418e0*/  @P0 IMAD.X R62, RZ, RZ, ~R62, P2 ;  /* 0x000000ffff3e0224 */ /* 0x000fe200010e0e3e */
[----:B------:R-:W-:Y:S01]  /*418f0*/  LOP3.LUT R45, RZ, R45, RZ, 0x33, !PT ;  /* 0x0000002dff2d7212 */ /* 0x000fe200078e33ff */
[----:B------:R-:W-:Y:S01]  /*41900*/  IMAD.WIDE.U32.X R48, R9, R11, R48, P1 ;  /* 0x0000000b09307225 */ /* 0x000fe200008e0430 */
[----:B------:R-:W-:-:S02]  /*41910*/  @P0 ISETP.NE.AND.EX P6, PT, R78, RZ, PT, P6 ;  /* 0x000000ff4e00020c */ /* 0x000fc40003fc5360 */
[----:B------:R-:W-:Y:S01]  /*41920*/  @P0 ISETP.NE.U32.AND P1, PT, R12, R71, PT ;  /* 0x000000470c00020c */ /* 0x000fe20003f25070 */
[----:B------:R-:W-:-:S03]  /*41930*/  IMAD.WIDE.U32.X R50, R9, R11, R64, P3 ;  /* 0x0000000b09327225 */ /* 0x000fc600018e0440 */
[----:B------:R-:W-:Y:S01]  /*41940*/  @P0 ISETP.NE.AND.EX P6, PT, R63, R62, !P6, P1 ;  /* 0x0000003e3f00020c */ /* 0x000fe200077c5310 */
[----:B------:R-:W-:Y:S01]  /*41950*/  IMAD.WIDE.U32 R8, R36, R26, RZ ;  /* 0x0000001a24087225 */ /* 0x000fe200078e00ff */
[----:B------:R-:W-:-:S03]  /*41960*/  @P4 IADD3 R57, P1, PT, RZ, -R57, RZ ;  /* 0x80000039ff394210 */ /* 0x000fc60007f3e0ff */
[----:B------:R-:W-:Y:S01]  /*41970*/  IMAD R3, R36, R27, R3 ;  /* 0x0000001b24037224 */ /* 0x000fe200078e0203 */
[----:B------:R-:W-:Y:S01]  /*41980*/  IADD3 R36, P2, PT, R67, R2, RZ ;  /* 0x0000000243247210 */ /* 0x000fe20007f5e0ff */
[----:B------:R-:W-:-:S03]  /*41990*/  IMAD.WIDE.U32 R58, R8, R28, RZ ;  /* 0x0000001c083a7225 */ /* 0x000fc600078e00ff */
[----:B------:R-:W-:Y:S01]  /*419a0*/  IADD3 R47, P5, PT, R36, R47, RZ ;  /* 0x0000002f242f7210 */ /* 0x000fe20007fbe0ff */
[----:B------:R-:W-:Y:S01]  /*419b0*/  IMAD.X R62, R60, 0x1, R75, P2 ;  /* 0x000000013c3e7824 */ /* 0x000fe200010e064b */
[----:B------:R-:W-:Y:S01]  /*419c0*/  ISETP.GT.U32.AND P3, PT, R58, R61, PT ;  /* 0x0000003d3a00720c */ /* 0x000fe20003f64070 */
[----:B------:R-:W-:Y:S01]  /*419d0*/  IMAD.IADD R3, R9, 0x1, R3 ;  /* 0x0000000109037824 */ /* 0x000fe200078e0203 */
[----:B------:R-:W-:Y:S01]  /*419e0*/  ISETP.GE.U32.AND P2, PT, R47, R36, PT ;  /* 0x000000242f00720c */ /* 0x000fe20003f46070 */
[----:B------:R-:W-:Y:S01]  /*419f0*/  @P4 IMAD.X R56, RZ, RZ, ~R56, P1 ;  /* 0x000000ffff384224 */ /* 0x000fe200008e0e38 */
[----:B------:R-:W-:Y:S01]  /*41a00*/  @P4 ISETP.NE.U32.AND P1, PT, R72, RZ, PT ;  /* 0x000000ff4800420c */ /* 0x000fe20003f25070 */
[----:B------:R-:W-:Y:S02]  /*41a10*/  IMAD.X R46, R62, 0x1, R37, P5 ;  /* 0x000000013e2e7824 */ /* 0x000fe400028e0625 */
[----:B------:R-:W-:-:S03]  /*41a20*/  IMAD.WIDE.U32 R64, R3, R28, RZ ;  /* 0x0000001c03407225 */ /* 0x000fc600078e00ff */
[----:B------:R-:W-:Y:S01]  /*41a30*/  ISETP.GE.U32.AND.EX P2, PT, R46, R62, PT, P2 ;  /* 0x0000003e2e00720c */ /* 0x000fe20003f46120 */
[----:B------:R-:W-:Y:S01]  /*41a40*/  IMAD.MOV.U32 R61, RZ, RZ, 0x1 ;  /* 0x00000001ff3d7424 */ /* 0x000fe200078e00ff */
[----:B------:R-:W-:Y:S01]  /*41a50*/  @P0 SEL R61, RZ, 0x1, !P6 ;  /* 0x00000001ff3d0807 */ /* 0x000fe20007000000 */
[----:B------:R-:W-:Y:S01]  /*41a60*/  IMAD.WIDE.U32 R64, P5, R8, R29, R64 ;  /* 0x0000001d08407225 */ /* 0x000fe200078a0040 */
[----:B------:R-:W-:Y:S02]  /*41a70*/  @P4 ISETP.NE.U32.AND P6, PT, R12, R57, PT ;  /* 0x000000390c00420c */ /* 0x000fe40003fc5070 */
[----:B------:R-:W-:Y:S01]  /*41a80*/  @P4 ISETP.NE.AND.EX P0, PT, R70, RZ, PT, P1 ;  /* 0x000000ff4600420c */ /* 0x000fe20003f05310 */
[----:B------:R-:W-:Y:S01]  /*41a90*/  IMAD.X R57, RZ, RZ, RZ, P5 ;  /* 0x000000ffff397224 */ /* 0x000fe200028e06ff */
[----:B------:R-:W-:Y:S02]  /*41aa0*/  IADD3 R58, P1, PT, R59, R64, RZ ;  /* 0x000000403b3a7210 */ /* 0x000fe40007f3e0ff */
[----:B------:R-:W-:Y:S01]  /*41ab0*/  @P4 ISETP.NE.AND.EX P6, PT, R63, R56, !P0, P6 ;  /* 0x000000383f00420c */ /* 0x000fe200047c5360 */
[----:B------:R-:W-:Y:S01]  /*41ac0*/  IMAD.MOV.U32 R56, RZ, RZ, R65 ;  /* 0x000000ffff387224 */ /* 0x000fe200078e0041 */
[----:B------:R-:W-:-:S02]  /*41ad0*/  IADD3 R69, P0, PT, R61, R50, RZ ;  /* 0x000000323d457210 */ /* 0x000fc40007f1e0ff */
[----:B------:R-:W-:Y:S01]  /*41ae0*/  ISETP.GT.U32.AND.EX P3, PT, R58, R45, PT, P3 ;  /* 0x0000002d3a00720c */ /* 0x000fe20003f64130 */
[----:B------:R-:W-:Y:S01]  /*41af0*/  IMAD.WIDE.U32.X R56, R3, R29, R56, P1 ;  /* 0x0000001d03387225 */ /* 0x000fe200008e0438 */
[----:B------:R-:W-:Y:S02]  /*41b00*/  IADD3.X R71, PT, PT, R51, UR4, RZ, P0, !PT ;  /* 0x0000000433477c10 */ /* 0x000fe400087fe4ff */
[----:B------:R-:W-:Y:S01]  /*41b10*/  @P2 ISETP.NE.U32.AND P0, PT, R36, RZ, PT ;  /* 0x000000ff2400220c */ /* 0x000fe20003f05070 */
[-C--:B------:R-:W-:Y:S01]  /*41b20*/  IMAD.WIDE.U32 R50, R11, R10.reuse, RZ ;  /* 0x0000000a0b327225 */ /* 0x080fe200078e00ff */
[----:B------:R-:W-:Y:S02]  /*41b30*/  @P2 IADD3 R59, P5, PT, RZ, -R67, RZ ;  /* 0x80000043ff3b2210 */ /* 0x000fe40007fbe0ff */
[----:B------:R-:W-:Y:S01]  /*41b40*/  SEL R61, RZ, 0x1, !P3 ;  /* 0x00000001ff3d7807 */ /* 0x000fe20005800000 */
[----:B------:R-:W-:Y:S01]  /*41b50*/  IMAD.WIDE.U32 R36, R10, R10, RZ ;  /* 0x0000000a0a247225 */ /* 0x000fe200078e00ff */
[----:B------:R-:W-:-:S02]  /*41b60*/  @P2 ISETP.NE.AND.EX P0, PT, R62, RZ, PT, P0 ;  /* 0x000000ff3e00220c */ /* 0x000fc40003f05300 */
[----:B------:R-:W-:Y:S01]  /*41b70*/  @P2 ISETP.NE.U32.AND P3, PT, R2, R59, PT ;  /* 0x0000003b0200220c */ /* 0x000fe20003f65070 */
[----:B------:R-:W-:-:S04]  /*41b80*/  IMAD.WIDE.U32 R50, P1, R10, R11, R50 ;  /* 0x0000000b0a327225 */ /* 0x000fc80007820032 */
[----:B------:R-:W-:Y:S01]  /*41b90*/  IMAD.MOV.U32 R45, RZ, RZ, 0x1 ;  /* 0x00000001ff2d7424 */ /* 0x000fe200078e00ff */
[----:B------:R-:W-:Y:S01]  /*41ba0*/  @P4 SEL R45, RZ, 0x1, !P6 ;  /* 0x00000001ff2d4807 */ /* 0x000fe20007000000 */
[----:B------:R-:W-:Y:S01]  /*41bb0*/  @P2 IMAD.X R67, RZ, RZ, ~R75, P5 ;  /* 0x000000ffff432224 */ /* 0x000fe200028e0e4b */
[----:B------:R-:W-:Y:S01]  /*41bc0*/  IADD3 R61, P5, PT, R61, R56, RZ ;  /* 0x000000383d3d7210 */ /* 0x000fe20007fbe0ff */
[----:B------:R-:W-:Y:S01]  /*41bd0*/  IMAD.WIDE.U32 R62, R3, R30, RZ ;  /* 0x0000001e033e7225 */ /* 0x000fe200078e00ff */
[----:B------:R-:W-:Y:S02]  /*41be0*/  IADD3 R50, P6, PT, R37, R50, RZ ;  /* 0x0000003225327210 */ /* 0x000fe40007fde0ff */
[----:B------:R-:W-:Y:S01]  /*41bf0*/  IADD3 R73, P4, PT, R69, R36, RZ ;  /* 0x0000002445497210 */ /* 0x000fe20007f9e0ff */
[----:B------:R-:W-:Y:S01]  /*41c00*/  IMAD.X R65, RZ, RZ, R57, P5 ;  /* 0x000000ffff417224 */ /* 0x000fe200028e0639 */
[----:B------:R-:W-:Y:S01]  /*41c10*/  @P2 ISETP.NE.AND.EX P3, PT, R60, R67, !P0, P3 ;  /* 0x000000433c00220c */ /* 0x000fe20004765330 */
[----:B------:R-:W-:Y:S01]  /*41c20*/  IMAD.WIDE.U32 R58, R8, R30, RZ ;  /* 0x0000001e083a7225 */ /* 0x000fe200078e00ff */
[----:B------:R-:W-:-:S03]  /*41c30*/  IADD3 R2, P0, P5, R73, R45, R48 ;  /* 0x0000002d49027210 */ /* 0x000fc60007d1e030 */
[----:B------:R-:W-:Y:S02]  /*41c40*/  IMAD.X R67, R50, 0x1, R71, P4 ;  /* 0x0000000132437824 */ /* 0x000fe400020e0647 */
[----:B------:R-:W-:-:S03]  /*41c50*/  IMAD.WIDE.U32 R56, P4, R8, R31, R62 ;  /* 0x0000001f08387225 */ /* 0x000fc6000788003e */
[----:B------:R-:W-:Y:S01]  /*41c60*/  IADD3.X R48, PT, PT, R67, UR4, R49, P0, P5 ;  /* 0x0000000443307c10 */ /* 0x000fe200087ea431 */
[----:B------:R-:W-:Y:S01]  /*41c70*/  IMAD.X R45, RZ, RZ, RZ, P1 ;  /* 0x000000ffff2d7224 */ /* 0x000fe200008e06ff */
[----:B------:R-:W-:Y:S01]  /*41c80*/  IADD3 R12, P5, PT, R59, R56, RZ ;  /* 0x000000383b0c7210 */ /* 0x000fe20007fbe0ff */
[----:B------:R-:W-:Y:S01]  /*41c90*/  IMAD.MOV.U32 R59, RZ, RZ, 0x1 ;  /* 0x00000001ff3b7424 */ /* 0x000fe200078e00ff */
[----:B------:R-:W-:Y:S02]  /*41ca0*/  IADD3 R37, P0, PT, R61, R58, RZ ;  /* 0x0000003a3d257210 */ /* 0x000fe40007f1e0ff */
[----:B------:R-:W-:Y:S02]  /*41cb0*/  @P2 SEL R59, RZ, 0x1, !P3 ;  /* 0x00000001ff3b2807 */ /* 0x000fe40005800000 */
[----:B------:R-:W-:Y:S01]  /*41cc0*/  IADD3 R56, P1, PT, R37, R34, RZ ;  /* 0x0000002225387210 */ /* 0x000fe20007f3e0ff */
[----:B------:R-:W-:Y:S01]  /*41cd0*/  IMAD.X R49, R12, 0x1, R65, P0 ;  /* 0x000000010c317824 */ /* 0x000fe200000e0641 */
[----:B------:R-:W-:-:S02]  /*41ce0*/  ISETP.GE.U32.AND P0, PT, R2, R73, PT ;  /* 0x000000490200720c */ /* 0x000fc40003f06070 */
[----:B------:R-:W-:Y:S01]  /*41cf0*/  IADD3 R59, P2, PT, R59, R38, RZ ;  /* 0x000000263b3b7210 */ /* 0x000fe20007f5e0ff */
[----:B------:R-:W-:Y:S01]  /*41d00*/  IMAD.X R60, R49, 0x1, R44, P1 ;  /* 0x00000001313c7824 */ /* 0x000fe200008e062c */
[----:B------:R-:W-:Y:S01]  /*41d10*/  ISETP.GE.U32.AND.EX P0, PT, R48, R67, PT, P0 ;  /* 0x000000433000720c */ /* 0x000fe20003f06100 */
[----:B------:R-:W-:Y:S01]  /*41d20*/  IMAD.MOV.U32 R44, RZ, RZ, R51 ;  /* 0x000000ffff2c7224 */ /* 0x000fe200078e0033 */
[----:B------:R-:W-:-:S03]  /*41d30*/  ISETP.GE.U32.AND P1, PT, R56, R37, PT ;  /* 0x000000253800720c */ /* 0x000fc60003f26070 */
[----:B------:R-:W-:Y:S01]  /*41d40*/  IMAD.WIDE.U32.X R10, R11, R11, R44, P6 ;  /* 0x0000000b0b0a7225 */ /* 0x000fe200030e042c */
[----:B------:R-:W-:-:S03]  /*41d50*/  ISETP.GE.U32.AND.EX P1, PT, R60, R49, PT, P1 ;  /* 0x000000313c00720c */ /* 0x000fc60003f26110 */
[----:B------:R-:W-:Y:S02]  /*41d60*/  IMAD.X R45, RZ, RZ, RZ, P4 ;  /* 0x000000ffff2d7224 */ /* 0x000fe400020e06ff */
[----:B------:R-:W-:Y:S02]  /*41d70*/  IMAD.MOV.U32 R44, RZ, RZ, R57 ;  /* 0x000000ffff2c7224 */ /* 0x000fe400078e0039 */
[----:B------:R-:W-:Y:S02]  /*41d80*/  @P0 IADD3 R63, P3, PT, RZ, -R69, RZ ;  /* 0x80000045ff3f0210 */ /* 0x000fe40007f7e0ff */
[----:B------:R-:W-:Y:S01]  /*41d90*/  IADD3.X R69, PT, PT, R39, UR4, RZ, P2, !PT ;  /* 0x0000000427457c10 */ /* 0x000fe200097fe4ff */
[----:B------:R-:W-:Y:S01]  /*41da0*/  IMAD.WIDE.U32.X R44, R3, R31, R44, P5 ;  /* 0x0000001f032c7225 */ /* 0x000fe200028e042c */
[----:B------:R-:W-:Y:S02]  /*41db0*/  @P0 ISETP.NE.U32.AND P4, PT, R73, RZ, PT ;  /* 0x000000ff4900020c */ /* 0x000fe40003f85070 */
[----:B------:R-:W-:Y:S01]  /*41dc0*/  @P1 IADD3 R61, P6, PT, RZ, -R61, RZ ;  /* 0x8000003dff3d1210 */ /* 0x000fe20007fde0ff */
[----:B------:R-:W-:Y:S01]  /*41dd0*/  @P0 IMAD.X R51, RZ, RZ, ~R71, P3 ;  /* 0x000000ffff330224 */ /* 0x000fe200018e0e47 */
[----:B------:R-:W-:Y:S01]  /*41de0*/  @P1 ISETP.NE.U32.AND P3, PT, R37, RZ, PT ;  /* 0x000000ff2500120c */ /* 0x000fe20003f65070 */
[----:B------:R-:W-:Y:S01]  /*41df0*/  IMAD.WIDE.U32 R38, R8, R52, RZ ;  /* 0x0000003408267225 */ /* 0x000fe200078e00ff */
[----:B------:R-:W-:-:S02]  /*41e00*/  @P1 ISETP.NE.U32.AND P2, PT, R58, R61, PT ;  /* 0x0000003d3a00120c */ /* 0x000fc40003f45070 */
[----:B------:R-:W-:Y:S01]  /*41e10*/  @P1 ISETP.NE.AND.EX P3, PT, R49, RZ, PT, P3 ;  /* 0x000000ff3100120c */ /* 0x000fe20003f65330 */
[----:B------:R-:W-:Y:S01]  /*41e20*/  @P1 IMAD.X R65, RZ, RZ, ~R65, P6 ;  /* 0x000000ffff411224 */ /* 0x000fe200030e0e41 */
[----:B------:R-:W-:Y:S01]  /*41e30*/  @P0 ISETP.NE.U32.AND P6, PT, R36, R63, PT ;  /* 0x0000003f2400020c */ /* 0x000fe20003fc5070 */
[----:B------:R-:W-:Y:S01]  /*41e40*/  IMAD.WIDE.U32 R36, R3, R52, RZ ;  /* 0x0000003403247225 */ /* 0x000fe200078e00ff */
[----:B------:R-:W-:Y:S02]  /*41e50*/  @P0 ISETP.NE.AND.EX P4, PT, R67, RZ, PT, P4 ;  /* 0x000000ff4300020c */ /* 0x000fe40003f85340 */
[----:B------:R-:W-:Y:S01]  /*41e60*/  @P1 ISETP.NE.AND.EX P2, PT, R12, R65, !P3, P2 ;  /* 0x000000410c00120c */ /* 0x000fe20005f45320 */
[----:B------:R-:W-:Y:S01]  /*41e70*/  IMAD.MOV.U32 R49, RZ, RZ, 0x1 ;  /* 0x00000001ff317424 */ /* 0x000fe200078e00ff */
[----:B------:R-:W-:Y:S02]  /*41e80*/  ISETP.NE.U32.AND P5, PT, R59, RZ, PT ;  /* 0x000000ff3b00720c */ /* 0x000fe40003fa5070 */
[----:B------:R-:W-:-:S02]  /*41e90*/  @P1 SEL R49, RZ, 0x1, !P2 ;  /* 0x00000001ff311807 */ /* 0x000fc40005000000 */
[----:B------:R-:W-:Y:S01]  /*41ea0*/  @P0 ISETP.NE.AND.EX P4, PT, R50, R51, !P4, P6 ;  /* 0x000000333200020c */ /* 0x000fe20006785360 */
[----:B------:R-:W-:Y:S01]  /*41eb0*/  IMAD.WIDE.U32 R50, P3, R8, R53, R36 ;  /* 0x0000003508327225 */ /* 0x000fe20007860024 */
[----:B------:R-:W-:-:S03]  /*41ec0*/  ISETP.NE.AND.EX P1, PT, R69, RZ, PT, P5 ;  /* 0x000000ff4500720c */ /* 0x000fc60003f25350 */
[----:B------:R-:W-:Y:S01]  /*41ed0*/  IMAD.MOV.U32 R37, RZ, RZ, 0x1 ;  /* 0x00000001ff257424 */ /* 0x000fe200078e00ff */
[----:B------:R-:W-:Y:S02]  /*41ee0*/  @P0 SEL R37, RZ, 0x1, !P4 ;  /* 0x00000001ff250807 */ /* 0x000fe40006000000 */
[----:B------:R-:W-:Y:S02]  /*41ef0*/  IADD3 R34, P2, PT, R39, R50, RZ ;  /* 0x0000003227227210 */ /* 0x000fe40007f5e0ff */
[----:B------:R-:W-:Y:S02]  /*41f00*/  IADD3 R37, P0, PT, R37, R10, RZ ;  /* 0x0000000a25257210 */ /* 0x000fe40007f1e0ff */
[----:B------:R-:W-:Y:S02]  /*41f10*/  IADD3 R49, P4, PT, R49, R44, RZ ;  /* 0x0000002c31317210 */ /* 0x000fe40007f9e0ff */
        /* <DEDUP_REMOVED lines=26> */
.L_x_564:
[----:B------:R-:W-:Y:S05]  /*420c0*/  BSYNC.RECONVERGENT B1 ;  /* 0x0000000000017941 */ /* 0x000fea0003800200 */
.L_x_563:
        /* <DEDUP_REMOVED lines=14> */
[----:B------:R-:W-:-:S12]  /*421b0*/  IMAD.MOV.U32 R59, RZ, RZ, 0x1 ;  /* 0x00000001ff3b7424 */ /* 0x000fd800078e00ff */
[----:B------:R-:W-:Y:S02]  /*421c0*/  @P0 IADD3 R39, P1, PT, RZ, -R49, RZ ;  /* 0x80000031ff270210 */ /* 0x000fe40007f3e0ff */
[----:B------:R-:W-:Y:S01]  /*421d0*/  @P0 ISETP.NE.U32.AND P5, PT, R44, RZ, PT ;  /* 0x000000ff2c00020c */ /* 0x000fe20003fa5070 */
[----:B------:R-:W-:Y:S01]  /*421e0*/  IMAD.MOV.U32 R44, RZ, RZ, R51 ;  /* 0x000000ffff2c7224 */ /* 0x000fe200078e0033 */
[----:B------:R-:W-:Y:S01]  /*421f0*/  @P0 ISETP.NE.U32.AND P3, PT, R38, R39, PT ;  /* 0x000000272600020c */ /* 0x000fe20003f65070 */
[----:B------:R-:W-:Y:S01]  /*42200*/  @P0 IMAD.X R57, RZ, RZ, ~R57, P1 ;  /* 0x000000ffff390224 */ /* 0x000fe200008e0e39 */
[----:B------:R-:W-:Y:S01]  /*42210*/  @P0 ISETP.NE.AND.EX P5, PT, R47, RZ, PT, P5 ;  /* 0x000000ff2f00020c */ /* 0x000fe20003fa5350 */
[----:B------:R-:W-:Y:S01]  /*42220*/  IMAD.WIDE.U32 R50, R9, R28, RZ ;  /* 0x0000001c09327225 */ /* 0x000fe200078e00ff */
[----:B------:R-:W-:Y:S02]  /*42230*/  LOP3.LUT R49, RZ, R56, RZ, 0x33, !PT ;  /* 0x00000038ff317212 */ /* 0x000fe400078e33ff */
[----:B------:R-:W-:Y:S01]  /*42240*/  @P0 ISETP.NE.AND.EX P3, PT, R34, R57, !P5, P3 ;  /* 0x000000392200020c */ /* 0x000fe20006f65330 */
[----:B------:R-:W-:Y:S01]  /*42250*/  IMAD.WIDE.U32 R46, R10, R28, RZ ;  /* 0x0000001c0a2e7225 */ /* 0x000fe200078e00ff */
[----:B------:R-:W-:-:S02]  /*42260*/  LOP3.LUT R34, RZ, R60, RZ, 0x33, !PT ;  /* 0x0000003cff227212 */ /* 0x000fc400078e33ff */
[----:B------:R-:W-:Y:S01]  /*42270*/  @P0 SEL R59, RZ, 0x1, !P3 ;  /* 0x00000001ff3b0807 */ /* 0x000fe20005800000 */
[----:B------:R-:W-:Y:S01]  /*42280*/  IMAD.WIDE.U32 R50, P4, R10, R29, R50 ;  /* 0x0000001d0a327225 */ /* 0x000fe20007880032 */
[----:B------:R-:W-:-:S03]  /*42290*/  ISETP.GT.U32.AND P1, PT, R46, R49, PT ;  /* 0x000000312e00720c */ /* 0x000fc60003f24070 */
[----:B------:R-:W-:Y:S01]  /*422a0*/  IMAD.WIDE.U32 R38, R3, R54, RZ ;  /* 0x0000003603267225 */ /* 0x000fe200078e00ff */
[----:B------:R-:W-:-:S03]  /*422b0*/  IADD3 R49, P5, PT, R47, R50, RZ ;  /* 0x000000322f317210 */ /* 0x000fc60007fbe0ff */
        /* <DEDUP_REMOVED lines=9> */
[----:B------:R-:W-:Y:S01]  /*42350*/  IADD3 R49, P0, PT, R63, R46, RZ ;  /* 0x0000002e3f317210 */ /* 0x000fe20007f1e0ff */
[C---:B------:R-:W-:Y:S01]  /*42360*/  IMAD.WIDE.U32 R58, R9.reuse, R30, RZ ;  /* 0x0000001e093a7225 */ /* 0x040fe200078e00ff */
[----:B------:R-:W-:Y:S02]  /*42370*/  SEL R47, RZ, 0x1, !P1 ;  /* 0x00000001ff2f7807 */ /* 0x000fe40004800000 */
[----:B------:R-:W-:Y:S01]  /*42380*/  IADD3 R34, P1, PT, R24, R49, RZ ;  /* 0x0000003118227210 */ /* 0x000fe20007f3e0ff */
[----:B------:R-:W-:-:S04]  /*42390*/  IMAD.WIDE.U32.X R50, R9, R29, R56, P5 ;  /* 0x0000001d09327225 */ /* 0x000fc800028e0438 */
        /* <DEDUP_REMOVED lines=20> */
[----:B------:R-:W-:Y:S01]  /*424e0*/  IMAD.WIDE.U32 R38, R71, R26, RZ ;  /* 0x0000001a47267225 */ /* 0x000fe200078e00ff */
[----:B------:R-:W-:Y:S02]  /*424f0*/  @P1 ISETP.NE.U32.AND P6, PT, R49, RZ, PT ;  /* 0x000000ff3100120c */ /* 0x000fe40003fc5070 */
[----:B------:R-:W-:Y:S01]  /*42500*/  @P1 ISETP.NE.U32.AND P2, PT, R46, R47, PT ;  /* 0x0000002f2e00120c */ /* 0x000fe20003f45070 */
[----:B------:R-:W-:Y:S01]  /*42510*/  @P1 IMAD.X R3, RZ, RZ, ~R65, P5 ;  /* 0x000000ffff031224 */ /* 0x000fe200028e0e41 */
[----:B------:R-:W-:Y:S01]  /*42520*/  @P1 ISETP.NE.AND.EX P3, PT, R57, RZ, PT, P6 ;  /* 0x000000ff3900120c */ /* 0x000fe20003f65360 */
[----:B------:R-:W-:Y:S01]  /*42530*/  IMAD.X R47, RZ, RZ, RZ, P4 ;  /* 0x000000ffff2f7224 */ /* 0x000fe200020e06ff */
[----:B------:R-:W-:Y:S01]  /*42540*/  IADD3 RZ, P4, PT, R58, R45, RZ ;  /* 0x0000002d3aff7210 */ /* 0x000fe20007f9e0ff */
[----:B------:R-:W-:Y:S01]  /*42550*/  IMAD.MOV.U32 R46, RZ, RZ, R59 ;  /* 0x000000ffff2e7224 */ /* 0x000fe200078e003b */
[----:B------:R-:W-:Y:S01]  /*42560*/  @P0 IADD3 R45, P5, PT, RZ, -R67, RZ ;  /* 0x80000043ff2d0210 */ /* 0x000fe20007fbe0ff */
[----:B------:R-:W-:Y:S01]  /*42570*/  IMAD.MOV.U32 R59, RZ, RZ, 0x1 ;  /* 0x00000001ff3b7424 */ /* 0x000fe200078e00ff */
[----:B------:R-:W-:Y:S01]  /*42580*/  @P1 ISETP.NE.AND.EX P6, PT, R8, R3, !P3, P2 ;  /* 0x000000030800120c */ /* 0x000fe20005fc5320 */
[----:B------:R-:W-:Y:S01]  /*42590*/  IMAD R49, R71, R27, R24 ;  /* 0x0000001b47317224 */ /* 0x000fe200078e0218 */
[----:B------:R-:W-:Y:S01]  /*425a0*/  @P0 ISETP.NE.U32.AND P3, PT, R56, RZ, PT ;  /* 0x000000ff3800020c */ /* 0x000fe20003f65070 */
[----:B------:R-:W-:Y:S01]  /*425b0*/  @P0 IMAD.X R8, RZ, RZ, ~R36, P5 ;  /* 0x000000ffff080224 */ /* 0x000fe200028e0e24 */
[----:B------:R-:W-:Y:S01]  /*425c0*/  @P0 ISETP.NE.U32.AND P2, PT, R44, R45, PT ;  /* 0x0000002d2c00020c */ /* 0x000fe20003f45070 */
[----:B------:R-:W-:Y:S01]  /*425d0*/  IMAD.IADD R3, R39, 0x1, R49 ;  /* 0x0000000127037824 */ /* 0x000fe200078e0231 */
[----:B------:R-:W-:Y:S01]  /*425e0*/  @P0 ISETP.NE.AND.EX P3, PT, R61, RZ, PT, P3 ;  /* 0x000000ff3d00020c */ /* 0x000fe20003f65330 */
[----:B------:R-:W-:Y:S01]  /*425f0*/  IMAD.WIDE.U32 R44, R38, R28, RZ ;  /* 0x0000001c262c7225 */ /* 0x000fe200078e00ff */
[----:B------:R-:W-:-:S02]  /*42600*/  @P1 SEL R59, RZ, 0x1, !P6 ;  /* 0x00000001ff3b1807 */ /* 0x000fc40007000000 */
[----:B------:R-:W-:Y:S01]  /*42610*/  @P0 ISETP.NE.AND.EX P3, PT, R69, R8, !P3, P2 ;  /* 0x000000084500020c */ /* 0x000fe20005f65320 */
[----:B------:R-:W-:Y:S01]  /*42620*/  IMAD.WIDE.U32 R56, R3, R28, RZ ;  /* 0x0000001c03387225 */ /* 0x000fe200078e00ff */
[----:B------:R-:W-:Y:S02]  /*42630*/  IADD3 R24, P6, PT, R59, R50, RZ ;  /* 0x000000323b187210 */ /* 0x000fe40007fde0ff */
[----:B------:R-:W-:Y:S01]  /*42640*/  LOP3.LUT R49, RZ, R71, RZ, 0x33, !PT ;  /* 0x00000047ff317212 */ /* 0x000fe200078e33ff */
[----:B------:R-:W-:Y:S01]  /*42650*/  IMAD.MOV.U32 R59, RZ, RZ, 0x1 ;  /* 0x00000001ff3b7424 */ /* 0x000fe200078e00ff */
[----:B------:R-:W-:Y:S01]  /*42660*/  @P0 SEL R59, RZ, 0x1, !P3 ;  /* 0x00000001ff3b0807 */ /* 0x000fe20005800000 */
[----:B------:R-:W-:Y:S01]  /*42670*/  IMAD.WIDE.U32 R56, P5, R38, R29, R56 ;  /* 0x0000001d26387225 */ /* 0x000fe200078a0038 */
[----:B------:R-:W-:Y:S02]  /*42680*/  IADD3.X R61, PT, PT, R51, UR4, RZ, P6, !PT ;  /* 0x00000004333d7c10 */ /* 0x000fe4000b7fe4ff */
[----:B------:R-:W-:Y:S01]  /*42690*/  ISETP.NE.U32.AND P0, PT, R24, RZ, PT ;  /* 0x000000ff1800720c */ /* 0x000fe20003f05070 */
[----:B------:R-:W-:Y:S01]  /*426a0*/  IMAD.X R51, RZ, RZ, RZ, P5 ;  /* 0x000000ffff337224 */ /* 0x000fe200028e06ff */
[----:B------:R-:W-:-:S02]  /*426b0*/  ISETP.GT.U32.AND P1, PT, R44, R49, PT ;  /* 0x000000312c00720c */ /* 0x000fc40003f24070 */
[----:B------:R-:W-:Y:S02]  /*426c0*/  ISETP.NE.AND.EX P0, PT, R61, RZ, PT, P0 ;  /* 0x000000ff3d00720c */ /* 0x000fe40003f05300 */
[----:B------:R-:W-:Y:S01]  /*426d0*/  IADD3 R49, P2, PT, R45, R56, RZ ;  /* 0x000000382d317210 */ /* 0x000fe20007f5e0ff */
[----:B------:R-:W-:Y:S01]  /*426e0*/  IMAD.WIDE.U32.X R44, R9, R31, R46, P4 ;  /* 0x0000001f092c7225 */ /* 0x000fe200020e042e */
[----:B------:R-:W-:-:S03]  /*426f0*/  LOP3.LUT R8, RZ, R62, RZ, 0x33, !PT ;  /* 0x0000003eff087212 */ /* 0x000fc600078e33ff */
[----:B------:R-:W-:Y:S01]  /*42700*/  IMAD.WIDE.U32 R46, R9, R52, RZ ;  /* 0x00000034092e7225 */ /* 0x000fe200078e00ff */
[----:B------:R-:W-:Y:S02]  /*42710*/  IADD3 R63, P3, PT, R59, R44, RZ ;  /* 0x0000002c3b3f7210 */ /* 0x000fe40007f7e0ff */
[----:B------:R-:W-:-:S03]  /*42720*/  ISETP.GT.U32.AND.EX P1, PT, R49, R8, PT, P1 ;  /* 0x000000083100720c */ /* 0x000fc60003f24110 */
[----:B------:R-:W-:Y:S10]  /*42730*/  @!P0 BRA `(.L_x_566) ;  /* 0x0000000000348947 */ /* 0x000ff40003800000 */
        /* <DEDUP_REMOVED lines=13> */
.L_x_566:
[----:B------:R-:W-:Y:S05]  /*42810*/  BSYNC.RECONVERGENT B1 ;  /* 0x0000000000017941 */ /* 0x000fea0003800200 */
.L_x_565:
        /* <DEDUP_REMOVED lines=45> */
[----:B------:R-:W-:Y:S01]  /*42af0*/  @P1 ISETP.NE.AND.EX P4, PT, R71, RZ, PT, P4 ;  /* 0x000000ff4700120c */ /* 0x000fe20003f85340 */
[----:B------:R-:W-:Y:S01]  /*42b00*/  IMAD.X R59, RZ, RZ, RZ, P0 ;  /* 0x000000ffff3b7224 */ /* 0x000fe200000e06ff */
[----:B------:R-:W-:Y:S01]  /*42b10*/  @P1 ISETP.NE.U32.AND P0, PT, R60, R11, PT ;  /* 0x0000000b3c00120c */ /* 0x000fe20003f05070 */
[----:B------:R-:W-:Y:S01]  /*42b20*/  @P1 IMAD.X R8, RZ, RZ, ~R46, P5 ;  /* 0x000000ffff081224 */ /* 0x000fe200028e0e2e */
[----:B------:R-:W-:Y:S01]  /*42b30*/  IADD3 R49, P3, PT, R39, R56, RZ ;  /* 0x0000003827317210 */ /* 0x000fe20007f7e0ff */
[----:B------:R-:W-:Y:S01]  /*42b40*/  IMAD.WIDE.U32 R50, P2, R10, R55, R50 ;  /* 0x000000370a327225 */ /* 0x000fe20007840032 */
[----:B------:R-:W-:-:S02]  /*42b50*/  IADD3 RZ, P6, PT, R44, R61, RZ ;  /* 0x0000003d2cff7210 */ /* 0x000fc40007fde0ff */
        /* <DEDUP_REMOVED lines=26> */
[----:B------:R-:W-:Y:S01]  /*42d00*/  @P1 IADD3 R13, P6, PT, RZ, -R49, RZ ;  /* 0x80000031ff0d1210 */ /* 0x000fe20007fde0ff */
[----:B------:R-:W-:Y:S01]  /*42d10*/  IMAD.X R46, R67, 0x1, R32, P3 ;  /* 0x00000001432e7824 */ /* 0x000fe200018e0620 */
[----:B------:R-:W-:Y:S01]  /*42d20*/  @P1 ISETP.NE.U32.AND P3, PT, R22, RZ, PT ;  /* 0x000000ff1600120c */ /* 0x000fe20003f65070 */
[----:B------:R-:W-:Y:S01]  /*42d30*/  IMAD.MOV.U32 R11, RZ, RZ, 0x1 ;  /* 0x00000001ff0b7424 */ /* 0x000fe200078e00ff */
[----:B------:R-:W-:Y:S01]  /*42d40*/  @P1 ISETP.NE.U32.AND P5, PT, R10, R13, PT ;  /* 0x0000000d0a00120c */ /* 0x000fe20003fa5070 */
[----:B------:R-:W-:Y:S01]  /*42d50*/  @P1 IMAD.X R8, RZ, RZ, ~R8, P6 ;  /* 0x000000ffff081224 */ /* 0x000fe200030e0e08 */
[----:B------:R-:W-:-:S02]  /*42d60*/  ISETP.GE.U32.AND.EX P0, PT, R46, R67, PT, P0 ;  /* 0x000000432e00720c */ /* 0x000fc40003f06100 */
[----:B------:R-:W-:-:S04]  /*42d70*/  @P1 ISETP.NE.AND.EX P3, PT, R63, RZ, PT, P3 ;  /* 0x000000ff3f00120c */ /* 0x000fc80003f65330 */
[----:B------:R-:W-:Y:S01]  /*42d80*/  @P1 ISETP.NE.AND.EX P3, PT, R61, R8, !P3, P5 ;  /* 0x000000083d00120c */ /* 0x000fe20005f65350 */
[----:B------:R-:W-:-:S03]  /*42d90*/  IMAD.WIDE.U32.X R8, R9, R55, R44, P2 ;  /* 0x0000003709087225 */ /* 0x000fc600010e042c */
[----:B------:R-:W-:-:S03]  /*42da0*/  @P1 SEL R11, RZ, 0x1, !P3 ;  /* 0x00000001ff0b1807 */ /* 0x000fc60005800000 */
[----:B------:R-:W-:Y:S02]  /*42db0*/  @P0 IADD3 R13, P5, PT, RZ, -R39, RZ ;  /* 0x80000027ff0d0210 */ /* 0x000fe40007fbe0ff */
[----:B------:R-:W-:Y:S01]  /*42dc0*/  IADD3 R45, P1, PT, R11, R8, RZ ;  /* 0x000000080b2d7210 */ /* 0x000fe20007f3e0ff */
[----:B------:R-:W-:Y:S01]  /*42dd0*/  IMAD.WIDE.U32 R10, R3, R54, RZ ;  /* 0x00000036030a7225 */ /* 0x000fe200078e00ff */
[----:B------:R-:W-:Y:S02]  /*42de0*/  @P0 ISETP.NE.U32.AND P2, PT, R36, RZ, PT ;  /* 0x000000ff2400020c */ /* 0x000fe40003f45070 */
[----:B------:R-:W-:Y:S01]  /*42df0*/  IADD3.X R49, PT, PT, R9, UR4, RZ, P1, !PT ;  /* 0x0000000409317c10 */ /* 0x000fe20008ffe4ff */
[----:B------:R-:W-:Y:S01]  /*42e00*/  @P0 IMAD.X R8, RZ, RZ, ~R24, P5 ;  /* 0x000000ffff080224 */ /* 0x000fe200028e0e18 */
[----:B------:R-:W-:Y:S01]  /*42e10*/  ISETP.NE.U32.AND P1, PT, R45, RZ, PT ;  /* 0x000000ff2d00720c */ /* 0x000fe20003f25070 */
[----:B------:R-:W-:Y:S01]  /*42e20*/  IMAD.X R9, RZ, RZ, RZ, P4 ;  /* 0x000000ffff097224 */ /* 0x000fe200020e06ff */
[----:B------:R-:W-:-:S02]  /*42e30*/  @P0 ISETP.NE.AND.EX P2, PT, R67, RZ, PT, P2 ;  /* 0x000000ff4300020c */ /* 0x000fc40003f45320 */
[----:B------:R-:W-:Y:S01]  /*42e40*/  @P0 ISETP.NE.U32.AND P3, PT, R58, R13, PT ;  /* 0x0000000d3a00020c */ /* 0x000fe20003f65070 */
[----:B------:R-:W-:Y:S01]  /*42e50*/  IMAD.MOV.U32 R13, RZ, RZ, 0x1 ;  /* 0x00000001ff0d7424 */ /* 0x000fe200078e00ff */
[----:B------:R-:W-:Y:S02]  /*42e60*/  ISETP.NE.AND.EX P1, PT, R49, RZ, PT, P1 ;  /* 0x000000ff3100720c */ /* 0x000fe40003f25310 */
[----:B------:R-:W-:Y:S02]  /*42e70*/  IADD3 RZ, P5, PT, R56, R59, RZ ;  /* 0x0000003b38ff7210 */ /* 0x000fe40007fbe0ff */
[----:B------:R-:W-:Y:S01]  /*42e80*/  @P0 ISETP.NE.AND.EX P2, PT, R65, R8, !P2, P3 ;  /* 0x000000084100020c */ /* 0x000fe20005745330 */
[----:B------:R-:W-:-:S03]  /*42e90*/  IMAD.MOV.U32 R8, RZ, RZ, R57 ;  /* 0x000000ffff087224 */ /* 0x000fc600078e0039 */
        /* <DEDUP_REMOVED lines=68> */
.L_x_569:
[----:B------:R-:W-:Y:S05]  /*432e0*/  BSYNC.RELIABLE B2 ;  /* 0x0000000000027941 */ /* 0x000fea0003800100 */
.L_x_568:
        /* <DEDUP_REMOVED lines=22> */
.L_x_570:
[----:B------:R-:W-:Y:S05]  /*43450*/  BSYNC.RECONVERGENT B1 ;  /* 0x0000000000017941 */ /* 0x000fea0003800200 */
.L_x_567:
        /* <DEDUP_REMOVED lines=26> */
[C---:B------:R-:W-:Y:S01]  /*43600*/  ISETP.NE.AND.EX P2, PT, R9.reuse, RZ, PT, P2 ;  /* 0x000000ff0900720c */ /* 0x040fe20003f45320 */
        /* <DEDUP_REMOVED lines=8> */
[----:B------:R-:W-:Y:S01]  /*43690*/  IMAD.WIDE.U32.X R12, R45, R34, R12, P3 ;  /* 0x000000222d0c7225 */ /* 0x000fe200018e040c */
[----:B------:R-:W-:Y:S02]  /*436a0*/  SEL R51, RZ, 0x1, P0 ;  /* 0x00000001ff337807 */ /* 0x000fe40000000000 */
[----:B------:R-:W-:Y:S01]  /*436b0*/  IADD3 R59, P0, PT, R59, R10, RZ ;  /* 0x0000000a3b3b7210 */ /* 0x000fe20007f1e0ff */
[----:B------:R-:W-:Y:S01]  /*436c0*/  IMAD.WIDE.U32 R8, R39, R47, RZ ;  /* 0x0000002f27087225 */ /* 0x000fe200078e00ff */
[----:B------:R-:W-:-:S03]  /*436d0*/  IADD3 R63, P1, PT, R51, R12, RZ ;  /* 0x0000000c333f7210 */ /* 0x000fc60007f3e0ff */
[----:B------:R-:W-:-:S04]  /*436e0*/  IMAD.WIDE.U32 R48, R45, R32, RZ ;  /* 0x000000202d307225 */ /* 0x000fc800078e00ff */
[----:B------:R-:W-:-:S04]  /*436f0*/  IMAD.WIDE.U32 R2, R24, R47, RZ ;  /* 0x0000002f18027225 */ /* 0x000fc800078e00ff */
[----:B------:R-:W-:Y:S01]  /*43700*/  IMAD.X R51, RZ, RZ, R11, P0 ;  /* 0x000000ffff337224 */ /* 0x000fe200000e060b */
[----:B------:R-:W-:Y:S01]  /*43710*/  IADD3 R44, P0, PT, R59, R2, RZ ;  /* 0x000000023b2c7210 */ /* 0x000fe20007f1e0ff */
[----:B------:R-:W-:Y:S01]  /*43720*/  IMAD.WIDE.U32 R8, P3, R24, R34, R8 ;  /* 0x0000002218087225 */ /* 0x000fe20007860008 */
[----:B------:R-:W-:Y:S02]  /*43730*/  IADD3 R59, P2, PT, RZ, -R59, RZ ;  /* 0x8000003bff3b7210 */ /* 0x000fe40007f5e0ff */
[----:B------:R-:W-:Y:S01]  /*43740*/  ISETP.NE.U32.AND P4, PT, R44, RZ, PT ;  /* 0x000000ff2c00720c */ /* 0x000fe20003f85070 */
[----:B------:R-:W-:-:S04]  /*43750*/  IMAD.WIDE.U32 R10, R32, R32, RZ ;  /* 0x00000020200a7225 */ /* 0x000fc800078e00ff */
[----:B------:R-:W-:-:S04]  /*43760*/  IMAD.WIDE.U32 R60, P6, R32, R45, R48 ;  /* 0x0000002d203c7225 */ /* 0x000fc800078c0030 */
        /* <DEDUP_REMOVED lines=20> */
[----:B------:R-:W-:Y:S02]  /*438b0*/  IMAD.MOV.U32 R62, RZ, RZ, R61 ;  /* 0x000000ffff3e7224 */ /* 0x000fe400078e003d */
[----:B------:R-:W-:Y:S01]  /*438c0*/  @P1 IADD3 R49, P4, PT, RZ, -R63, RZ ;  /* 0x8000003fff311210 */ /* 0x000fe20007f9e0ff */
[----:B------:R-:W-:Y:S01]  /*438d0*/  IMAD.WIDE.U32.X R12, R39, R34, R58, P5 ;  /* 0x00000022270c7225 */ /* 0x000fe200028e043a */
[----:B------:R-:W-:-:S02]  /*438e0*/  @P1 ISETP.NE.U32.AND P2, PT, R65, RZ, PT ;  /* 0x000000ff4100120c */ /* 0x000fc40003f45070 */
[----:B------:R-:W-:Y:S01]  /*438f0*/  @P1 ISETP.NE.U32.AND P5, PT, R10, R49, PT ;  /* 0x000000310a00120c */ /* 0x000fe20003fa5070 */
[----:B------:R-:W-:Y:S01]  /*43900*/  @P1 IMAD.X R10, RZ, RZ, ~R56, P4 ;  /* 0x000000ffff0a1224 */ /* 0x000fe200020e0e38 */
[----:B------:R-:W-:Y:S01]  /*43910*/  @P1 ISETP.NE.AND.EX P2, PT, R69, RZ, PT, P2 ;  /* 0x000000ff4500120c */ /* 0x000fe20003f45320 */
[----:B------:R-:W-:Y:S01]  /*43920*/  IMAD.X R63, RZ, RZ, RZ, P6 ;  /* 0x000000ffff3f7224 */ /* 0x000fe200030e06ff */
[----:B------:R-:W-:Y:S01]  /*43930*/  SEL R49, RZ, 0x1, !P0 ;  /* 0x00000001ff317807 */ /* 0x000fe20004000000 */
[----:B------:R-:W-:Y:S01]  /*43940*/  IMAD.MOV.U32 R51, RZ, RZ, 0x1 ;  /* 0x00000001ff337424 */ /* 0x000fe200078e00ff */
[----:B------:R-:W-:Y:S01]  /*43950*/  IADD3 RZ, P4, PT, R60, R11, RZ ;  /* 0x0000000b3cff7210 */ /* 0x000fe20007f9e0ff */
[----:B------:R-:W-:Y:S01]  /*43960*/  IMAD.WIDE.U32 R58, R24, R32, RZ ;  /* 0x00000020183a7225 */ /* 0x000fe200078e00ff */
[----:B------:R-:W-:Y:S02]  /*43970*/  @P1 ISETP.NE.AND.EX P2, PT, R67, R10, !P2, P5 ;  /* 0x0000000a4300120c */ /* 0x000fe40005745350 */
[----:B------:R-:W-:Y:S01]  /*43980*/  IADD3 R65, P0, PT, R49, R12, RZ ;  /* 0x0000000c31417210 */ /* 0x000fe20007f1e0ff */
[----:B------:R-:W-:Y:S01]  /*43990*/  IMAD.WIDE.U32.X R60, R45, R45, R62, P4 ;  /* 0x0000002d2d3c7225 */ /* 0x000fe200020e043e */
[----:B------:R-:W-:-:S02]  /*439a0*/  @P1 SEL R51, RZ, 0x1, !P2 ;  /* 0x00000001ff331807 */ /* 0x000fc40005000000 */
[----:B------:R-:W-:Y:S01]  /*439b0*/  IADD3 R46, P2, PT, R66, R2, RZ ;  /* 0x00000002422e7210 */ /* 0x000fe20007f5e0ff */
[----:B------:R-:W-:-:S04]  /*439c0*/  IMAD.WIDE.U32 R48, R22, R47, RZ ;  /* 0x0000002f16307225 */ /* 0x000fc800078e00ff */
[----:B------:R-:W-:-:S04]  /*439d0*/  IMAD.WIDE.U32 R10, R39, R32, RZ ;  /* 0x00000020270a7225 */ /* 0x000fc800078e00ff */
[----:B------:R-:W-:Y:S01]  /*439e0*/  IMAD.X R71, RZ, RZ, R13, P0 ;  /* 0x000000ffff477224 */ /* 0x000fe200000e060d */
[----:B------:R-:W-:Y:S01]  /*439f0*/  IADD3 R63, P0, PT, R51, R60, RZ ;  /* 0x0000003c333f7210 */ /* 0x000fe20007f1e0ff */
[----:B------:R-:W-:-:S03]  /*43a00*/  IMAD.WIDE.U32 R12, R37, R47, RZ ;  /* 0x0000002f250c7225 */ /* 0x000fc600078e00ff */
[----:B------:R-:W-:Y:S01]  /*43a10*/  IADD3.X R67, PT, PT, R61, UR4, RZ, P0, !PT ;  /* 0x000000043d437c10 */ /* 0x000fe200087fe4ff */
[----:B------:R-:W-:Y:S01]  /*43a20*/  IMAD.WIDE.U32 R48, P4, R37, R34, R48 ;  /* 0x0000002225307225 */ /* 0x000fe20007880030 */
[----:B------:R-:W-:Y:S02]  /*43a30*/  IADD3 R51, P0, PT, R65, R12, RZ ;  /* 0x0000000c41337210 */ /* 0x000fe40007f1e0ff */
[----:B------:R-:W-:Y:S01]  /*43a40*/  IADD3 R70, P1, PT, R63, R58, RZ ;  /* 0x0000003a3f467210 */ /* 0x000fe20007f3e0ff */
        /* <DEDUP_REMOVED lines=13> */
[----:B------:R-:W-:Y:S01]  /*43b20*/  ISETP.GE.U32.AND.EX P1, PT, R66, R69, PT, P1 ;  /* 0x000000454200720c */ /* 0x000fe20003f26110 */
[----:B------:R-:W-:Y:S01]  /*43b30*/  IMAD.MOV.U32 R72, RZ, RZ, R11 ;  /* 0x000000ffff487224 */ /* 0x000fe200078e000b */
[----:B------:R-:W-:Y:S01]  /*43b40*/  ISETP.GE.U32.AND.EX P0, PT, R44, R64, PT, P0 ;  /* 0x000000402c00720c */ /* 0x000fe20003f06100 */
[----:B------:R-:W-:-:S03]  /*43b50*/  IMAD.WIDE.U32.X R2, R39, R34, R60, P2 ;  /* 0x0000002227027225 */ /* 0x000fc600010e043c */
[----:B------:R-:W-:-:S04]  /*43b60*/  SEL R9, RZ, 0x1, P0 ;  /* 0x00000001ff097807 */ /* 0x000fc80000000000 */
[----:B------:R-:W-:-:S03]  /*43b70*/  IADD3 R77, P0, PT, R9, R2, RZ ;  /* 0x00000002094d7210 */ /* 0x000fc60007f1e0ff */
[----:B------:R-:W-:Y:S01]  /*43b80*/  @P1 IADD3 R9, P3, PT, RZ, -R63, RZ ;  /* 0x8000003fff091210 */ /* 0x000fe20007f7e0ff */
[----:B------:R-:W-:Y:S01]  /*43b90*/  IMAD.MOV.U32 R63, RZ, RZ, 0x1 ;  /* 0x00000001ff3f7424 */ /* 0x000fe200078e00ff */
[----:B------:R-:W-:Y:S01]  /*43ba0*/  @P1 ISETP.NE.U32.AND P2, PT, R70, RZ, PT ;  /* 0x000000ff4600120c */ /* 0x000fe20003f45070 */
[----:B------:R-:W-:Y:S01]  /*43bb0*/  IMAD.X R64, RZ, RZ, R3, P0 ;  /* 0x000000ffff407224 */ /* 0x000fe200000e0603 */
[----:B------:R-:W-:Y:S01]  /*43bc0*/  @P1 ISETP.NE.U32.AND P0, PT, R58, R9, PT ;  /* 0x000000093a00120c */ /* 0x000fe20003f05070 */
[----:B------:R-:W-:Y:S01]  /*43bd0*/  @P1 IMAD.X R8, RZ, RZ, ~R67, P3 ;  /* 0x000000ffff081224 */ /* 0x000fe200018e0e43 */
[----:B------:R-:W-:Y:S01]  /*43be0*/  @P1 ISETP.NE.AND.EX P2, PT, R69, RZ, PT, P2 ;  /* 0x000000ff4500120c */ /* 0x000fe20003f45320 */
[----:B------:R-:W-:Y:S01]  /*43bf0*/  IMAD.WIDE.U32 R2, R45, R24, RZ ;  /* 0x000000182d027225 */ /* 0x000fe200078e00ff */
[----:B------:R-:W-:Y:S02]  /*43c00*/  IADD3 R68, P3, PT, R77, R58, RZ ;  /* 0x0000003a4d447210 */ /* 0x000fe40007f7e0ff */
[----:B------:R-:W-:-:S02]  /*43c10*/  @P1 ISETP.NE.AND.EX P2, PT, R75, R8, !P2, P0 ;  /* 0x000000084b00120c */ /* 0x000fc40005745300 */
        /* <DEDUP_REMOVED lines=20> */
[----:B------:R-:W-:Y:S01]  /*43d60*/  ISETP.NE.AND.EX P1, PT, R56, R51, !P2, P1 ;  /* 0x000000333800720c */ /* 0x000fe20005725310 */
[----:B------:R-:W-:Y:S01]  /*43d70*/  IMAD.X R73, RZ, RZ, RZ, P5 ;  /* 0x000000ffff497224 */ /* 0x000fe200028e06ff */
[----:B------:R-:W-:Y:S01]  /*43d80*/  IADD3.X R65, PT, PT, R3, UR4, RZ, P3, !PT ;  /* 0x0000000403417c10 */ /* 0x000fe20009ffe4ff */
[----:B------:R-:W-:Y:S01]  /*43d90*/  IMAD.WIDE.U32 R2, R47, R37, RZ ;  /* 0x000000252f027225 */ /* 0x000fe200078e00ff */
[----:B------:R-:W-:Y:S02]  /*43da0*/  @P0 IADD3 R51, P3, PT, RZ, -R77, RZ ;  /* 0x8000004dff330210 */ /* 0x000fe40007f7e0ff */
[----:B------:R-:W-:Y:S01]  /*43db0*/  @P0 ISETP.NE.U32.AND P2, PT, R68, RZ, PT ;  /* 0x000000ff4400020c */ /* 0x000fe20003f45070 */
[----:B------:R-:W-:Y:S01]  /*43dc0*/  IMAD.WIDE.U32 R60, R24, R24, RZ ;  /* 0x00000018183c7225 */ /* 0x000fe200078e00ff */
[----:B------:R-:W-:-:S03]  /*43dd0*/  IADD3 RZ, P5, PT, R10, R59, RZ ;  /* 0x0000003b0aff7210 */ /* 0x000fc60007fbe0ff */
[----:B------:R-:W-:Y:S01]  /*43de0*/  IMAD.X R59, RZ, RZ, RZ, P6 ;  /* 0x000000ffff3b7224 */ /* 0x000fe200030e06ff */
[----:B------:R-:W-:Y:S01]  /*43df0*/  @P0 ISETP.NE.AND.EX P6, PT, R70, RZ, PT, P2 ;  /* 0x000000ff4600020c */ /* 0x000fe20003fc5320 */
[----:B------:R-:W-:Y:S01]  /*43e00*/  @P0 IMAD.X R2, RZ, RZ, ~R64, P3 ;  /* 0x000000ffff020224 */ /* 0x000fe200018e0e40 */
[----:B------:R-:W-:Y:S01]  /*43e10*/  @P0 ISETP.NE.U32.AND P3, PT, R58, R51, PT ;  /* 0x000000333a00020c */ /* 0x000fe20003f65070 */
[----:B------:R-:W-:Y:S01]  /*43e20*/  IMAD.WIDE.U32 R10, R22, R32, RZ ;  /* 0x00000020160a7225 */ /* 0x000fe200078e00ff */
[----:B------:R-:W-:Y:S02]  /*43e30*/  IADD3 RZ, P2, PT, R3, R8, RZ ;  /* 0x0000000803ff7210 */ /* 0x000fe40007f5e0ff */
[----:B------:R-:W-:Y:S01]  /*43e40*/  @P0 ISETP.NE.AND.EX P3, PT, R75, R2, !P6, P3 ;  /* 0x000000024b00020c */ /* 0x000fe20007765330 */
[----:B------:R-:W-:Y:S02]  /*43e50*/  IMAD.MOV.U32 R58, RZ, RZ, R9 ;  /* 0x000000ffff3a7224 */ /* 0x000fe400078e0009 */
[----:B------:R-:W-:Y:S01]  /*43e60*/  IMAD.MOV.U32 R51, RZ, RZ, 0x1 ;  /* 0x00000001ff337424 */ /* 0x000fe200078e00ff */
[----:B------:R-:W-:Y:S01]  /*43e70*/  @P0 SEL R51, RZ, 0x1, !P3 ;  /* 0x00000001ff330807 */ /* 0x000fe20005800000 */
[----:B------:R-:W-:-:S04]  /*43e80*/  IMAD.WIDE.U32 R8, R37, R32, RZ ;  /* 0x0000002025087225 */ /* 0x000fc800078e00ff */
[----:B------:R-:W-:-:S04]  /*43e90*/  IMAD.WIDE.U32.X R72, R39, R45, R72, P5 ;  /* 0x0000002d27487225 */ /* 0x000fc800028e0448 */
[----:B------:R-:W-:Y:S01]  /*43ea0*/  IMAD.WIDE.U32 R10, P0, R37, R45, R10 ;  /* 0x0000002d250a7225 */ /* 0x000fe2000780000a */
[----:B------:R-:W-:-:S03]  /*43eb0*/  IADD3 R75, P3, PT, R51, R72, RZ ;  /* 0x00000048334b7210 */ /* 0x000fc60007f7e0ff */
[----:B------:R-:W-:Y:S01]  /*43ec0*/  IMAD.WIDE.U32 R70, R39, R24, RZ ;  /* 0x0000001827467225 */ /* 0x000fe200078e00ff */
[----:B------:R-:W-:-:S03]  /*43ed0*/  IADD3.X R76, PT, PT, R73, UR4, RZ, P3, !PT ;  /* 0x00000004494c7c10 */ /* 0x000fc60009ffe4ff */
[----:B------:R-:W-:Y:S01]  /*43ee0*/  IMAD.WIDE.U32.X R2, R22, R34, R58, P2 ;  /* 0x0000002216027225 */ /* 0x000fe200010e043a */
[----:B------:R-:W-:Y:S02]  /*43ef0*/  IADD3 R66, P2, PT, R63, R8, RZ ;  /* 0x000000083f427210 */ /* 0x000fe40007f5e0ff */
[----:B------:R-:W-:Y:S01]  /*43f00*/  SEL R59, RZ, 0x1, !P1 ;  /* 0x00000001ff3b7807 */ /* 0x000fe20004800000 */
[----:B------:R-:W-:Y:S02]  /*43f10*/  IMAD.IADD R58, R9, 0x1, R10 ;  /* 0x00000001093a7824 */ /* 0x000fe400078e020a */
[----:B------:R-:W-:Y:S01]  /*43f20*/  IMAD.WIDE.U32 R70, P1, R24, R39, R70 ;  /* 0x0000002718467225 */ /* 0x000fe20007820046 */
[----:B------:R-:W-:-:S03]  /*43f30*/  IADD3 R79, P3, P5, R66, R2, R59 ;  /* 0x00000002424f7210 */ /* 0x000fc60007d7e03b */
[----:B------:R-:W-:Y:S01]  /*43f40*/  IMAD.X R77, R58, 0x1, R65, P2 ;  /* 0x000000013a4d7824 */ /* 0x000fe200010e0641 */
[----:B------:R-:W-:Y:S01]  /*43f50*/  IADD3 R59, P2, PT, R75, R60, RZ ;  /* 0x0000003c4b3b7210 */ /* 0x000fe20007f5e0ff */
[----:B------:R-:W-:Y:S02]  /*43f60*/  IMAD.IADD R81, R61, 0x1, R70 ;  /* 0x000000013d517824 */ /* 0x000fe400078e0246 */
[-C--:B------:R-:W-:Y:S01]  /*43f70*/  IMAD R51, R57, R26.reuse, RZ ;  /* 0x0000001a39337224 */ /* 0x080fe200078e02ff */
        /* <DEDUP_REMOVED lines=8> */
[----:B------:R-:W-:-:S12]  /*44000*/  IMAD.IADD R3, R3, 0x1, R51 ;  /* 0x0000000103037824 */ /* 0x000fd800078e0233 */
[----:B------:R-:W-:Y:S01]  /*44010*/  @P2 IADD3 R51, P6, PT, RZ, -R75, RZ ;  /* 0x8000004bff332210 */ /* 0x000fe20007fde0ff */
[----:B------:R-:W-:Y:S01]  /*44020*/  IMAD.WIDE.U32 R74, R3, R28, RZ ;  /* 0x0000001c034a7225 */ /* 0x000fe200078e00ff */
[----:B------:R-:W-:Y:S02]  /*44030*/  @P2 ISETP.NE.U32.AND P3, PT, R59, RZ, PT ;  /* 0x000000ff3b00220c */ /* 0x000fe40003f65070 */
[----:B------:R-:W-:Y:S01]  /*44040*/  @P2 ISETP.NE.U32.AND P5, PT, R60, R51, PT ;  /* 0x000000333c00220c */ /* 0x000fe20003fa5070 */
[----:B------:R-:W-:Y:S01]  /*44050*/  IMAD.X R51, RZ, RZ, RZ, P1 ;  /* 0x000000ffff337224 */ /* 0x000fe200008e06ff */
[----:B------:R-:W-:Y:S01]  /*44060*/  @P2 ISETP.NE.AND.EX P3, PT, R73, RZ, PT, P3 ;  /* 0x000000ff4900220c */ /* 0x000fe20003f65330 */
[----:B------:R-:W-:Y:S01]  /*44070*/  @P2 IMAD.X R60, RZ, RZ, ~R76, P6 ;  /* 0x000000ffff3c2224 */ /* 0x000fe200030e0e4c */
[----:B------:R-:W-:Y:S01]  /*44080*/  LOP3.LUT R59, RZ, R50, RZ, 0x33, !PT ;  /* 0x00000032ff3b7212 */ /* 0x000fe200078e33ff */
[----:B------:R-:W-:Y:S01]  /*44090*/  IMAD.WIDE.U32 R74, P1, R2, R29, R74 ;  /* 0x0000001d024a7225 */ /* 0x000fe2000782004a */
[----:B------:R-:W-:-:S02]  /*440a0*/  IADD3 RZ, P6, PT, R70, R61, RZ ;  /* 0x0000003d46ff7210 */ /* 0x000fc40007fde0ff */
[----:B------:R-:W-:Y:S01]  /*440b0*/  @P2 ISETP.NE.AND.EX P3, PT, R81, R60, !P3, P5 ;  /* 0x0000003c5100220c */ /* 0x000fe20005f65350 */
[----:B------:R-:W-:Y:S01]  /*440c0*/  IMAD.WIDE.U32 R72, R2, R28, RZ ;  /* 0x0000001c02487225 */ /* 0x000fe200078e00ff */
[----:B------:R-:W-:-:S03]  /*440d0*/  LOP3.LUT R60, RZ, R57, RZ, 0x33, !PT ;  /* 0x00000039ff3c7212 */ /* 0x000fc600078e33ff */
[----:B------:R-:W-:Y:S01]  /*440e0*/  IMAD.MOV.U32 R50, RZ, RZ, R71 ;  /* 0x000000ffff327224 */ /* 0x000fe200078e0047 */
[----:B------:R-:W-:Y:S01]  /*440f0*/  ISETP.GT.U32.AND P5, PT, R72, R59, PT ;  /* 0x0000003b4800720c */ /* 0x000fe20003fa4070 */
[----:B------:R-:W-:Y:S01]  /*44100*/  IMAD.X R71, RZ, RZ, RZ, P1 ;  /* 0x000000ffff477224 */ /* 0x000fe200008e06ff */
[----:B------:R-:W-:Y:S01]  /*44110*/  ISETP.GE.U32.AND P1, PT, R79, R66, PT ;  /* 0x000000424f00720c */ /* 0x000fe20003f26070 */
[----:B------:R-:W-:Y:S01]  /*44120*/  IMAD.X R61, RZ, RZ, RZ, P4 ;  /* 0x000000ffff3d7224 */ /* 0x000fe200020e06ff */
[----:B------:R-:W-:Y:S01]  /*44130*/  IADD3 R73, P4, PT, R73, R74, RZ ;  /* 0x0000004a49497210 */ /* 0x000fe20007f9e0ff */
[----:B------:R-:W-:Y:S01]  /*44140*/  IMAD.WIDE.U32.X R50, R39, R39, R50, P6 ;  /* 0x0000002727327225 */ /* 0x000fe200030e0432 */
[----:B------:R-:W-:Y:S02]  /*44150*/  IADD3 R59, P6, PT, R67, R12, RZ ;  /* 0x0000000c433b7210 */ /* 0x000fe40007fde0ff */
[----:B------:R-:W-:Y:S01]  /*44160*/  ISETP.GE.U32.AND.EX P1, PT, R68, R77, PT, P1 ;  /* 0x0000004d4400720c */ /* 0x000fe20003f26110 */
[----:B------:R-:W-:Y:S01]  /*44170*/  IMAD.MOV.U32 R70, RZ, RZ, R75 ;  /* 0x000000ffff467224 */ /* 0x000fe200078e004b */
[----:B------:R-:W-:Y:S01]  /*44180*/  ISETP.GT.U32.AND.EX P5, PT, R73, R60, PT, P5 ;  /* 0x0000003c4900720c */ /* 0x000fe20003fa4150 */
[----:B------:R-:W-:Y:S01]  /*44190*/  IMAD.X R57, R69, 0x1, R56, P6 ;  /* 0x0000000145397824 */ /* 0x000fe200030e0638 */
[----:B------:R-:W-:Y:S01]  /*441a0*/  IADD3 RZ, P6, PT, R48, R13, RZ ;  /* 0x0000000d30ff7210 */ /* 0x000fe20007fde0ff */
[----:B------:R-:W-:Y:S01]  /*441b0*/  IMAD.WIDE.U32.X R70, R3, R29, R70, P4 ;  /* 0x0000001d03467225 */ /* 0x000fe200020e0446 */
[----:B------:R-:W-:-:S02]  /*441c0*/  ISETP.GE.U32.AND P4, PT, R59, R12, PT ;  /* 0x0000000c3b00720c */ /* 0x000fc40003f86070 */
[----:B------:R-:W-:Y:S01]  /*441d0*/  SEL R67, RZ, 0x1, !P5 ;  /* 0x00000001ff437807 */ /* 0x000fe20006800000 */
[----:B------:R-:W-:Y:S01]  /*441e0*/  IMAD.WIDE.U32 R68, R3, R30, RZ ;  /* 0x0000001e03447225 */ /* 0x000fe200078e00ff */
[----:B------:R-:W-:Y:S02]  /*441f0*/  ISETP.GE.U32.AND.EX P4, PT, R57, R56, PT, P4 ;  /* 0x000000383900720c */ /* 0x000fe40003f86140 */
[----:B------:R-:W-:Y:S01]  /*44200*/  IADD3 R81, P5, PT, R67, R70, RZ ;  /* 0x0000004643517210 */ /* 0x000fe20007fbe0ff */
[----:B------:R-:W-:Y:S01]  /*44210*/  IMAD.MOV.U32 R60, RZ, RZ, R49 ;  /* 0x000000ffff3c7224 */ /* 0x000fe200078e0031 */
[----:B------:R-:W-:Y:S01]  /*44220*/  SEL R67, RZ, 0x1, P4 ;  /* 0x00000001ff437807 */ /* 0x000fe20002000000 */
[----:B------:R-:W-:Y:S01]  /*44230*/  IMAD.WIDE.U32 R48, R2, R30, RZ ;  /* 0x0000001e02307225 */ /* 0x000fe200078e00ff */
[----:B------:R-:W-:-:S03]  /*44240*/  @P1 IADD3 R73, P4, PT, RZ, -R63, RZ ;  /* 0x8000003fff491210 */ /* 0x000fc60007f9e0ff */
        /* <DEDUP_REMOVED lines=10> */
[----:B------:R-:W-:Y:S02]  /*442f0*/  @P2 SEL R69, RZ, 0x1, !P3 ;  /* 0x00000001ff452807 */ /* 0x000fe40005800000 */
[----:B------:R-:W-:Y:S01]  /*44300*/  ISETP.GE.U32.AND P2, PT, R36, R71, PT ;  /* 0x000000472400720c */ /* 0x000fe20003f46070 */
[----:B------:R-:W-:Y:S01]  /*44310*/  IMAD.X R63, R66, 0x1, R38, P5 ;  /* 0x00000001423f7824 */ /* 0x000fe200028e0626 */
[----:B------:R-:W-:-:S02]  /*44320*/  @P1 ISETP.NE.AND.EX P4, PT, R77, RZ, PT, P4 ;  /* 0x000000ff4d00120c */ /* 0x000fc40003f85340 */
[----:B------:R-:W-:Y:S01]  /*44330*/  @P1 ISETP.NE.U32.AND P5, PT, R8, R73, PT ;  /* 0x000000490800120c */ /* 0x000fe20003fa5070 */
[----:B------:R-:W-:Y:S01]  /*44340*/  IMAD.MOV.U32 R73, RZ, RZ, 0x1 ;  /* 0x00000001ff497424 */ /* 0x000fe200078e00ff */
[----:B------:R-:W-:Y:S02]  /*44350*/  ISETP.GE.U32.AND.EX P2, PT, R63, R66, PT, P2 ;  /* 0x000000423f00720c */ /* 0x000fe40003f46120 */
[----:B------:R-:W-:Y:S01]  /*44360*/  @P1 ISETP.NE.AND.EX P3, PT, R58, R65, !P4, P5 ;  /* 0x000000413a00120c */ /* 0x000fe20006765350 */
[----:B------:R-:W-:Y:S01]  /*44370*/  IMAD.X R65, RZ, RZ, RZ, P0 ;  /* 0x000000ffff417224 */ /* 0x000fe200000e06ff */
[----:B------:R-:W-:Y:S02]  /*44380*/  IADD3 R69, P4, PT, R69, R50, RZ ;  /* 0x0000003245457210 */ /* 0x000fe40007f9e0ff */
[----:B------:R-:W-:Y:S02]  /*44390*/  IADD3 R75, P5, PT, R67, R12, RZ ;  /* 0x0000000c434b7210 */ /* 0x000fe40007fbe0ff */
[----:B------:R-:W-:Y:S01]  /*443a0*/  IADD3.X R68, PT, PT, R51, UR4, RZ, P4, !PT ;  /* 0x0000000433447c10 */ /* 0x000fe2000a7fe4ff */
[----:B------:R-:W-:Y:S01]  /*443b0*/  IMAD.WIDE.U32 R50, R45, R37, RZ ;  /* 0x000000252d327225 */ /* 0x000fe200078e00ff */
[----:B------:R-:W-:-:S02]  /*443c0*/  IADD3 R56, P4, PT, R75, R8, RZ ;  /* 0x000000084b387210 */ /* 0x000fc40007f9e0ff */
[----:B------:R-:W-:Y:S01]  /*443d0*/  @P1 SEL R73, RZ, 0x1, !P3 ;  /* 0x00000001ff491807 */ /* 0x000fe20005800000 */
[----:B------:R-:W-:Y:S01]  /*443e0*/  IMAD.X R77, RZ, RZ, R13, P5 ;  /* 0x000000ffff4d7224 */ /* 0x000fe200028e060d */
[----:B------:R-:W-:Y:S01]  /*443f0*/  IADD3 R13, P5, PT, R56, R64, RZ ;  /* 0x00000040380d7210 */ /* 0x000fe20007fbe0ff */
[----:B------:R-:W-:Y:S01]  /*44400*/  IMAD.MOV.U32 R64, RZ, RZ, R11 ;  /* 0x000000ffff407224 */ /* 0x000fe200078e000b */
[----:B------:R-:W-:Y:S01]  /*44410*/  IADD3 RZ, P3, PT, R60, R49, RZ ;  /* 0x000000313cff7210 */ /* 0x000fe20007f7e0ff */
[----:B------:R-:W-:Y:S01]  /*44420*/  IMAD.X R79, R77, 0x1, R58, P4 ;  /* 0x000000014d4f7824 */ /* 0x000fe200020e063a */
[----:B------:R-:W-:Y:S02]  /*44430*/  @P2 ISETP.NE.U32.AND P4, PT, R71, RZ, PT ;  /* 0x000000ff4700220c */ /* 0x000fe40003f85070 */
[----:B------:R-:W-:Y:S01]  /*44440*/  @P2 IADD3 R71, P0, PT, RZ, -R81, RZ ;  /* 0x80000051ff472210 */ /* 0x000fe20007f1e0ff */
[----:B------:R-:W-:Y:S01]  /*44450*/  IMAD.X R12, R79, 0x1, R62, P5 ;  /* 0x000000014f0c7824 */ /* 0x000fe200028e063e */
[----:B------:R-:W-:Y:S01]  /*44460*/  @P2 ISETP.NE.AND.EX P4, PT, R66, RZ, PT, P4 ;  /* 0x000000ff4200220c */ /* 0x000fe20003f85340 */
[----:B------:R-:W-:-:S04]  /*44470*/  IMAD.WIDE.U32 R50, P5, R22, R32, R50 ;  /* 0x0000002016327225 */ /* 0x000fc800078a0032 */
[----:B------:R-:W-:Y:S01]  /*44480*/  @P2 IMAD.X R38, RZ, RZ, ~R70, P0 ;  /* 0x000000ffff262224 */ /* 0x000fe200000e0e46 */
[----:B------:R-:W-:Y:S01]  /*44490*/  ISETP.GE.U32.AND P0, PT, R13, R56, PT ;  /* 0x000000380d00720c */ /* 0x000fe20003f06070 */
[----:B------:R-:W-:Y:S01]  /*444a0*/  IMAD.X R67, RZ, RZ, RZ, P5 ;  /* 0x000000ffff437224 */ /* 0x000fe200028e06ff */
[----:B------:R-:W-:Y:S01]  /*444b0*/  @P2 ISETP.NE.U32.AND P5, PT, R48, R71, PT ;  /* 0x000000473000220c */ /* 0x000fe20003fa5070 */
[----:B------:R-:W-:Y:S01]  /*444c0*/  IMAD.WIDE.U32 R70, R32, R37, RZ ;  /* 0x0000002520467225 */ /* 0x000fe200078e00ff */
[----:B------:R-:W-:Y:S02]  /*444d0*/  ISETP.GE.U32.AND.EX P0, PT, R12, R79, PT, P0 ;  /* 0x0000004f0c00720c */ /* 0x000fe40003f06100 */
[----:B------:R-:W-:Y:S01]  /*444e0*/  @P2 ISETP.NE.AND.EX P4, PT, R83, R38, !P4, P5 ;  /* 0x000000265300220c */ /* 0x000fe20006785350 */
[----:B------:R-:W-:Y:S01]  /*444f0*/  IMAD.MOV.U32 R70, RZ, RZ, R61 ;  /* 0x000000ffff467224 */ /* 0x000fe200078e003d */
[----:B------:R-:W-:Y:S01]  /*44500*/  IADD3 RZ, P5, PT, R71, R50, RZ ;  /* 0x0000003247ff7210 */ /* 0x000fe20007fbe0ff */
[----:B------:R-:W-:Y:S01]  /*44510*/  IMAD.X R71, RZ, RZ, RZ, P6 ;  /* 0x000000ffff477224 */ /* 0x000fe200030e06ff */
[----:B------:R-:W-:Y:S01]  /*44520*/  IADD3 RZ, P6, PT, R10, R9, RZ ;  /* 0x000000090aff7210 */ /* 0x000fe20007fde0ff */
[----:B------:R-:W-:Y:S01]  /*44530*/  IMAD.MOV.U32 R9, RZ, RZ, 0x1 ;  /* 0x00000001ff097424 */ /* 0x000fe200078e00ff */
[----:B------:R-:W-:Y:S01]  /*44540*/  @P2 SEL R9, RZ, 0x1, !P4 ;  /* 0x00000001ff092807 */ /* 0x000fe20006000000 */
[----:B------:R-:W-:-:S04]  /*44550*/  IMAD.WIDE.U32 R48, R22, R24, RZ ;  /* 0x0000001816307225 */ /* 0x000fc800078e00ff */
[----:B------:R-:W-:Y:S01]  /*44560*/  @P0 IADD3 R61, P4, PT, RZ, -R75, RZ ;  /* 0x8000004bff3d0210 */ /* 0x000fe20007f9e0ff */
[----:B------:R-:W-:Y:S01]  /*44570*/  IMAD.MOV.U32 R66, RZ, RZ, R51 ;  /* 0x000000ffff427224 */ /* 0x000fe200078e0033 */
[----:B------:R-:W-:Y:S01]  /*44580*/  @P0 ISETP.NE.U32.AND P1, PT, R56, RZ, PT ;  /* 0x000000ff3800020c */ /* 0x000fe20003f25070 */
[----:B------:R-:W-:Y:S01]  /*44590*/  IMAD.WIDE.U32.X R10, R3, R31, R70, P3 ;  /* 0x0000001f030a7225 */ /* 0x000fe200018e0446 */
[----:B------:R-:W-:Y:S02]  /*445a0*/  @P0 ISETP.NE.U32.AND P3, PT, R8, R61, PT ;  /* 0x0000003d0800020c */ /* 0x000fe40003f65070 */
[----:B------:R-:W-:Y:S01]  /*445b0*/  @P0 ISETP.NE.AND.EX P1, PT, R79, RZ, PT, P1 ;  /* 0x000000ff4f00020c */ /* 0x000fe20003f25310 */
[----:B------:R-:W-:-:S04]  /*445c0*/  IMAD.WIDE.U32 R50, R37, R24, RZ ;  /* 0x0000001825327225 */ /* 0x000fc800078e00ff */
        /* <DEDUP_REMOVED lines=29> */
[----:B------:R-:W-:Y:S02]  /*447a0*/  @P1 ISETP.NE.U32.AND P0, PT, R10, RZ, PT ;  /* 0x000000ff0a00120c */ /* 0x000fe40003f05070 */
        /* <DEDUP_REMOVED lines=8> */
[----:B------:R-:W-:Y:S01]  /*44830*/  @P1 ISETP.NE.AND.EX P0, PT, R75, R38, !P0, P6 ;  /* 0x000000264b00120c */ /* 0x000fe20004705360 */
[----:B------:R-:W-:Y:S01]  /*44840*/  IMAD.MOV.U32 R66, RZ, RZ, R61 ;  /* 0x000000ffff427224 */ /* 0x000fe200078e003d */
[----:B------:R-:W-:Y:S01]  /*44850*/  ISETP.GE.U32.AND P6, PT, R11, R44, PT ;  /* 0x0000002c0b00720c */ /* 0x000fe20003fc6070 */
[----:B------:R-:W-:Y:S01]  /*44860*/  IMAD.MOV.U32 R61, RZ, RZ, 0x1 ;  /* 0x00000001ff3d7424 */ /* 0x000fe200078e00ff */
[----:B------:R-:W-:Y:S01]  /*44870*/  @P4 ISETP.NE.U32.AND P5, PT, R67, RZ, PT ;  /* 0x000000ff4300420c */ /* 0x000fe20003fa5070 */
[----:B------:R-:W-:Y:S01]  /*44880*/  IMAD.X R67, RZ, RZ, RZ, P3 ;  /* 0x000000ffff437224 */ /* 0x000fe200018e06ff */
[----:B------:R-:W-:Y:S02]  /*44890*/  ISETP.GE.U32.AND.EX P2, PT, R10, R71, PT, P6 ;  /* 0x000000470a00720c */ /* 0x000fe40003f46160 */
[----:B------:R-:W-:Y:S02]  /*448a0*/  @P4 IADD3 R69, P6, PT, RZ, -R79, RZ ;  /* 0x8000004fff454210 */ /* 0x000fe40007fde0ff */
[----:B------:R-:W-:-:S02]  /*448b0*/  IADD3 RZ, P3, PT, R60, R9, RZ ;  /* 0x000000093cff7210 */ /* 0x000fc40007f7e0ff */
[----:B------:R-:W-:Y:S01]  /*448c0*/  @P4 ISETP.NE.AND.EX P5, PT, R83, RZ, PT, P5 ;  /* 0x000000ff5300420c */ /* 0x000fe20003fa5350 */
[----:B------:R-:W-:Y:S01]  /*448d0*/  @P4 IMAD.X R38, RZ, RZ, ~R62, P6 ;  /* 0x000000ffff264224 */ /* 0x000fe200030e0e3e */
[----:B------:R-:W-:Y:S01]  /*448e0*/  @P4 ISETP.NE.U32.AND P6, PT, R8, R69, PT ;  /* 0x000000450800420c */ /* 0x000fe20003fc5070 */
[----:B------:R-:W-:-:S03]  /*448f0*/  IMAD.WIDE.U32.X R8, R3, R53, R66, P3 ;  /* 0x0000003503087225 */ /* 0x000fc600018e0442 */
[----:B------:R-:W-:Y:S02]  /*44900*/  @P4 ISETP.NE.AND.EX P5, PT, R81, R38, !P5, P6 ;  /* 0x000000265100420c */ /* 0x000fe40006fa5360 */
[----:B------:R-:W-:Y:S02]  /*44910*/  @P2 IADD3 R67, P6, PT, RZ, -R77, RZ ;  /* 0x8000004dff432210 */ /* 0x000fe40007fde0ff */
[----:B------:R-:W-:Y:S02]  /*44920*/  @P2 ISETP.NE.U32.AND P3, PT, R44, RZ, PT ;  /* 0x000000ff2c00220c */ /* 0x000fe40003f65070 */
[----:B------:R-:W-:Y:S01]  /*44930*/  @P4 SEL R61, RZ, 0x1, !P5 ;  /* 0x00000001ff3d4807 */ /* 0x000fe20006800000 */
[----:B------:R-:W-:Y:S01]  /*44940*/  @P2 IMAD.X R38, RZ, RZ, ~R64, P6 ;  /* 0x000000ffff262224 */ /* 0x000fe200030e0e40 */
[----:B------:R-:W-:Y:S01]  /*44950*/  IADD3 RZ, P4, PT, R48, R51, RZ ;  /* 0x0000003330ff7210 */ /* 0x000fe20007f9e0ff */
[----:B------:R-:W-:Y:S01]  /*44960*/  IMAD.MOV.U32 R64, RZ, RZ, R49 ;  /* 0x000000ffff407224 */ /* 0x000fe200078e0031 */
[----:B------:R-:W-:Y:S01]  /*44970*/  @P2 ISETP.NE.U32.AND P5, PT, R50, R67, PT ;  /* 0x000000433200220c */ /* 0x000fe20003fa5070 */
[----:B------:R-:W-:Y:S01]  /*44980*/  IMAD.WIDE.U32 R50, R3, R54, RZ ;  /* 0x0000003603327225 */ /* 0x000fe200078e00ff */
[----:B------:R-:W-:-:S02]  /*44990*/  @P2 ISETP.NE.AND.EX P3, PT, R71, RZ, PT, P3 ;  /* 0x000000ff4700220c */ /* 0x000fc40003f65330 */
[----:B------:R-:W-:Y:S01]  /*449a0*/  IADD3 R77, P6, PT, R61, R8, RZ ;  /* 0x000000083d4d7210 */ /* 0x000fe20007fde0ff */
[----:B------:R-:W-:Y:S01]  /*449b0*/  IMAD.MOV.U32 R61, RZ, RZ, 0x1 ;  /* 0x00000001ff3d7424 */ /* 0x000fe200078e00ff */
[----:B------:R-:W-:Y:S01]  /*449c0*/  @P2 ISETP.NE.AND.EX P3, PT, R75, R38, !P3, P5 ;  /* 0x000000264b00220c */ /* 0x000fe20005f65350 */
[----:B------:R-:W-:Y:S01]  /*449d0*/  IMAD.WIDE.U32 R48, P5, R2, R55, R50 ;  /* 0x0000003702307225 */ /* 0x000fe200078a0032 */
[----:B------:R-:W-:Y:S02]  /*449e0*/  IADD3.X R44, PT, PT, R9, UR4, RZ, P6, !PT ;  /* 0x00000004092c7c10 */ /* 0x000fe4000b7fe4ff */
[----:B------:R-:W-:Y:S01]  /*449f0*/  @P2 SEL R61, RZ, 0x1, !P3 ;  /* 0x00000001ff3d2807 */ /* 0x000fe20005800000 */
[----:B------:R-:W-:Y:S01]  /*44a00*/  IMAD.WIDE.U32.X R64, R22, R39, R64, P4 ;  /* 0x0000002716407225 */ /* 0x000fe200020e0440 */
[----:B------:R-:W-:-:S03]  /*44a10*/  LOP3.LUT R71, RZ, R36, RZ, 0x33, !PT ;  /* 0x00000024ff477212 */ /* 0x000fc600078e33ff */
[----:B------:R-:W-:Y:S01]  /*44a20*/  IMAD.WIDE.U32 R50, R2, R54, RZ ;  /* 0x0000003602327225 */ /* 0x000fe200078e00ff */
[----:B------:R-:W-:-:S03]  /*44a30*/  IADD3 R73, P2, PT, R61, R64, RZ ;  /* 0x000000403d497210 */ /* 0x000fc60007f5e0ff */
[----:B------:R-:W-:Y:S01]  /*44a40*/  IMAD R2, R63, R26, RZ ;  /* 0x0000001a3f027224 */ /* 0x000fe200078e02ff */
[----:B------:R-:W-:Y:S01]  /*44a50*/  IADD3 R72, P3, PT, R77, R50, RZ ;  /* 0x000000324d487210 */ /* 0x000fe20007f7e0ff */
[----:B------:R-:W-:Y:S01]  /*44a60*/  IMAD.IADD R79, R51, 0x1, R48 ;  /* 0x00000001334f7824 */ /* 0x000fe200078e0230 */
[----:B------:R-:W-:Y:S01]  /*44a70*/  IADD3.X R70, PT, PT, R65, UR4, RZ, P2, !PT ;  /* 0x0000000441467c10 */ /* 0x000fe200097fe4ff */
[----:B------:R-:W-:-:S04]  /*44a80*/  IMAD.WIDE.U32 R8, R36, R26, RZ ;  /* 0x0000001a24087225 */ /* 0x000fc800078e00ff */
[----:B------:R-:W-:Y:S01]  /*44a90*/  IMAD R67, R36, R27, R2 ;  /* 0x0000001b24437224 */ /* 0x000fe200078e0202 */
[----:B------:R-:W-:Y:S01]  /*44aa0*/  IADD3 R2, P2, PT, R72, R59, RZ ;  /* 0x0000003b48027210 */ /* 0x000fe20007f5e0ff */
[----:B------:R-:W-:Y:S01]  /*44ab0*/  IMAD.X R74, R79, 0x1, R44, P3 ;  /* 0x000000014f4a7824 */ /* 0x000fe200018e062c */
[----:B------:R-:W-:Y:S01]  /*44ac0*/  LOP3.LUT R36, RZ, R63, RZ, 0x33, !PT ;  /* 0x0000003fff247212 */ /* 0x000fe200078e33ff */
[----:B------:R-:W-:Y:S02]  /*44ad0*/  IMAD.IADD R38, R9, 0x1, R67 ;  /* 0x0000000109267824 */ /* 0x000fe400078e0243 */
[----:B------:R-:W-:Y:S01]  /*44ae0*/  IMAD.X R57, R74, 0x1, R57, P2 ;  /* 0x000000014a397824 */ /* 0x000fe200010e0639 */
[----:B------:R-:W-:Y:S01]  /*44af0*/  ISETP.GE.U32.AND P2, PT, R2, R72, PT ;  /* 0x000000480200720c */ /* 0x000fe20003f46070 */
[----:B------:R-:W-:-:S03]  /*44b00*/  IMAD.WIDE.U32 R58, R39, R37, RZ ;  /* 0x00000025273a7225 */ /* 0x000fc600078e00ff */
[----:B------:R-:W-:Y:S01]  /*44b10*/  ISETP.GE.U32.AND.EX P2, PT, R57, R74, PT, P2 ;  /* 0x0000004a3900720c */ /* 0x000fe20003f46120 */
[----:B------:R-:W-:-:S04]  /*44b20*/  IMAD.WIDE.U32 R66, R38, R28, RZ ;  /* 0x0000001c26427225 */ /* 0x000fc800078e00ff */
[----:B------:R-:W-:-:S04]  /*44b30*/  IMAD.WIDE.U32 R64, R8, R28, RZ ;  /* 0x0000001c08407225 */ /* 0x000fc800078e00ff */
        /* <DEDUP_REMOVED lines=11> */
[----:B------:R-:W-:Y:S01]  /*44bf0*/  IMAD.WIDE.U32 R60, R22, R37, RZ ;  /* 0x00000025163c7225 */ /* 0x000fe200078e00ff */
[----:B------:R-:W-:-:S03]  /*44c00*/  SEL R65, RZ, 0x1, !P4 ;  /* 0x00000001ff417807 */ /* 0x000fc60006000000 */
[----:B------:R-:W-:Y:S01]  /*44c10*/  IMAD.WIDE.U32.X R62, R38, R29, R62, P6 ;  /* 0x0000001d263e7225 */ /* 0x000fe200030e043e */
[----:B------:R-:W-:-:S03]  /*44c20*/  @P2 IADD3 R71, P6, PT, RZ, -R77, RZ ;  /* 0x8000004dff472210 */ /* 0x000fc60007fde0ff */
[----:B------:R-:W-:-:S04]  /*44c30*/  IMAD.WIDE.U32 R58, R37, R37, RZ ;  /* 0x00000025253a7225 */ /* 0x000fc800078e00ff */
[----:B------:R-:W-:Y:S01]  /*44c40*/  IMAD.WIDE.U32.X R66, R22, R39, R66, P3 ;  /* 0x0000002716427225 */ /* 0x000fe200018e0442 */
[----:B------:R-:W-:-:S03]  /*44c50*/  @P2 ISETP.NE.U32.AND P3, PT, R72, RZ, PT ;  /* 0x000000ff4800220c */ /* 0x000fc60003f65070 */
[----:B------:R-:W-:Y:S01]  /*44c60*/  IMAD.WIDE.U32 R60, P4, R37, R22, R60 ;  /* 0x00000016253c7225 */ /* 0x000fe2000788003c */
[----:B------:R-:W-:-:S03]  /*44c70*/  @P2 ISETP.NE.AND.EX P3, PT, R74, RZ, PT, P3 ;  /* 0x000000ff4a00220c */ /* 0x000fc60003f65330 */
[----:B------:R-:W-:Y:S01]  /*44c80*/  IMAD.MOV.U32 R69, RZ, RZ, 0x1 ;  /* 0x00000001ff457424 */ /* 0x000fe200078e00ff */
[----:B------:R-:W-:Y:S01]  /*44c90*/  @P1 SEL R69, RZ, 0x1, !P0 ;  /* 0x00000001ff451807 */ /* 0x000fe20004000000 */
[----:B------:R-:W-:Y:S01]  /*44ca0*/  @P2 IMAD.X R36, RZ, RZ, ~R44, P6 ;  /* 0x000000ffff242224 */ /* 0x000fe200030e0e2c */
[----:B------:R-:W-:Y:S01]  /*44cb0*/  @P2 ISETP.NE.U32.AND P0, PT, R50, R71, PT ;  /* 0x000000473200220c */ /* 0x000fe20003f05070 */
[----:B------:R-:W-:Y:S01]  /*44cc0*/  IMAD.IADD R50, R59, 0x1, R60 ;  /* 0x000000013b327824 */ /* 0x000fe200078e023c */
[----:B------:R-:W-:Y:S01]  /*44cd0*/  IADD3 R81, P1, PT, R65, R62, RZ ;  /* 0x0000003e41517210 */ /* 0x000fe20007f3e0ff */
[----:B------:R-:W-:Y:S01]  /*44ce0*/  IMAD.WIDE.U32 R64, R38, R30, RZ ;  /* 0x0000001e26407225 */ /* 0x000fe200078e00ff */
[----:B------:R-:W-:Y:S02]  /*44cf0*/  IADD3 R75, P6, PT, R73, R58, RZ ;  /* 0x0000003a494b7210 */ /* 0x000fe40007fde0ff */
[----:B------:R-:W-:Y:S01]  /*44d00*/  @P2 ISETP.NE.AND.EX P0, PT, R79, R36, !P3, P0 ;  /* 0x000000244f00220c */ /* 0x000fe20005f05300 */
[----:B------:R-:W-:Y:S01]  /*44d10*/  IMAD.X R72, RZ, RZ, R63, P1 ;  /* 0x000000ffff487224 */ /* 0x000fe200008e063f */
[----:B------:R-:W-:Y:S01]  /*44d20*/  IADD3 R36, P1, P3, R75, R69, R66 ;  /* 0x000000454b247210 */ /* 0x000fe20007b3e042 */
[----:B------:R-:W-:-:S02]  /*44d30*/  IMAD.X R77, R50, 0x1, R70, P6 ;  /* 0x00000001324d7824 */ /* 0x000fc400030e0646 */
        /* <DEDUP_REMOVED lines=10> */
[----:B------:R-:W-:Y:S01]  /*44de0*/  IMAD.MOV.U32 R68, RZ, RZ, R49 ;  /* 0x000000ffff447224 */ /* 0x000fe200078e0031 */
[----:B------:R-:W-:Y:S01]  /*44df0*/  ISETP.GE.U32.AND P3, PT, R66, R83, PT ;  /* 0x000000534200720c */ /* 0x000fe20003f66070 */
[----:B------:R-:W-:Y:S01]  /*44e00*/  IMAD.X R67, R46, 0x1, R56, P5 ;  /* 0x000000012e437824 */ /* 0x000fe200028e0638 */
[----:B------:R-:W-:Y:S01]  /*44e10*/  IADD3 RZ, P5, PT, R48, R51, RZ ;  /* 0x0000003330ff7210 */ /* 0x000fe20007fbe0ff */
[----:B------:R-:W-:Y:S01]  /*44e20*/  IMAD.MOV.U32 R71, RZ, RZ, 0x1 ;  /* 0x00000001ff477424 */ /* 0x000fe200078e00ff */
        /* <DEDUP_REMOVED lines=9> */
[----:B------:R-:W-:Y:S02]  /*44ec0*/  @P1 ISETP.NE.AND.EX P0, PT, R77, RZ, PT, P0 ;  /* 0x000000ff4d00120c */ /* 0x000fe40003f05300 */
[----:B------:R-:W-:Y:S01]  /*44ed0*/  @P1 ISETP.NE.U32.AND P2, PT, R58, R51, PT ;  /* 0x000000333a00120c */ /* 0x000fe20003f45070 */
[----:B------:R-:W-:Y:S01]  /*44ee0*/  IMAD.X R51, RZ, RZ, RZ, P6 ;  /* 0x000000ffff337224 */ /* 0x000fe200030e06ff */
[----:B------:R-:W-:Y:S02]  /*44ef0*/  IADD3.X R69, PT, PT, R69, UR4, RZ, P5, !PT ;  /* 0x0000000445457c10 */ /* 0x000fe4000affe4ff */
[----:B------:R-:W-:Y:S01]  /*44f00*/  @P1 ISETP.NE.AND.EX P0, PT, R50, R3, !P0, P2 ;  /* 0x000000033200120c */ /* 0x000fe20004705320 */
[----:B------:R-:W-:Y:S01]  /*44f10*/  IMAD.MOV.U32 R50, RZ, RZ, R65 ;  /* 0x000000ffff327224 */ /* 0x000fe200078e0041 */
[----:B------:R-:W-:Y:S01]  /*44f20*/  @P3 ISETP.NE.U32.AND P2, PT, R83, RZ, PT ;  /* 0x000000ff5300320c */ /* 0x000fe20003f45070 */
[----:B------:R-:W-:Y:S01]  /*44f30*/  IMAD.MOV.U32 R65, RZ, RZ, 0x1 ;  /* 0x00000001ff417424 */ /* 0x000fe200078e00ff */
[----:B------:R-:W-:-:S02]  /*44f40*/  @P3 IADD3 R3, P5, PT, RZ, -R81, RZ ;  /* 0x80000051ff033210 */ /* 0x000fc40007fbe0ff */
[----:B------:R-:W-:Y:S02]  /*44f50*/  @P3 ISETP.NE.AND.EX P2, PT, R46, RZ, PT, P2 ;  /* 0x000000ff2e00320c */ /* 0x000fe40003f45320 */
[----:B------:R-:W-:Y:S01]  /*44f60*/  IADD3 RZ, P4, PT, R60, R59, RZ ;  /* 0x0000003b3cff7210 */ /* 0x000fe20007f9e0ff */
[----:B------:R-:W-:Y:S01]  /*44f70*/  @P3 IMAD.X R46, RZ, RZ, ~R72, P5 ;  /* 0x000000ffff2e3224 */ /* 0x000fe200028e0e48 */
[----:B------:R-:W-:Y:S01]  /*44f80*/  @P3 ISETP.NE.U32.AND P6, PT, R62, R3, PT ;  /* 0x000000033e00320c */ /* 0x000fe20003fc5070 */
[----:B------:R-:W-:Y:S01]  /*44f90*/  IMAD.MOV.U32 R3, RZ, RZ, 0x1 ;  /* 0x00000001ff037424 */ /* 0x000fe200078e00ff */
[----:B------:R-:W-:Y:S01]  /*44fa0*/  IADD3 RZ, P5, PT, R64, R63, RZ ;  /* 0x0000003f40ff7210 */ /* 0x000fe20007fbe0ff */
[----:B------:R-:W-:Y:S01]  /*44fb0*/  IMAD.WIDE.U32.X R48, R22, R22, R48, P4 ;  /* 0x0000001616307225 */ /* 0x000fe200020e0430 */
[----:B------:R-:W-:Y:S02]  /*44fc0*/  @P3 ISETP.NE.AND.EX P2, PT, R79, R46, !P2, P6 ;  /* 0x0000002e4f00320c */ /* 0x000fe40005745360 */
[----:B------:R-:W-:Y:S01]  /*44fd0*/  ISETP.NE.U32.AND P4, PT, R56, RZ, PT ;  /* 0x000000ff3800720c */ /* 0x000fe20003f85070 */
[----:B------:R-:W-:Y:S01]  /*44fe0*/  IMAD.WIDE.U32 R62, R38, R52, RZ ;  /* 0x00000034263e7225 */ /* 0x000fe200078e00ff */
[----:B------:R-:W-:-:S02]  /*44ff0*/  @P3 SEL R3, RZ, 0x1, !P2 ;  /* 0x00000001ff033807 */ /* 0x000fc40005000000 */
[----:B------:R-:W-:Y:S01]  /*45000*/  ISETP.NE.AND.EX P2, PT, R69, RZ, PT, P4 ;  /* 0x000000ff4500720c */ /* 0x000fe20003f45340 */
[----:B------:R-:W-:Y:S01]  /*45010*/  IMAD.WIDE.U32.X R60, R38, R31, R50, P5 ;  /* 0x0000001f263c7225 */ /* 0x000fe200028e0432 */
[----:B------:R-:W-:-:S03]  /*45020*/  @P1 SEL R65, RZ, 0x1, !P0 ;  /* 0x00000001ff411807 */ /* 0x000fc60004000000 */
[C---:B------:R-:W-:Y:S01]  /*45030*/  IMAD.WIDE.U32 R58, R8.reuse, R52, RZ ;  /* 0x00000034083a7225 */ /* 0x040fe200078e00ff */
[----:B------:R-:W-:Y:S02]  /*45040*/  IADD3 R46, P0, PT, R65, R48, RZ ;  /* 0x00000030412e7210 */ /* 0x000fe40007f1e0ff */
[----:B------:R-:W-:Y:S01]  /*45050*/  IADD3 R71, P3, PT, R3, R60, RZ ;  /* 0x0000003c03477210 */ /* 0x000fe20007f7e0ff */
[----:B------:R-:W-:Y:S01]  /*45060*/  IMAD.WIDE.U32 R50, P4, R8, R53, R62 ;  /* 0x0000003508327225 */ /* 0x000fe2000788003e */
[----:B------:R-:W-:-:S03]  /*45070*/  IADD3.X R48, PT, PT, R49, UR4, RZ, P0, !PT ;  /* 0x0000000431307c10 */ /* 0x000fc600087fe4ff */
[----:B------:R-:W-:Y:S01]  /*45080*/  IMAD.IADD R65, R59, 0x1, R50 ;  /* 0x000000013b417824 */ /* 0x000fe200078e0232 */
        /* <DEDUP_REMOVED lines=24> */
.L_x_572:
[----:B------:R-:W-:Y:S05]  /*45210*/  BSYNC.RECONVERGENT B1 ;  /* 0x0000000000017941 */ /* 0x000fea0003800200 */
.L_x_571:
[----:B------:R-:W-:Y:S01]  /*45220*/  UMOV UR4, URZ ;  /* 0x000000ff00047c82 */ /* 0x000fe20008000000 */
[----:B------:R-:W-:Y:S01]  /*45230*/  IADD3 R63, P0, PT, R71, R58, RZ ;  /* 0x0000003a473f7210 */ /* 0x000fe20007f1e0ff */
[----:B------:R-:W-:Y:S01]  /*45240*/  IMAD R9, R67, R26, RZ ;  /* 0x0000001a43097224 */ /* 0x000fe200078e02ff */
[----:B------:R-:W-:Y:S01]  /*45250*/  IADD3.X R56, PT, PT, R61, UR4, RZ, P3, !PT ;  /* 0x000000043d387c10 */ /* 0x000fe20009ffe4ff */
[----:B------:R-:W-:Y:S01]  /*45260*/  BSSY.RECONVERGENT B1, `(.L_x_573) ;  /* 0x0000072000017945 */ /* 0x000fe20003800200 */
[----:B------:R-:W-:Y:S01]  /*45270*/  IADD3 R64, P2, PT, R63, R2, RZ ;  /* 0x000000023f407210 */ /* 0x000fe20007f5e0ff */
[----:B------:R-:W-:Y:S01]  /*45280*/  IMAD.WIDE.U32 R2, R66, R26, RZ ;  /* 0x0000001a42027225 */ /* 0x000fe200078e00ff */
[----:B------:R-:W-:Y:S02]  /*45290*/  IADD3 RZ, P5, PT, R50, R59, RZ ;  /* 0x0000003b32ff7210 */ /* 0x000fe40007fbe0ff */
[----:B------:R-:W-:Y:S01]  /*452a0*/  ISETP.GE.U32.AND P1, PT, R64, R63, PT ;  /* 0x0000003f4000720c */ /* 0x000fe20003f26070 */
[----:B------:R-:W-:Y:S01]  /*452b0*/  IMAD.X R60, R65, 0x1, R56, P0 ;  /* 0x00000001413c7824 */ /* 0x000fe200000e0638 */
[----:B------:R-:W-:Y:S01]  /*452c0*/  LOP3.LUT R67, RZ, R67, RZ, 0x33, !PT ;  /* 0x00000043ff437212 */ /* 0x000fe200078e33ff */
[----:B------:R-:W-:-:S02]  /*452d0*/  IMAD R9, R66, R27, R9 ;  /* 0x0000001b42097224 */ /* 0x000fc400078e0209 */
[----:B------:R-:W-:Y:S02]  /*452e0*/  IMAD.X R69, R60, 0x1, R57, P2 ;  /* 0x000000013c457824 */ /* 0x000fe400010e0639 */
        /* <DEDUP_REMOVED lines=57> */
[----:B------:R-:W-:Y:S01]  /*45680*/  IMAD.X R61, RZ, RZ, RZ, P4 ;  /* 0x000000ffff3d7224 */ /* 0x000fe200020e06ff */
[----:B------:R-:W-:Y:S01]  /*45690*/  @P1 ISETP.NE.AND.EX P6, PT, R71, RZ, PT, P6 ;  /* 0x000000ff4700120c */ /* 0x000fe20003fc5360 */
[----:B------:R-:W-:Y:S01]  /*456a0*/  @P1 IMAD.X R12, RZ, RZ, ~R66, P3 ;  /* 0x000000ffff0c1224 */ /* 0x000fe200018e0e42 */
[----:B------:R-:W-:Y:S01]  /*456b0*/  IADD3 RZ, P4, PT, R58, R57, RZ ;  /* 0x000000393aff7210 */ /* 0x000fe20007f9e0ff */
[----:B------:R-:W-:Y:S01]  /*456c0*/  IMAD.WIDE.U32 R8, R72, R26, RZ ;  /* 0x0000001a48087225 */ /* 0x000fe200078e00ff */
[----:B------:R-:W-:-:S02]  /*456d0*/  @P0 IADD3 R57, P5, PT, RZ, -R73, RZ ;  /* 0x80000049ff390210 */ /* 0x000fc40007fbe0ff */
[----:B------:R-:W-:Y:S01]  /*456e0*/  @P0 ISETP.NE.U32.AND P3, PT, R77, RZ, PT ;  /* 0x000000ff4d00020c */ /* 0x000fe20003f65070 */
[----:B------:R-:W-:Y:S01]  /*456f0*/  IMAD.MOV.U32 R65, RZ, RZ, 0x1 ;  /* 0x00000001ff417424 */ /* 0x000fe200078e00ff */
[----:B------:R-:W-:Y:S01]  /*45700*/  @P1 ISETP.NE.AND.EX P6, PT, R67, R12, !P6, P2 ;  /* 0x0000000c4300120c */ /* 0x000fe200077c5320 */
[----:B------:R-:W-:Y:S01]  /*45710*/  @P0 IMAD.X R38, RZ, RZ, ~R70, P5 ;  /* 0x000000ffff260224 */ /* 0x000fe200028e0e46 */
[----:B------:R-:W-:Y:S01]  /*45720*/  @P0 ISETP.NE.U32.AND P2, PT, R56, R57, PT ;  /* 0x000000393800020c */ /* 0x000fe20003f45070 */
[----:B------:R-:W-:Y:S01]  /*45730*/  IMAD.IADD R12, R9, 0x1, R63 ;  /* 0x00000001090c7824 */ /* 0x000fe200078e023f */
[----:B------:R-:W-:Y:S01]  /*45740*/  @P0 ISETP.NE.AND.EX P3, PT, R64, RZ, PT, P3 ;  /* 0x000000ff4000020c */ /* 0x000fe20003f65330 */
[----:B------:R-:W-:Y:S01]  /*45750*/  IMAD.WIDE.U32 R56, R8, R28, RZ ;  /* 0x0000001c08387225 */ /* 0x000fe200078e00ff */
[----:B------:R-:W-:Y:S02]  /*45760*/  @P1 SEL R65, RZ, 0x1, !P6 ;  /* 0x00000001ff411807 */ /* 0x000fe40007000000 */
[----:B------:R-:W-:Y:S01]  /*45770*/  LOP3.LUT R63, RZ, R72, RZ, 0x33, !PT ;  /* 0x00000048ff3f7212 */ /* 0x000fe200078e33ff */
[----:B------:R-:W-:Y:S01]  /*45780*/  IMAD.MOV.U32 R60, RZ, RZ, R59 ;  /* 0x000000ffff3c7224 */ /* 0x000fe200078e003b */
[----:B------:R-:W-:Y:S01]  /*45790*/  @P0 ISETP.NE.AND.EX P3, PT, R75, R38, !P3, P2 ;  /* 0x000000264b00020c */ /* 0x000fe20005f65320 */
[----:B------:R-:W-:Y:S01]  /*457a0*/  IMAD.WIDE.U32 R58, R12, R28, RZ ;  /* 0x0000001c0c3a7225 */ /* 0x000fe200078e00ff */
[----:B------:R-:W-:-:S02]  /*457b0*/  IADD3 R50, P6, PT, R65, R50, RZ ;  /* 0x0000003241327210 */ /* 0x000fc40007fde0ff */
[----:B------:R-:W-:Y:S01]  /*457c0*/  ISETP.GT.U32.AND P1, PT, R56, R63, PT ;  /* 0x0000003f3800720c */ /* 0x000fe20003f24070 */
[----:B------:R-:W-:Y:S01]  /*457d0*/  IMAD.MOV.U32 R63, RZ, RZ, 0x1 ;  /* 0x00000001ff3f7424 */ /* 0x000fe200078e00ff */
[----:B------:R-:W-:Y:S01]  /*457e0*/  @P0 SEL R63, RZ, 0x1, !P3 ;  /* 0x00000001ff3f0807 */ /* 0x000fe20005800000 */
[----:B------:R-:W-:Y:S01]  /*457f0*/  IMAD.WIDE.U32 R58, P5, R8, R29, R58 ;  /* 0x0000001d083a7225 */ /* 0x000fe200078a003a */
[----:B------:R-:W-:Y:S02]  /*45800*/  IADD3.X R51, PT, PT, R51, UR4, RZ, P6, !PT ;  /* 0x0000000433337c10 */ /* 0x000fe4000b7fe4ff */
[----:B------:R-:W-:Y:S01]  /*45810*/  ISETP.NE.U32.AND P0, PT, R50, RZ, PT ;  /* 0x000000ff3200720c */ /* 0x000fe20003f05070 */
[----:B------:R-:W-:Y:S01]  /*45820*/  IMAD.WIDE.U32.X R60, R49, R31, R60, P4 ;  /* 0x0000001f313c7225 */ /* 0x000fe200020e043c */
[----:B------:R-:W-:Y:S02]  /*45830*/  IADD3 R57, P2, PT, R57, R58, RZ ;  /* 0x0000003a39397210 */ /* 0x000fe40007f5e0ff */
[----:B------:R-:W-:Y:S01]  /*45840*/  ISETP.NE.AND.EX P0, PT, R51, RZ, PT, P0 ;  /* 0x000000ff3300720c */ /* 0x000fe20003f05300 */
[----:B------:R-:W-:Y:S01]  /*45850*/  IMAD.WIDE.U32 R64, R49, R52, RZ ;  /* 0x0000003431407225 */ /* 0x000fe200078e00ff */
[----:B------:R-:W-:-:S02]  /*45860*/  LOP3.LUT R38, RZ, R69, RZ, 0x33, !PT ;  /* 0x00000045ff267212 */ /* 0x000fc400078e33ff */
        /* <DEDUP_REMOVED lines=17> */
.L_x_574:
[----:B------:R-:W-:Y:S05]  /*45980*/  BSYNC.RECONVERGENT B1 ;  /* 0x0000000000017941 */ /* 0x000fea0003800200 */
.L_x_573:
        /* <DEDUP_REMOVED lines=23> */
[----:B------:R-:W-:-:S03]  /*45b00*/  IMAD.IADD R71, R59, 0x1, R56 ;  /* 0x000000013b477824 */ /* 0x000fc600078e0238 */
[----:B------:R-:W-:Y:S01]  /*45b10*/  ISETP.GE.U32.AND.EX P3, PT, R62, R67, PT, P3 ;  /* 0x000000433e00720c */ /* 0x000fe20003f66130 */
[----:B------:R-:W-:Y:S01]  /*45b20*/  IMAD.X R70, R71, 0x1, R50, P1 ;  /* 0x0000000147467824 */ /* 0x000fe200008e0632 */
[----:B------:R-:W-:-:S03]  /*45b30*/  ISETP.GE.U32.AND P1, PT, R51, R68, PT ;  /* 0x000000443300720c */ /* 0x000fc60003f26070 */
[----:B------:R-:W-:Y:S02]  /*45b40*/  IMAD.X R13, R70, 0x1, R62, P2 ;  /* 0x00000001460d7824 */ /* 0x000fe400010e063e */
[----:B------:R-:W-:-:S03]  /*45b50*/  IMAD.MOV.U32 R62, RZ, RZ, R65 ;  /* 0x000000ffff3e7224 */ /* 0x000fc600078e0041 */
[----:B------:R-:W-:-:S03]  /*45b60*/  ISETP.GE.U32.AND.EX P1, PT, R13, R70, PT, P1 ;  /* 0x000000460d00720c */ /* 0x000fc60003f26110 */
[----:B------:R-:W-:Y:S01]  /*45b70*/  @P3 IADD3 R3, P6, PT, RZ, -R63, RZ ;  /* 0x8000003fff033210 */ /* 0x000fe20007fde0ff */
[----:B------:R-:W-:Y:S01]  /*45b80*/  IMAD.X R63, RZ, RZ, RZ, P4 ;  /* 0x000000ffff3f7224 */ /* 0x000fe200020e06ff */
[----:B------:R-:W-:Y:S02]  /*45b90*/  @P3 ISETP.NE.U32.AND P2, PT, R66, RZ, PT ;  /* 0x000000ff4200320c */ /* 0x000fe40003f45070 */
[----:B------:R-:W-:Y:S01]  /*45ba0*/  @P3 ISETP.NE.U32.AND P5, PT, R60, R3, PT ;  /* 0x000000033c00320c */ /* 0x000fe20003fa5070 */
[----:B------:R-:W-:Y:S01]  /*45bb0*/  @P3 IMAD.X R3, RZ, RZ, ~R9, P6 ;  /* 0x000000ffff033224 */ /* 0x000fe200030e0e09 */
[----:B------:R-:W-:Y:S01]  /*45bc0*/  @P3 ISETP.NE.AND.EX P2, PT, R67, RZ, PT, P2 ;  /* 0x000000ff4300320c */ /* 0x000fe20003f45320 */
[----:B------:R-:W-:Y:S01]  /*45bd0*/  IMAD.MOV.U32 R9, RZ, RZ, 0x1 ;  /* 0x00000001ff097424 */ /* 0x000fe200078e00ff */
[----:B------:R-:W-:Y:S01]  /*45be0*/  IADD3 RZ, P6, PT, R64, R61, RZ ;  /* 0x0000003d40ff7210 */ /* 0x000fe20007fde0ff */
[----:B------:R-:W-:Y:S01]  /*45bf0*/  IMAD.WIDE.U32 R64, R49, R54, RZ ;  /* 0x0000003631407225 */ /* 0x000fe200078e00ff */
[----:B------:R-:W-:-:S02]  /*45c00*/  @P3 ISETP.NE.AND.EX P2, PT, R38, R3, !P2, P5 ;  /* 0x000000032600320c */ /* 0x000fc40005745350 */
[----:B------:R-:W-:Y:S01]  /*45c10*/  @P1 IADD3 R3, P5, PT, RZ, -R69, RZ ;  /* 0x80000045ff031210 */ /* 0x000fe20007fbe0ff */
[----:B------:R-:W-:Y:S01]  /*45c20*/  IMAD.WIDE.U32.X R60, R49, R53, R62, P6 ;  /* 0x00000035313c7225 */ /* 0x000fe200030e043e */
[----:B------:R-:W-:Y:S02]  /*45c30*/  @P1 ISETP.NE.U32.AND P4, PT, R68, RZ, PT ;  /* 0x000000ff4400120c */ /* 0x000fe40003f85070 */
[----:B------:R-:W-:Y:S01]  /*45c40*/  @P3 SEL R9, RZ, 0x1, !P2 ;  /* 0x00000001ff093807 */ /* 0x000fe20005000000 */
[----:B------:R-:W-:Y:S01]  /*45c50*/  IMAD.X R63, RZ, RZ, RZ, P0 ;  /* 0x000000ffff3f7224 */ /* 0x000fe200000e06ff */
[----:B------:R-:W-:Y:S01]  /*45c60*/  IADD3 RZ, P6, PT, R56, R59, RZ ;  /* 0x0000003b38ff7210 */ /* 0x000fe20007fde0ff */
[----:B------:R-:W-:Y:S01]  /*45c70*/  @P1 IMAD.X R38, RZ, RZ, ~R50, P5 ;  /* 0x000000ffff261224 */ /* 0x000fe200028e0e32 */
[----:B------:R-:W-:Y:S01]  /*45c80*/  @P1 ISETP.NE.U32.AND P0, PT, R58, R3, PT ;  /* 0x000000033a00120c */ /* 0x000fe20003f05070 */
[----:B------:R-:W-:Y:S01]  /*45c90*/  IMAD.WIDE.U32 R58, P2, R2, R55, R64 ;  /* 0x00000037023a7225 */ /* 0x000fe20007840040 */
[----:B------:R-:W-:-:S02]  /*45ca0*/  @P1 ISETP.NE.AND.EX P4, PT, R70, RZ, PT, P4 ;  /* 0x000000ff4600120c */ /* 0x000fc40003f85340 */
[----:B------:R-:W-:Y:S01]  /*45cb0*/  IADD3 R67, P3, PT, R9, R60, RZ ;  /* 0x0000003c09437210 */ /* 0x000fe20007f7e0ff */
[----:B------:R-:W-:Y:S01]  /*45cc0*/  IMAD.WIDE.U32 R2, R2, R54, RZ ;  /* 0x0000003602027225 */ /* 0x000fe200078e00ff */
[----:B------:R-:W-:Y:S02]  /*45cd0*/  @P1 ISETP.NE.AND.EX P0, PT, R71, R38, !P4, P0 ;  /* 0x000000264700120c */ /* 0x000fe40006705300 */
[----:B------:R-:W-:Y:S01]  /*45ce0*/  IADD3.X R38, PT, PT, R61, UR4, RZ, P3, !PT ;  /* 0x000000043d267c10 */ /* 0x000fe20009ffe4ff */
[----:B------:R-:W-:Y:S01]  /*45cf0*/  IMAD.IADD R69, R3, 0x1, R58 ;  /* 0x0000000103457824 */ /* 0x000fe200078e023a */
[----:B------:R-:W-:Y:S01]  /*45d00*/  IADD3 R50, P3, PT, R67, R2, RZ ;  /* 0x0000000243327210 */ /* 0x000fe20007f7e0ff */
[----:B------:R-:W-:Y:S02]  /*45d10*/  IMAD.MOV.U32 R62, RZ, RZ, R57 ;  /* 0x000000ffff3e7224 */ /* 0x000fe400078e0039 */
        /* <DEDUP_REMOVED lines=8> */
[----:B------:R-:W-:Y:S02]  /*45da0*/  IMAD.X R62, R10, 0x1, R71, P4 ;  /* 0x000000010a3e7824 */ /* 0x000fe400020e0647 */
[----:B------:R-:W-:-:S03]  /*45db0*/  IMAD.WIDE.U32 R56, R8, R52, RZ ;  /* 0x0000003408387225 */ /* 0x000fc600078e00ff */
[----:B------:R-:W-:Y:S01]  /*45dc0*/  ISETP.GE.U32.AND.EX P1, PT, R62, R71, PT, P1 ;  /* 0x000000473e00720c */ /* 0x000fe20003f26110 */
[----:B------:R-:W-:Y:S01]  /*45dd0*/  IMAD.WIDE.U32 R10, P4, R8, R53, R64 ;  /* 0x00000035080a7225 */ /* 0x000fe20007880040 */
[----:B------:R-:W-:Y:S02]  /*45de0*/  IADD3.X R64, PT, PT, R61, UR4, RZ, P0, !PT ;  /* 0x000000043d407c10 */ /* 0x000fe400087fe4ff */
[----:B------:R-:W-:Y:S01]  /*45df0*/  IADD3 R66, P0, PT, R63, R56, RZ ;  /* 0x000000383f427210 */ /* 0x000fe20007f1e0ff */
[----:B------:R-:W-:Y:S02]  /*45e00*/  IMAD.IADD R65, R57, 0x1, R10 ;  /* 0x0000000139417824 */ /* 0x000fe400078e020a */
[----:B------:R-:W-:Y:S01]  /*45e10*/  IMAD.X R61, RZ, RZ, RZ, P2 ;  /* 0x000000ffff3d7224 */ /* 0x000fe200010e06ff */
[----:B------:R-:W-:Y:S01]  /*45e20*/  IADD3 R75, P3, PT, R66, R73, RZ ;  /* 0x00000049424b7210 */ /* 0x000fe20007f7e0ff */
[----:B------:R-:W-:Y:S01]  /*45e30*/  IMAD.X R73, R65, 0x1, R64, P0 ;  /* 0x0000000141497824 */ /* 0x000fe200000e0640 */
[----:B------:R-:W-:Y:S01]  /*45e40*/  IADD3 RZ, P2, PT, R58, R3, RZ ;  /* 0x000000033aff7210 */ /* 0x000fe20007f5e0ff */
[----:B------:R-:W-:Y:S01]  /*45e50*/  IMAD.MOV.U32 R60, RZ, RZ, R59 ;  /* 0x000000ffff3c7224 */ /* 0x000fe200078e003b */
[----:B------:R-:W-:Y:S01]  /*45e60*/  ISETP.GE.U32.AND P0, PT, R75, R66, PT ;  /* 0x000000424b00720c */ /* 0x000fe20003f06070 */
[----:B------:R-:W-:Y:S01]  /*45e70*/  IMAD.X R62, R73, 0x1, R62, P3 ;  /* 0x00000001493e7824 */ /* 0x000fe200018e063e */
[----:B------:R-:W-:-:S02]  /*45e80*/  @P1 IADD3 R9, P6, PT, RZ, -R67, RZ ;  /* 0x80000043ff091210 */ /* 0x000fc40007fde0ff */
[----:B------:R-:W-:Y:S02]  /*45e90*/  @P1 ISETP.NE.U32.AND P3, PT, R50, RZ, PT ;  /* 0x000000ff3200120c */ /* 0x000fe40003f65070 */
[----:B------:R-:W-:Y:S02]  /*45ea0*/  ISETP.GE.U32.AND.EX P0, PT, R62, R73, PT, P0 ;  /* 0x000000493e00720c */ /* 0x000fe40003f06100 */
[----:B------:R-:W-:Y:S01]  /*45eb0*/  @P1 ISETP.NE.U32.AND P5, PT, R2, R9, PT ;  /* 0x000000090200120c */ /* 0x000fe20003fa5070 */
[----:B------:R-:W-:Y:S01]  /*45ec0*/  @P1 IMAD.X R2, RZ, RZ, ~R38, P6 ;  /* 0x000000ffff021224 */ /* 0x000fe200030e0e26 */
[----:B------:R-:W-:Y:S01]  /*45ed0*/  @P1 ISETP.NE.AND.EX P3, PT, R71, RZ, PT, P3 ;  /* 0x000000ff4700120c */ /* 0x000fe20003f65330 */
[----:B------:R-:W-:-:S03]  /*45ee0*/  IMAD.MOV.U32 R9, RZ, RZ, 0x1 ;  /* 0x00000001ff097424 */ /* 0x000fc600078e00ff */
[----:B------:R-:W-:Y:S01]  /*45ef0*/  @P1 ISETP.NE.AND.EX P3, PT, R69, R2, !P3, P5 ;  /* 0x000000024500120c */ /* 0x000fe20005f65350 */
[----:B------:R-:W-:-:S03]  /*45f00*/  IMAD.WIDE.U32.X R2, R49, R55, R60, P2 ;  /* 0x0000003731027225 */ /* 0x000fc600010e043c */
[----:B------:R-:W-:Y:S02]  /*45f10*/  @P1 SEL R9, RZ, 0x1, !P3 ;  /* 0x00000001ff091807 */ /* 0x000fe40005800000 */
[----:B------:R-:W-:Y:S02]  /*45f20*/  @P0 IADD3 R49, P5, PT, RZ, -R63, RZ ;  /* 0x8000003fff310210 */ /* 0x000fe40007fbe0ff */
[----:B------:R-:W-:Y:S01]  /*45f30*/  IADD3 R59, P1, PT, R9, R2, RZ ;  /* 0x00000002093b7210 */ /* 0x000fe20007f3e0ff */
[----:B------:R-:W-:Y:S01]  /*45f40*/  IMAD.MOV.U32 R9, RZ, RZ, 0x1 ;  /* 0x00000001ff097424 */ /* 0x000fe200078e00ff */
[----:B------:R-:W-:Y:S01]  /*45f50*/  @P0 ISETP.NE.U32.AND P2, PT, R66, RZ, PT ;  /* 0x000000ff4200020c */ /* 0x000fe20003f45070 */
[----:B------:R-:W-:Y:S01]  /*45f60*/  @P0 IMAD.X R2, RZ, RZ, ~R64, P5 ;  /* 0x000000ffff020224 */ /* 0x000fe200028e0e40 */
[----:B------:R-:W-:Y:S02]  /*45f70*/  @P0 ISETP.NE.U32.AND P3, PT, R56, R49, PT ;  /* 0x000000313800020c */ /* 0x000fe40003f65070 */
[----:B------:R-:W-:Y:S01]  /*45f80*/  IADD3.X R49, PT, PT, R3, UR4, RZ, P1, !PT ;  /* 0x0000000403317c10 */ /* 0x000fe20008ffe4ff */
[----:B------:R-:W-:Y:S01]  /*45f90*/  IMAD.X R3, RZ, RZ, RZ, P4 ;  /* 0x000000ffff037224 */ /* 0x000fe200020e06ff */
[----:B------:R-:W-:-:S02]  /*45fa0*/  ISETP.NE.U32.AND P1, PT, R59, RZ, PT ;  /* 0x000000ff3b00720c */ /* 0x000fc40003f25070 */
[----:B------:R-:W-:Y:S02]  /*45fb0*/  @P0 ISETP.NE.AND.EX P2, PT, R73, RZ, PT, P2 ;  /* 0x000000ff4900020c */ /* 0x000fe40003f45320 */
[----:B------:R-:W-:Y:S02]  /*45fc0*/  ISETP.NE.AND.EX P1, PT, R49, RZ, PT, P1 ;  /* 0x000000ff3100720c */ /* 0x000fe40003f25310 */
[----:B------:R-:W-:Y:S01]  /*45fd0*/  IADD3 RZ, P5, PT, R10, R57, RZ ;  /* 0x000000390aff7210 */ /* 0x000fe20007fbe0ff */
[----:B------:R-:W-:Y:S01]  /*45fe0*/  IMAD.WIDE.U32 R56, R12, R54, RZ ;  /* 0x000000360c387225 */ /* 0x000fe200078e00ff */
[----:B------:R-:W-:-:S03]  /*45ff0*/  @P0 ISETP.NE.AND.EX P2, PT, R65, R2, !P2, P3 ;  /* 0x000000024100020c */ /* 0x000fc60005745330 */
[----:B------:R-:W-:Y:S01]  /*46000*/  IMAD.MOV.U32 R2, RZ, RZ, R11 ;  /* 0x000000ffff027224 */ /* 0x000fe200078e000b */
[----:B------:R-:W-:Y:S01]  /*46010*/  @P0 SEL R9, RZ, 0x1, !P2 ;  /* 0x00000001ff090807 */ /* 0x000fe20005000000 */
[----:B------:R-:W-:-:S04]  /*46020*/  IMAD.WIDE.U32 R10, R8, R54, RZ ;  /* 0x00000036080a7225 */ /* 0x000fc800078e00ff */
[----:B------:R-:W-:-:S04]  /*46030*/  IMAD.WIDE.U32.X R2, R12, R53, R2, P5 ;  /* 0x000000350c027225 */ /* 0x000fc800028e0402 */
        /* <DEDUP_REMOVED lines=25> */
[----:B------:R-:W-:-:S02]  /*461d0*/  @P1 SEL R11, RZ, 0x1, P0 ;  /* 0x00000001ff0b1807 */ /* 0x000fc40000000000 */
[----:B------:R-:W-:Y:S01]  /*461e0*/  @P2 ISETP.NE.AND.EX P3, PT, R59, R2, !P3, P4 ;  /* 0x000000023b00220c */ /* 0x000fe20005f65340 */
[----:B------:R-:W-:Y:S01]  /*461f0*/  IMAD.WIDE.U32.X R8, R12, R55, R8, P5 ;  /* 0x000000370c087225 */ /* 0x000fe200028e0408 */
[----:B------:R-:W-:Y:S02]  /*46200*/  @P1 IADD3 R46, P0, PT, R11, R46, RZ ;  /* 0x0000002e0b2e1210 */ /* 0x000fe40007f1e0ff */
        /* <DEDUP_REMOVED lines=42> */
.L_x_577:
[----:B------:R-:W-:Y:S05]  /*464b0*/  BSYNC.RELIABLE B2 ;  /* 0x0000000000027941 */ /* 0x000fea0003800100 */
.L_x_576:
        /* <DEDUP_REMOVED lines=22> */
.L_x_578:
[----:B------:R-:W-:Y:S05]  /*46620*/  BSYNC.RECONVERGENT B1 ;  /* 0x0000000000017941 */ /* 0x000fea0003800200 */
.L_x_575:
[----:B------:R-:W-:Y:S01]  /*46630*/  IADD3 R51, P0, PT, R40, R47, RZ ;  /* 0x0000002f28337210 */ /* 0x000fe20007f1e0ff */
[----:B------:R-:W-:Y:S04]  /*46640*/  BSSY.RECONVERGENT B1, `(.L_x_579) ;  /* 0x0000056000017945 */ /* 0x000fe80003800200 */
[----:B------:R-:W-:Y:S01]  /*46650*/  BSSY.RELIABLE B2, `(.L_x_580) ;  /* 0x000003e000027945 */ /* 0x000fe20003800100 */
[----:B------:R-:W-:Y:S01]  /*46660*/  IMAD.X R34, R41, 0x1, R34, P0 ;  /* 0x0000000129227824 */ /* 0x000fe200000e0622 */
[----:B------:R-:W-:-:S04]  /*46670*/  ISETP.GE.U32.AND P0, PT, R51, R40, PT ;  /* 0x000000283300720c */ /* 0x000fc80003f06070 */
        /* <DEDUP_REMOVED lines=59> */
.L_x_581:
[----:B------:R-:W-:Y:S05]  /*46a30*/  BSYNC.RELIABLE B2 ;  /* 0x0000000000027941 */ /* 0x000fea0003800100 */
.L_x_580:
        /* <DEDUP_REMOVED lines=22> */
.L_x_582:
[----:B------:R-:W-:Y:S05]  /*46ba0*/  BSYNC.RECONVERGENT B1 ;  /* 0x0000000000017941 */ /* 0x000fea0003800200 */
.L_x_579:
        /* <DEDUP_REMOVED lines=31> */
[----:B------:R-:W-:-:S03]  /*46da0*/  IMAD.WIDE.U32.X R6, R40, R32, R6, P4 ;  /* 0x0000002028067225 */ /* 0x000fc600020e0406 */
[----:B------:R-:W-:Y:S01]  /*46db0*/  ISETP.GE.U32.AND.EX P0, PT, R59, R4, PT, P0 ;  /* 0x000000043b00720c */ /* 0x000fe20003f06100 */
[----:B------:R-:W-:Y:S01]  /*46dc0*/  IMAD.MOV.U32 R42, RZ, RZ, R39 ;  /* 0x000000ffff2a7224 */ /* 0x000fe200078e0027 */
        /* <DEDUP_REMOVED lines=44> */
[----:B------:R-:W-:Y:S01]  /*47090*/  IMAD.MOV.U32 R63, RZ, RZ, 0x1 ;  /* 0x00000001ff3f7424 */ /* 0x000fe200078e00ff */
[----:B------:R-:W-:Y:S01]  /*470a0*/  IADD3 RZ, P4, PT, R38, R7, RZ ;  /* 0x0000000726ff7210 */ /* 0x000fe20007f9e0ff */
[----:B------:R-:W-:Y:S01]  /*470b0*/  IMAD.WIDE.U32 R38, R22, R47, RZ ;  /* 0x0000002f16267225 */ /* 0x000fe200078e00ff */
[----:B------:R-:W-:Y:S02]  /*470c0*/  IADD3 R67, P0, PT, R57, R42, RZ ;  /* 0x0000002a39437210 */ /* 0x000fe40007f1e0ff */
[----:B------:R-:W-:Y:S01]  /*470d0*/  @P1 ISETP.NE.AND.EX P2, PT, R69, R6, !P2, P5 ;  /* 0x000000064500120c */ /* 0x000fe20005745350 */
[----:B------:R-:W-:-:S03]  /*470e0*/  IMAD.WIDE.U32.X R56, R40, R40, R44, P4 ;  /* 0x0000002828387225 */ /* 0x000fc600020e042c */
[----:B------:R-:W-:Y:S01]  /*470f0*/  @P1 SEL R63, RZ, 0x1, !P2 ;  /* 0x00000001ff3f1807 */ /* 0x000fe20005000000 */
[----:B------:R-:W-:Y:S02]  /*47100*/  IMAD.X R69, RZ, RZ, R43, P0 ;  /* 0x000000ffff457224 */ /* 0x000fe400000e062b */
        /* <DEDUP_REMOVED lines=25> */
[----:B------:R-:W-:Y:S01]  /*472a0*/  IMAD.WIDE.U32.X R4, R49, R32, R56, P4 ;  /* 0x0000002031047225 */ /* 0x000fe200020e0438 */
[----:B------:R-:W-:-:S03]  /*472b0*/  SEL R57, RZ, 0x1, P2 ;  /* 0x00000001ff397807 */ /* 0x000fc60001000000 */
[----:B------:R-:W-:-:S04]  /*472c0*/  IMAD.WIDE.U32 R50, P4, R49, R61, R50 ;  /* 0x0000003d31327225 */ /* 0x000fc80007880032 */
[----:B------:R-:W-:Y:S01]  /*472d0*/  @P1 ISETP.NE.U32.AND P3, PT, R71, RZ, PT ;  /* 0x000000ff4700120c */ /* 0x000fe20003f65070 */
[----:B------:R-:W-:Y:S01]  /*472e0*/  IMAD.MOV.U32 R71, RZ, RZ, 0x1 ;  /* 0x00000001ff477424 */ /* 0x000fe200078e00ff */
[----:B------:R-:W-:Y:S02]  /*472f0*/  @P1 IADD3 R63, P2, PT, RZ, -R63, RZ ;  /* 0x8000003fff3f1210 */ /* 0x000fe40007f5e0ff */
[----:B------:R-:W-:Y:S02]  /*47300*/  @P1 ISETP.NE.AND.EX P3, PT, R75, RZ, PT, P3 ;  /* 0x000000ff4b00120c */ /* 0x000fe40003f65330 */
[----:B------:R-:W-:Y:S01]  /*47310*/  IADD3 R75, P6, PT, R57, R4, RZ ;  /* 0x00000004394b7210 */ /* 0x000fe20007fde0ff */
        /* <DEDUP_REMOVED lines=8> */
[----:B------:R-:W-:Y:S01]  /*473a0*/  IMAD.MOV.U32 R4, RZ, RZ, R51 ;  /* 0x000000ffff047224 */ /* 0x000fe200078e0033 */
[----:B------:R-:W-:Y:S02]  /*473b0*/  @P1 SEL R71, RZ, 0x1, !P3 ;  /* 0x00000001ff471807 */ /* 0x000fe40005800000 */
[----:B------:R-:W-:Y:S01]  /*473c0*/  IADD3 R65, P6, PT, R64, R70, RZ ;  /* 0x0000004640417210 */ /* 0x000fe20007fde0ff */
[----:B------:R-:W-:Y:S02]  /*473d0*/  IMAD.X R68, R66, 0x1, R73, P4 ;  /* 0x0000000142447824 */ /* 0x000fe400020e0649 */
[----:B------:R-:W-:Y:S01]  /*473e0*/  IMAD.WIDE.U32.X R50, R49, R40, R4, P2 ;  /* 0x0000002831327225 */ /* 0x000fe200010e0404 */
[----:B------:R-:W-:-:S02]  /*473f0*/  IADD3 R5, P4, PT, RZ, -R67, RZ ;  /* 0x80000043ff057210 */ /* 0x000fc40007f9e0ff */
[----:B------:R-:W-:Y:S01]  /*47400*/  ISETP.GE.U32.AND P2, PT, R65, R64, PT ;  /* 0x000000404100720c */ /* 0x000fe20003f46070 */
[----:B------:R-:W-:Y:S01]  /*47410*/  IMAD.X R67, R68, 0x1, R72, P6 ;  /* 0x0000000144437824 */ /* 0x000fe200030e0648 */
[----:B------:R-:W-:Y:S01]  /*47420*/  ISETP.NE.U32.AND P6, PT, R6, R5, PT ;  /* 0x000000050600720c */ /* 0x000fe20003fc5070 */
[----:B------:R-:W-:Y:S01]  /*47430*/  IMAD.X R57, RZ, RZ, ~R69, P4 ;  /* 0x000000ffff397224 */ /* 0x000fe200020e0e45 */
[----:B------:R-:W-:Y:S01]  /*47440*/  ISETP.NE.U32.AND P4, PT, R46, RZ, PT ;  /* 0x000000ff2e00720c */ /* 0x000fe20003f85070 */
[----:B------:R-:W-:Y:S01]  /*47450*/  IMAD R46, R37, R26, RZ ;  /* 0x0000001a252e7224 */ /* 0x000fe200078e02ff */
[----:B------:R-:W-:Y:S01]  /*47460*/  ISETP.GE.U32.AND.EX P2, PT, R67, R68, PT, P2 ;  /* 0x000000444300720c */ /* 0x000fe20003f46120 */
[----:B------:R-:W-:Y:S01]  /*47470*/  IMAD.WIDE.U32 R4, R36, R26, RZ ;  /* 0x0000001a24047225 */ /* 0x000fe200078e00ff */
[----:B------:R-:W-:Y:S02]  /*47480*/  ISETP.NE.AND.EX P4, PT, R62, RZ, PT, P4 ;  /* 0x000000ff3e00720c */ /* 0x000fe40003f85340 */
[----:B------:R-:W-:Y:S01]  /*47490*/  IADD3 R71, P3, PT, R71, R50, RZ ;  /* 0x0000003247477210 */ /* 0x000fe20007f7e0ff */
[----:B------:R-:W-:Y:S01]  /*474a0*/  IMAD R63, R36, R27, R46 ;  /* 0x0000001b243f7224 */ /* 0x000fe200078e022e */
[----:B------:R-:W-:Y:S01]  /*474b0*/  ISETP.NE.AND.EX P1, PT, R60, R57, !P4, P6 ;  /* 0x000000393c00720c */ /* 0x000fe20006725360 */
[----:B------:R-:W-:Y:S01]  /*474c0*/  IMAD.WIDE.U32 R56, R32, R41, RZ ;  /* 0x0000002920387225 */ /* 0x000fe200078e00ff */
[----:B------:R-:W-:-:S02]  /*474d0*/  LOP3.LUT R37, RZ, R37, RZ, 0x33, !PT ;  /* 0x00000025ff257212 */ /* 0x000fc400078e33ff */
[----:B------:R-:W-:Y:S01]  /*474e0*/  SEL R77, RZ, 0x1, !P1 ;  /* 0x00000001ff4d7807 */ /* 0x000fe20004800000 */
[----:B------:R-:W-:Y:S02]  /*474f0*/  IMAD.IADD R5, R5, 0x1, R63 ;  /* 0x0000000105057824 */ /* 0x000fe400078e023f */
[----:B------:R-:W-:Y:S01]  /*47500*/  @P2 ISETP.NE.U32.AND P6, PT, R64, RZ, PT ;  /* 0x000000ff4000220c */ /* 0x000fe20003fc5070 */
[----:B------:R-:W-:Y:S01]  /*47510*/  IMAD.WIDE.U32 R56, P4, R22, R47, R56 ;  /* 0x0000002f16387225 */ /* 0x000fe20007880038 */
[----:B------:R-:W-:Y:S02]  /*47520*/  IADD3.X R64, PT, PT, R51, UR4, RZ, P3, !PT ;  /* 0x0000000433407c10 */ /* 0x000fe40009ffe4ff */
[----:B------:R-:W-:Y:S01]  /*47530*/  @P2 IADD3 R69, P3, PT, RZ, -R75, RZ ;  /* 0x8000004bff452210 */ /* 0x000fe20007f7e0ff */
[----:B------:R-:W-:Y:S01]  /*47540*/  IMAD.WIDE.U32 R62, R5, R28, RZ ;  /* 0x0000001c053e7225 */ /* 0x000fe200078e00ff */
[----:B------:R-:W-:Y:S02]  /*47550*/  @P2 ISETP.NE.AND.EX P6, PT, R68, RZ, PT, P6 ;  /* 0x000000ff4400220c */ /* 0x000fe40003fc5360 */
[----:B------:R-:W-:Y:S01]  /*47560*/  LOP3.LUT R75, RZ, R36, RZ, 0x33, !PT ;  /* 0x00000024ff4b7212 */ /* 0x000fe200078e33ff */
[----:B------:R-:W-:Y:S01]  /*47570*/  IMAD.X R51, RZ, RZ, RZ, P4 ;  /* 0x000000ffff337224 */ /* 0x000fe200020e06ff */
[----:B------:R-:W-:Y:S01]  /*47580*/  @P2 ISETP.NE.U32.AND P4, PT, R44, R69, PT ;  /* 0x000000452c00220c */ /* 0x000fe20003f85070 */
[----:B------:R-:W-:-:S02]  /*47590*/  @P2 IMAD.X R44, RZ, RZ, ~R66, P3 ;  /* 0x000000ffff2c2224 */ /* 0x000fc400018e0e42 */
[----:B------:R-:W-:-:S03]  /*475a0*/  IMAD.WIDE.U32 R68, P3, R4, R29, R62 ;  /* 0x0000001d04447225 */ /* 0x000fc6000786003e */
        /* <DEDUP_REMOVED lines=40> */
[----:B------:R-:W-:Y:S01]  /*47830*/  @P1 IADD3 R45, P6, PT, RZ, -R81, RZ ;  /* 0x80000051ff2d1210 */ /* 0x000fe20007fde0ff */
[----:B------:R-:W-:Y:S01]  /*47840*/  IMAD.WIDE.U32 R62, R49, R24, RZ ;  /* 0x00000018313e7225 */ /* 0x000fe200078e00ff */
[----:B------:R-:W-:Y:S02]  /*47850*/  @P1 ISETP.NE.U32.AND P2, PT, R85, RZ, PT ;  /* 0x000000ff5500120c */ /* 0x000fe40003f45070 */
[----:B------:R-:W-:Y:S01]  /*47860*/  ISETP.GE.U32.AND.EX P0, PT, R68, R77, PT, P0 ;  /* 0x0000004d4400720c */ /* 0x000fe20003f06100 */
[----:B------:R-:W-:Y:S01]  /*47870*/  @P1 IMAD.X R34, RZ, RZ, ~R70, P6 ;  /* 0x000000ffff221224 */ /* 0x000fe200030e0e46 */
[----:B------:R-:W-:Y:S01]  /*47880*/  @P1 ISETP.NE.AND.EX P2, PT, R74, RZ, PT, P2 ;  /* 0x000000ff4a00120c */ /* 0x000fe20003f45320 */
[----:B------:R-:W-:Y:S01]  /*47890*/  IMAD.MOV.U32 R70, RZ, RZ, R39 ;  /* 0x000000ffff467224 */ /* 0x000fe200078e0027 */
[----:B------:R-:W-:Y:S01]  /*478a0*/  @P1 ISETP.NE.U32.AND P6, PT, R36, R45, PT ;  /* 0x0000002d2400120c */ /* 0x000fe20003fc5070 */
[----:B------:R-:W-:-:S03]  /*478b0*/  IMAD.MOV.U32 R36, RZ, RZ, 0x1 ;  /* 0x00000001ff247424 */ /* 0x000fc600078e00ff */
[----:B------:R-:W-:Y:S02]  /*478c0*/  @P1 ISETP.NE.AND.EX P2, PT, R83, R34, !P2, P6 ;  /* 0x000000225300120c */ /* 0x000fe40005745360 */
[----:B------:R-:W-:Y:S02]  /*478d0*/  IADD3 R75, P6, PT, R75, R42, RZ ;  /* 0x0000002a4b4b7210 */ /* 0x000fe40007fde0ff */
[----:B------:R-:W-:Y:S02]  /*478e0*/  @P1 SEL R36, RZ, 0x1, !P2 ;  /* 0x00000001ff241807 */ /* 0x000fe40005000000 */
[----:B------:R-:W-:Y:S02]  /*478f0*/  @P0 IADD3 R71, P1, PT, RZ, -R71, RZ ;  /* 0x80000047ff470210 */ /* 0x000fe40007f3e0ff */
[----:B------:R-:W-:Y:S02]  /*47900*/  @P0 ISETP.NE.U32.AND P2, PT, R66, RZ, PT ;  /* 0x000000ff4200020c */ /* 0x000fe40003f45070 */
[----:B------:R-:W-:Y:S01]  /*47910*/  IADD3.X R34, PT, PT, R43, UR4, RZ, P6, !PT ;  /* 0x000000042b227c10 */ /* 0x000fe2000b7fe4ff */
[----:B------:R-:W-:Y:S01]  /*47920*/  @P0 IMAD.X R64, RZ, RZ, ~R64, P1 ;  /* 0x000000ffff400224 */ /* 0x000fe200008e0e40 */
[----:B------:R-:W-:Y:S01]  /*47930*/  @P0 ISETP.NE.AND.EX P2, PT, R77, RZ, PT, P2 ;  /* 0x000000ff4d00020c */ /* 0x000fe20003f45320 */
[----:B------:R-:W-:Y:S01]  /*47940*/  IMAD.WIDE.U32 R42, R24, R24, RZ ;  /* 0x00000018182a7225 */ /* 0x000fe200078e00ff */
[----:B------:R-:W-:-:S03]  /*47950*/  @P0 ISETP.NE.U32.AND P6, PT, R50, R71, PT ;  /* 0x000000473200020c */ /* 0x000fc60003fc5070 */
[----:B------:R-:W-:Y:S01]  /*47960*/  IMAD.WIDE.U32 R62, P1, R24, R49, R62 ;  /* 0x00000031183e7225 */ /* 0x000fe2000782003e */
[----:B------:R-:W-:Y:S02]  /*47970*/  @P0 ISETP.NE.AND.EX P6, PT, R69, R64, !P2, P6 ;  /* 0x000000404500020c */ /* 0x000fe400057c5360 */
[----:B------:R-:W-:Y:S01]  /*47980*/  IADD3 R64, P2, PT, R75, R42, RZ ;  /* 0x0000002a4b407210 */ /* 0x000fe20007f5e0ff */
[----:B------:R-:W-:Y:S01]  /*47990*/  IMAD.X R71, RZ, RZ, RZ, P5 ;  /* 0x000000ffff477224 */ /* 0x000fe200028e06ff */
[----:B------:R-:W-:Y:S01]  /*479a0*/  IADD3 RZ, P5, PT, R38, R7, RZ ;  /* 0x0000000726ff7210 */ /* 0x000fe20007fbe0ff */
[----:B------:R-:W-:Y:S01]  /*479b0*/  IMAD.IADD R77, R43, 0x1, R62 ;  /* 0x000000012b4d7824 */ /* 0x000fe200078e023e */
[----:B------:R-:W-:-:S03]  /*479c0*/  P2R R72, PR, RZ, 0x40 ;  /* 0x00000040ff487803 */ /* 0x000fc60000000000 */
[----:B------:R-:W-:Y:S01]  /*479d0*/  IMAD.X R81, R77, 0x1, R34, P2 ;  /* 0x000000014d517824 */ /* 0x000fe200010e0622 */
[----:B------:R-:W-:Y:S01]  /*479e0*/  IADD3 R79, P2, PT, R64, R79, RZ ;  /* 0x0000004f404f7210 */ /* 0x000fe20007f5e0ff */
[----:B------:R-:W-:Y:S01]  /*479f0*/  IMAD.WIDE.U32.X R38, R22, R32, R70, P5 ;  /* 0x0000002016267225 */ /* 0x000fe200028e0446 */
[----:B------:R-:W-:-:S03]  /*47a00*/  IADD3 R65, P5, PT, R65, R6, RZ ;  /* 0x0000000641417210 */ /* 0x000fc60007fbe0ff */
[----:B------:R-:W-:Y:S01]  /*47a10*/  IMAD.X R68, R81, 0x1, R68, P2 ;  /* 0x0000000151447824 */ /* 0x000fe200010e0644 */
[----:B------:R-:W-:Y:S01]  /*47a20*/  ISETP.GE.U32.AND P2, PT, R79, R64, PT ;  /* 0x000000404f00720c */ /* 0x000fe20003f46070 */
[----:B------:R-:W-:Y:S01]  /*47a30*/  IMAD.X R45, R67, 0x1, R60, P5 ;  /* 0x00000001432d7824 */ /* 0x000fe200028e063c */
[----:B------:R-:W-:Y:S02]  /*47a40*/  ISETP.GE.U32.AND P5, PT, R65, R6, PT ;  /* 0x000000064100720c */ /* 0x000fe40003fa6070 */
[----:B------:R-:W-:Y:S02]  /*47a50*/  ISETP.GE.U32.AND.EX P2, PT, R68, R81, PT, P2 ;  /* 0x000000514400720c */ /* 0x000fe40003f46120 */
[----:B------:R-:W-:-:S04]  /*47a60*/  ISETP.GE.U32.AND.EX P5, PT, R45, R60, PT, P5 ;  /* 0x0000003c2d00720c */ /* 0x000fc80003fa6150 */
[----:B------:R-:W-:-:S04]  /*47a70*/  SEL R7, RZ, 0x1, P5 ;  /* 0x00000001ff077807 */ /* 0x000fc80002800000 */
[----:B------:R-:W-:Y:S01]  /*47a80*/  IADD3 R71, P5, PT, R7, R38, RZ ;  /* 0x0000002607477210 */ /* 0x000fe20007fbe0ff */
[----:B------:R-:W-:Y:S02]  /*47a90*/  IMAD.WIDE.U32 R6, R40, R41, RZ ;  /* 0x0000002928067225 */ /* 0x000fe400078e00ff */
[----:B------:R-:W-:Y:S02]  /*47aa0*/  @P2 IADD3 R73, P6, PT, RZ, -R75, RZ ;  /* 0x8000004bff492210 */ /* 0x000fe40007fde0ff */
[----:B------:R-:W-:Y:S01]  /*47ab0*/  IMAD.X R60, RZ, RZ, R39, P5 ;  /* 0x000000ffff3c7224 */ /* 0x000fe200028e0627 */
[----:B------:R-:W-:Y:S02]  /*47ac0*/  @P2 ISETP.NE.U32.AND P5, PT, R64, RZ, PT ;  /* 0x000000ff4000220c */ /* 0x000fe40003fa5070 */
[----:B------:R-:W-:Y:S01]  /*47ad0*/  @P2 IMAD.X R34, RZ, RZ, ~R34, P6 ;  /* 0x000000ffff222224 */ /* 0x000fe200030e0e22 */
[----:B------:R-:W-:Y:S02]  /*47ae0*/  @P2 ISETP.NE.U32.AND P6, PT, R42, R73, PT ;  /* 0x000000492a00220c */ /* 0x000fe40003fc5070 */
[----:B------:R-:W-:-:S04]  /*47af0*/  @P2 ISETP.NE.AND.EX P5, PT, R81, RZ, PT, P5 ;  /* 0x000000ff5100220c */ /* 0x000fc80003fa5350 */
[----:B------:R-:W-:Y:S01]  /*47b00*/  @P2 ISETP.NE.AND.EX P6, PT, R77, R34, !P5, P6 ;  /* 0x000000224d00220c */ /* 0x000fe20006fc5360 */
[----:B------:R-:W-:-:S03]  /*47b10*/  IMAD.WIDE.U32 R38, P5, R22, R61, R6 ;  /* 0x0000003d16267225 */ /* 0x000fc600078a0006 */
[----:B------:R-:W-:Y:S01]  /*47b20*/  P2R R64, PR, RZ, 0x40 ;  /* 0x00000040ff407803 */ /* 0x000fe20000000000 */
[----:B------:R-:W-:-:S04]  /*47b30*/  IMAD.WIDE.U32 R6, R61, R41, RZ ;  /* 0x000000293d067225 */ /* 0x000fc800078e00ff */
[----:B------:R-:W-:Y:S01]  /*47b40*/  IMAD.X R67, RZ, RZ, RZ, P5 ;  /* 0x000000ffff437224 */ /* 0x000fe200028e06ff */
[----:B------:R-:W-:Y:S01]  /*47b50*/  IADD3 RZ, P5, PT, R7, R38, RZ ;  /* 0x0000002607ff7210 */ /* 0x000fe20007fbe0ff */
[----:B------:R-:W-:Y:S02]  /*47b60*/  IMAD.MOV.U32 R66, RZ, RZ, R39 ;  /* 0x000000ffff427224 */ /* 0x000fe400078e0027 */
[----:B------:R-:W-:Y:S01]  /*47b70*/  IMAD.X R7, RZ, RZ, RZ, P4 ;  /* 0x000000ffff077224 */ /* 0x000fe200020e06ff */
[----:B------:R-:W-:Y:S01]  /*47b80*/  IADD3 RZ, P4, PT, R56, R51, RZ ;  /* 0x0000003338ff7210 */ /* 0x000fe20007f9e0ff */
[----:B------:R-:W-:Y:S01]  /*47b90*/  IMAD.WIDE.U32.X R38, R22, R40, R66, P5 ;  /* 0x0000002816267225 */ /* 0x000fe200028e0442 */
[----:B------:R-:W-:-:S03]  /*47ba0*/  IADD3 R42, P5, PT, R71, R50, RZ ;  /* 0x00000032472a7210 */ /* 0x000fc60007fbe0ff */
[----:B------:R-:W-:Y:S02]  /*47bb0*/  IMAD.MOV.U32 R6, RZ, RZ, R57 ;  /* 0x000000ffff067224 */ /* 0x000fe400078e0039 */
[----:B------:R-:W-:Y:S01]  /*47bc0*/  IMAD.X R61, R60, 0x1, R69, P5 ;  /* 0x000000013c3d7824 */ /* 0x000fe200028e0645 */
[----:B------:R-:W-:Y:S01]  /*47bd0*/  IADD3 R32, P5, PT, R42, R79, RZ ;  /* 0x0000004f2a207210 */ /* 0x000fe20007fbe0ff */
[----:B------:R-:W-:-:S03]  /*47be0*/  IMAD.WIDE.U32.X R6, R22, R40, R6, P4 ;  /* 0x0000002816067225 */ /* 0x000fc600020e0406 */
[----:B------:R-:W-:Y:S01]  /*47bf0*/  ISETP.GE.U32.AND P4, PT, R32, R42, PT ;  /* 0x0000002a2000720c */ /* 0x000fe20003f86070 */
[----:B------:R-:W-:Y:S02]  /*47c00*/  IMAD.X R34, R61, 0x1, R68, P5 ;  /* 0x000000013d227824 */ /* 0x000fe400028e0644 */
[----:B------:R-:W-:Y:S02]  /*47c10*/  IMAD.X R57, RZ, RZ, RZ, P1 ;  /* 0x000000ffff397224 */ /* 0x000fe400008e06ff */
[----:B------:R-:W-:Y:S01]  /*47c20*/  IMAD.MOV.U32 R56, RZ, RZ, R63 ;  /* 0x000000ffff387224 */ /* 0x000fe200078e003f */
[----:B------:R-:W-:-:S13]  /*47c30*/  ISETP.GE.U32.AND.EX P4, PT, R34, R61, PT, P4 ;  /* 0x0000003d2200720c */ /* 0x000fda0003f86140 */
[----:B------:R-:W-:-:S04]  /*47c40*/  @P4 IADD3 R51, P5, PT, RZ, -R71, RZ ;  /* 0x80000047ff334210 */ /* 0x000fc80007fbe0ff */
[----:B------:R-:W-:Y:S01]  /*47c50*/  @P4 ISETP.NE.U32.AND P6, PT, R50, R51, PT ;  /* 0x000000333200420c */ /* 0x000fe20003fc5070 */
[----:B------:R-:W-:Y:S01]  /*47c60*/  @P4 IMAD.X R40, RZ, RZ, ~R60, P5 ;  /* 0x000000ffff284224 */ /* 0x000fe200028e0e3c */
[----:B------:R-:W-:Y:S01]  /*47c70*/  @P4 ISETP.NE.U32.AND P5, PT, R42, RZ, PT ;  /* 0x000000ff2a00420c */ /* 0x000fe20003fa5070 */
[----:B------:R-:W-:-:S03]  /*47c80*/  IMAD.MOV.U32 R42, RZ, RZ, R47 ;  /* 0x000000ffff2a7224 */ /* 0x000fc600078e002f */
[----:B------:R-:W-:Y:S01]  /*47c90*/  @P4 ISETP.NE.AND.EX P5, PT, R61, RZ, PT, P5 ;  /* 0x000000ff3d00420c */ /* 0x000fe20003fa5350 */
[----:B------:R-:W-:-:S03]  /*47ca0*/  IMAD.WIDE.U32 R60, R22, R24, RZ ;  /* 0x00000018163c7225 */ /* 0x000fc600078e00ff */
[----:B------:R-:W-:Y:S01]  /*47cb0*/  @P4 ISETP.NE.AND.EX P5, PT, R69, R40, !P5, P6 ;  /* 0x000000284500420c */ /* 0x000fe20006fa5360 */
[----:B------:R-:W-:Y:S01]  /*47cc0*/  IMAD R40, R59, R26, RZ ;  /* 0x0000001a3b287224 */ /* 0x000fe200078e02ff */
[----:B------:R-:W-:Y:S01]  /*47cd0*/  ISETP.NE.AND P6, PT, R72, RZ, PT ;  /* 0x000000ff4800720c */ /* 0x000fe20003fc5270 */
[----:B------:R-:W-:Y:S01]  /*47ce0*/  IMAD.WIDE.U32 R60, P1, R41, R49, R60 ;  /* 0x00000031293c7225 */ /* 0x000fe2000782003c */
[----:B------:R-:W-:-:S03]  /*47cf0*/  LOP3.LUT R59, RZ, R59, RZ, 0x33, !PT ;  /* 0x0000003bff3b7212 */ /* 0x000fc600078e33ff */
[----:B------:R-:W-:Y:S01]  /*47d00*/  IMAD.X R51, RZ, RZ, RZ, P1 ;  /* 0x000000ffff337224 */ /* 0x000fe200008e06ff */
[----:B------:R-:W-:Y:S01]  /*47d10*/  IADD3 RZ, P1, PT, R62, R43, RZ ;  /* 0x0000002b3eff7210 */ /* 0x000fe20007f3e0ff */
[----:B------:R-:W-:Y:S02]  /*47d20*/  IMAD.X R43, RZ, RZ, RZ, P3 ;  /* 0x000000ffff2b7224 */ /* 0x000fe400018e06ff */
[----:B------:R-:W-:-:S04]  /*47d30*/  IMAD.WIDE.U32 R62, R5, R52, RZ ;  /* 0x00000034053e7225 */ /* 0x000fc800078e00ff */
[----:B------:R-:W-:Y:S01]  /*47d40*/  IMAD.WIDE.U32.X R56, R49, R49, R56, P1 ;  /* 0x0000003131387225 */ /* 0x000fe200008e0438 */
[----:B------:R-:W-:-:S03]  /*47d50*/  IADD3 RZ, P1, PT, R46, R37, RZ ;  /* 0x000000252eff7210 */ /* 0x000fc60007f3e0ff */
[----:B------:R-:W-:-:S04]  /*47d60*/  IMAD.WIDE.U32 R46, R4, R52, RZ ;  /* 0x00000034042e7225 */ /* 0x000fc800078e00ff */
[----:B------:R-:W-:-:S04]  /*47d70*/  IMAD.WIDE.U32.X R42, R5, R31, R42, P1 ;  /* 0x0000001f052a7225 */ /* 0x000fc800008e042a */
[----:B------:R-:W-:Y:S01]  /*47d80*/  IMAD.MOV.U32 R50, RZ, RZ, R61 ;  /* 0x000000ffff327224 */ /* 0x000fe200078e003d */
[----:B------:R-:W-:Y:S01]  /*47d90*/  IADD3 R69, P1, PT, R36, R42, RZ ;  /* 0x0000002a24457210 */ /* 0x000fe20007f3e0ff */
[----:B------:R-:W-:-:S03]  /*47da0*/  IMAD.WIDE.U32 R36, R41, R24, RZ ;  /* 0x0000001829247225 */ /* 0x000fc600078e00ff */
[----:B------:R-:W-:Y:S01]  /*47db0*/  IADD3.X R68, PT, PT, R43, UR4, RZ, P1, !PT ;  /* 0x000000042b447c10 */ /* 0x000fe20008ffe4ff */
[----:B------:R-:W-:Y:S01]  /*47dc0*/  IMAD.WIDE.U32 R66, P1, R4, R53, R62 ;  /* 0x0000003504427225 */ /* 0x000fe2000782003e */
[----:B------:R-:W-:-:S03]  /*47dd0*/  IADD3 R73, P3, PT, R69, R46, RZ ;  /* 0x0000002e45497210 */ /* 0x000fc60007f7e0ff */
[----:B------:R-:W-:Y:S02]  /*47de0*/  IMAD.IADD R83, R47, 0x1, R66 ;  /* 0x000000012f537824 */ /* 0x000fe400078e0242 */
[----:B------:R-:W-:Y:S02]  /*47df0*/  IMAD.MOV.U32 R63, RZ, RZ, 0x1 ;  /* 0x00000001ff3f7424 */ /* 0x000fe400078e00ff */
[----:B------:R-:W-:Y:S01]  /*47e00*/  IMAD.X R85, R83, 0x1, R68, P3 ;  /* 0x0000000153557824 */ /* 0x000fe200018e0644 */
[----:B------:R-:W-:Y:S01]  /*47e10*/  IADD3 R48, P3, PT, R73, R48, RZ ;  /* 0x0000003049307210 */ /* 0x000fe20007f7e0ff */
[----:B------:R-:W-:Y:S02]  /*47e20*/  IMAD.IADD R62, R37, 0x1, R60 ;  /* 0x00000001253e7824 */ /* 0x000fe400078e023c */
[----:B------:R-:W-:Y:S02]  /*47e30*/  IMAD.X R43, RZ, RZ, RZ, P1 ;  /* 0x000000ffff2b7224 */ /* 0x000fe400008e06ff */
[----:B------:R-:W-:Y:S01]  /*47e40*/  IMAD.X R58, R85, 0x1, R58, P3 ;  /* 0x00000001553a7824 */ /* 0x000fe200018e063a */
[----:B------:R-:W-:Y:S01]  /*47e50*/  ISETP.NE.AND P3, PT, R64, RZ, PT ;  /* 0x000000ff4000720c */ /* 0x000fe20003f65270 */
[----:B------:R-:W-:-:S03]  /*47e60*/  IMAD.MOV.U32 R42, RZ, RZ, R67 ;  /* 0x000000ffff2a7224 */ /* 0x000fc600078e0043 */
[----:B------:R-:W-:Y:S02]  /*47e70*/  @P2 SEL R63, RZ, 0x1, !P3 ;  /* 0x00000001ff3f2807 */ /* 0x000fe40005800000 */
[----:B------:R-:W-:Y:S02]  /*47e80*/  ISETP.GE.U32.AND P2, PT, R48, R73, PT ;  /* 0x000000493000720c */ /* 0x000fe40003f46070 */
[----:B------:R-:W-:Y:S01]  /*47e90*/  IADD3 RZ, P3, PT, R60, R37, RZ ;  /* 0x000000253cff7210 */ /* 0x000fe20007f7e0ff */
[----:B------:R-:W-:Y:S01]  /*47ea0*/  IMAD.MOV.U32 R37, RZ, RZ, 0x1 ;  /* 0x00000001ff257424 */ /* 0x000fe200078e00ff */
[----:B------:R-:W-:Y:S02]  /*47eb0*/  ISETP.GE.U32.AND.EX P2, PT, R58, R85, PT, P2 ;  /* 0x000000553a00720c */ /* 0x000fe40003f46120 */
[----:B------:R-:W-:Y:S01]  /*47ec0*/  @P4 SEL R37, RZ, 0x1, !P5 ;  /* 0x00000001ff254807 */ /* 0x000fe20006800000 */
[----:B------:R-:W-:Y:S01]  /*47ed0*/  IMAD.WIDE.U32.X R50, R22, R49, R50, P3 ;  /* 0x0000003116327225 */ /* 0x000fe200018e0432 */
[----:B------:R-:W-:-:S02]  /*47ee0*/  IADD3 R71, P1, PT, R63, R56, RZ ;  /* 0x000000383f477210 */ /* 0x000fc40007f3e0ff */
[----:B------:R-:W-:Y:S01]  /*47ef0*/  IADD3 R77, P5, PT, R37, R6, RZ ;  /* 0x00000006254d7210 */ /* 0x000fe20007fbe0ff */
[----:B------:R-:W-:Y:S01]  /*47f00*/  IMAD.MOV.U32 R37, RZ, RZ, 0x1 ;  /* 0x00000001ff257424 */ /* 0x000fe200078e00ff */
[----:B------:R-:W-:Y:S01]  /*47f10*/  IADD3.X R63, PT, PT, R57, UR4, RZ, P1, !PT ;  /* 0x00000004393f7c10 */ /* 0x000fe20008ffe4ff */
[----:B------:R-:W-:Y:S01]  /*47f20*/  IMAD.WIDE.U32 R56, R49, R41, RZ ;  /* 0x0000002931387225 */ /* 0x000fe200078e00ff */
[----:B------:R-:W-:Y:S02]  /*47f30*/  IADD3.X R79, PT, PT, R7, UR4, RZ, P5, !PT ;  /* 0x00000004074f7c10 */ /* 0x000fe4000affe4ff */
[----:B------:R-:W-:Y:S01]  /*47f40*/  IADD3 R64, P5, PT, R71, R36, RZ ;  /* 0x0000002447407210 */ /* 0x000fe20007fbe0ff */
[----:B------:R-:W-:Y:S01]  /*47f50*/  IMAD.WIDE.U32 R6, R44, R26, RZ ;  /* 0x0000001a2c067225 */ /* 0x000fe200078e00ff */
[----:B------:R-:W-:Y:S02]  /*47f60*/  @P0 SEL R37, RZ, 0x1, !P6 ;  /* 0x00000001ff250807 */ /* 0x000fe40007000000 */
[----:B------:R-:W-:Y:S01]  /*47f70*/  @P2 ISETP.NE.U32.AND P1, PT, R73, RZ, PT ;  /* 0x000000ff4900220c */ /* 0x000fe20003f25070 */
[----:B------:R-:W-:Y:S01]  /*47f80*/  IMAD.X R73, R62, 0x1, R63, P5 ;  /* 0x000000013e497824 */ /* 0x000fe200028e063f */
[----:B------:R-:W-:Y:S01]  /*47f90*/  IADD3 RZ, P4, PT, R66, R47, RZ ;  /* 0x0000002f42ff7210 */ /* 0x000fe20007f9e0ff */
[----:B------:R-:W-:Y:S01]  /*47fa0*/  IMAD R47, R44, R27, R40 ;  /* 0x0000001b2c2f7224 */ /* 0x000fe200078e0228 */
[----:B------:R-:W-:Y:S01]  /*47fb0*/  IADD3 R75, P0, P6, R64, R37, R38 ;  /* 0x00000025404b7210 */ /* 0x000fe20007e1e026 */
[----:B------:R-:W-:Y:S01]  /*47fc0*/  IMAD.WIDE.U32 R66, R6, R28, RZ ;  /* 0x0000001c06427225 */ /* 0x000fe200078e00ff */
[----:B------:R-:W-:-:S02]  /*47fd0*/  @P2 IADD3 R37, P5, PT, RZ, -R69, RZ ;  /* 0x80000045ff252210 */ /* 0x000fc40007fbe0ff */
[----:B------:R-:W-:Y:S01]  /*47fe0*/  IADD3.X R70, PT, PT, R73, UR4, R39, P0, P6 ;  /* 0x0000000449467c10 */ /* 0x000fe200087ec427 */
[----:B------:R-:W-:Y:S01]  /*47ff0*/  IMAD.IADD R40, R7, 0x1, R47 ;  /* 0x0000000107287824 */ /* 0x000fe200078e022f */
[----:B------:R-:W-:Y:S01]  /*48000*/  IADD3 R72, P3, PT, R77, R36, RZ ;  /* 0x000000244d487210 */ /* 0x000fe20007f7e0ff */
[----:B------:R-:W-:Y:S01]  /*48010*/  IMAD.WIDE.U32 R56, P6, R22, R24, R56 ;  /* 0x0000001816387225 */ /* 0x000fe200078c0038 */
[----:B------:R-:W-:Y:S02]  /*48020*/  @P2 ISETP.NE.U32.AND P0, PT, R46, R37, PT ;  /* 0x000000252e00220c */ /* 0x000fe40003f05070 */
[----:B------:R-:W-:Y:S01]  /*48030*/  @P2 ISETP.NE.AND.EX P1, PT, R85, RZ, PT, P1 ;  /* 0x000000ff5500220c */ /* 0x000fe20003f25310 */
[----:B------:R-:W-:Y:S01]  /*48040*/  IMAD.WIDE.U32 R60, R40, R28, RZ ;  /* 0x0000001c283c7225 */ /* 0x000fe200078e00ff */
[----:B------:R-:W-:-:S03]  /*48050*/  LOP3.LUT R39, RZ, R44, RZ, 0x33, !PT ;  /* 0x0000002cff277212 */ /* 0x000fc600078e33ff */
[----:B------:R-:W-:Y:S01]  /*48060*/  IMAD.X R47, RZ, RZ, RZ, P6 ;  /* 0x000000ffff2f7224 */ /* 0x000fe200030e06ff */
[----:B------:R-:W-:Y:S01]  /*48070*/  IADD3 R37, P6, PT, R72, R75, RZ ;  /* 0x0000004b48257210 */ /* 0x000fe20007fde0ff */
[----:B------:R-:W-:Y:S01]  /*48080*/  @P2 IMAD.X R46, RZ, RZ, ~R68, P5 ;  /* 0x000000ffff2e2224 */ /* 0x000fe200028e0e44 */
[----:B------:R-:W-:Y:S01]  /*48090*/  ISETP.GT.U32.AND P5, PT, R66, R39, PT ;  /* 0x000000274200720c */ /* 0x000fe20003fa4070 */
[----:B------:R-:W-:Y:S02]  /*480a0*/  IMAD.X R81, R79, 0x1, R62, P3 ;  /* 0x000000014f517824 */ /* 0x000fe400018e063e */
[----:B------:R-:W-:Y:S01]  /*480b0*/  IMAD.WIDE.U32 R60, P3, R6, R29, R60 ;  /* 0x0000001d063c7225 */ /* 0x000fe2000786003c */
[----:B------:R-:W-:Y:S02]  /*480c0*/  @P2 ISETP.NE.AND.EX P0, PT, R83, R46, !P1, P0 ;  /* 0x0000002e5300220c */ /* 0x000fe40004f05300 */
[----:B------:R-:W-:Y:S01]  /*480d0*/  ISETP.GE.U32.AND P1, PT, R37, R72, PT ;  /* 0x000000482500720c */ /* 0x000fe20003f26070 */
        /* <DEDUP_REMOVED lines=11> */
[----:B------:R-:W-:Y:S01]  /*48190*/  IMAD.WIDE.U32.X R68, R40, R29, R68, P6 ;  /* 0x0000001d28447225 */ /* 0x000fe200030e0444 */
[----:B------:R-:W-:-:S03]  /*481a0*/  SEL R39, RZ, 0x1, !P5 ;  /* 0x00000001ff277807 */ /* 0x000fc60006800000 */
[----:B------:R-:W-:Y:S01]  /*481b0*/  IMAD.MOV.U32 R46, RZ, RZ, R57 ;  /* 0x000000ffff2e7224 */ /* 0x000fe200078e0039 */
[----:B------:R-:W-:Y:S01]  /*481c0*/  IADD3 R83, P5, PT, R39, R68, RZ ;  /* 0x0000004427537210 */ /* 0x000fe20007fbe0ff */
[----:B------:R-:W-:Y:S01]  /*481d0*/  IMAD.MOV.U32 R57, RZ, RZ, 0x1 ;  /* 0x00000001ff397424 */ /* 0x000fe200078e00ff */
[----:B------:R-:W-:Y:S01]  /*481e0*/  @P2 SEL R57, RZ, 0x1, !P0 ;  /* 0x00000001ff392807 */ /* 0x000fe20004000000 */
[----:B------:R-:W-:Y:S01]  /*481f0*/  IMAD.WIDE.U32.X R46, R22, R49, R46, P4 ;  /* 0x00000031162e7225 */ /* 0x000fe200020e042e */
[----:B------:R-:W-:Y:S02]  /*48200*/  @P1 IADD3 R39, P4, PT, RZ, -R77, RZ ;  /* 0x8000004dff271210 */ /* 0x000fe40007f9e0ff */
[----:B------:R-:W-:Y:S01]  /*48210*/  IADD3 R75, P0, PT, R57, R42, RZ ;  /* 0x0000002a394b7210 */ /* 0x000fe20007f1e0ff */
[----:B------:R-:W-:Y:S01]  /*48220*/  IMAD.X R70, RZ, RZ, R69, P5 ;  /* 0x000000ffff467224 */ /* 0x000fe200028e0645 */
[----:B------:R-:W-:Y:S01]  /*48230*/  @P1 ISETP.NE.U32.AND P2, PT, R72, RZ, PT ;  /* 0x000000ff4800120c */ /* 0x000fe20003f45070 */
[----:B------:R-:W-:Y:S01]  /*48240*/  @P1 IMAD.X R49, RZ, RZ, ~R79, P4 ;  /* 0x000000ffff311224 */ /* 0x000fe200020e0e4f */
[----:B------:R-:W-:Y:S01]  /*48250*/  IADD3.X R66, PT, PT, R43, UR4, RZ, P0, !PT ;  /* 0x000000042b427c10 */ /* 0x000fe200087fe4ff */
[----:B------:R-:W-:Y:S01]  /*48260*/  IMAD.WIDE.U32 R42, R5, R54, RZ ;  /* 0x00000036052a7225 */ /* 0x000fe200078e00ff */
[----:B------:R-:W-:-:S02]  /*48270*/  @P1 ISETP.NE.AND.EX P2, PT, R81, RZ, PT, P2 ;  /* 0x000000ff5100120c */ /* 0x000fc40003f45320 */
[----:B------:R-:W-:Y:S01]  /*48280*/  @P1 ISETP.NE.U32.AND P0, PT, R36, R39, PT ;  /* 0x000000272400120c */ /* 0x000fe20003f05070 */
[----:B------:R-:W-:Y:S01]  /*48290*/  IMAD.WIDE.U32 R56, R4, R54, RZ ;  /* 0x0000003604387225 */ /* 0x000fe200078e00ff */
[----:B------:R-:W-:Y:S02]  /*482a0*/  @P3 ISETP.NE.U32.AND P4, PT, R64, RZ, PT ;  /* 0x000000ff4000320c */ /* 0x000fe40003f85070 */
[----:B------:R-:W-:Y:S01]  /*482b0*/  @P3 IADD3 R39, P5, PT, RZ, -R71, RZ ;  /* 0x80000047ff273210 */ /* 0x000fe20007fbe0ff */
[----:B------:R-:W-:Y:S01]  /*482c0*/  IMAD.WIDE.U32 R60, R22, R41, RZ ;  /* 0x00000029163c7225 */ /* 0x000fe200078e00ff */
[----:B------:R-:W-:Y:S02]  /*482d0*/  @P1 ISETP.NE.AND.EX P2, PT, R62, R49, !P2, P0 ;  /* 0x000000313e00120c */ /* 0x000fe40005745300 */
[----:B------:R-:W-:Y:S01]  /*482e0*/  @P3 ISETP.NE.AND.EX P6, PT, R73, RZ, PT, P4 ;  /* 0x000000ff4900320c */ /* 0x000fe20003fc5340 */
[----:B------:R-:W-:Y:S01]  /*482f0*/  IMAD.WIDE.U32 R42, P4, R4, R55, R42 ;  /* 0x00000037042a7225 */ /* 0x000fe2000788002a */
[----:B------:R-:W-:-:S03]  /*48300*/  @P3 ISETP.NE.U32.AND P0, PT, R36, R39, PT ;  /* 0x000000272400320c */ /* 0x000fc60003f05070 */
[----:B------:R-:W-:Y:S01]  /*48310*/  IMAD.MOV.U32 R39, RZ, RZ, 0x1 ;  /* 0x00000001ff277424 */ /* 0x000fe200078e00ff */
[----:B------:R-:W-:Y:S01]  /*48320*/  @P1 SEL R39, RZ, 0x1, !P2 ;  /* 0x00000001ff271807 */ /* 0x000fe20005000000 */
[----:B------:R-:W-:Y:S01]  /*48330*/  @P3 IMAD.X R63, RZ, RZ, ~R63, P5 ;  /* 0x000000ffff3f3224 */ /* 0x000fe200028e0e3f */
[----:B------:R-:W-:Y:S01]  /*48340*/  IADD3 R36, P1, PT, R75, R56, RZ ;  /* 0x000000384b247210 */ /* 0x000fe20007f3e0ff */
[----:B------:R-:W-:Y:S01]  /*48350*/  IMAD.IADD R69, R57, 0x1, R42 ;  /* 0x0000000139457824 */ /* 0x000fe200078e022a */
[----:B------:R-:W-:Y:S01]  /*48360*/  IADD3 R49, P2, PT, R39, R50, RZ ;  /* 0x0000003227317210 */ /* 0x000fe20007f5e0ff */
[----:B------:R-:W-:Y:S01]  /*48370*/  IMAD.MOV.U32 R39, RZ, RZ, 0x1 ;  /* 0x00000001ff277424 */ /* 0x000fe200078e00ff */
[----:B------:R-:W-:Y:S01]  /*48380*/  @P3 ISETP.NE.AND.EX P6, PT, R62, R63, !P6, P0 ;  /* 0x0000003f3e00320c */ /* 0x000fe200077c5300 */
[----:B------:R-:W-:Y:S01]  /*48390*/  IMAD.X R68, R69, 0x1, R66, P1 ;  /* 0x0000000145447824 */ /* 0x000fe200008e0642 */
[----:B------:R-:W-:Y:S01]  /*483a0*/  IADD3 R71, P0, PT, R36, R65, RZ ;  /* 0x0000004124477210 */ /* 0x000fe20007f1e0ff */
[----:B------:R-:W-:Y:S01]  /*483b0*/  IMAD.WIDE.U32 R62, P1, R41, R22, R60 ;  /* 0x00000016293e7225 */ /* 0x000fe2000782003c */
[----:B------:R-:W-:-:S02]  /*483c0*/  IADD3.X R59, PT, PT, R51, UR4, RZ, P2, !PT ;  /* 0x00000004333b7c10 */ /* 0x000fc400097fe4ff */
[----:B------:R-:W-:Y:S01]  /*483d0*/  @P3 SEL R39, RZ, 0x1, !P6 ;  /* 0x00000001ff273807 */ /* 0x000fe20007000000 */
[----:B------:R-:W-:Y:S01]  /*483e0*/  IMAD.X R73, R68, 0x1, R45, P0 ;  /* 0x0000000144497824 */ /* 0x000fe200000e062d */
[----:B------:R-:W-:Y:S01]  /*483f0*/  ISETP.GE.U32.AND P0, PT, R71, R36, PT ;  /* 0x000000244700720c */ /* 0x000fe20003f06070 */
[----:B------:R-:W-:-:S03]  /*48400*/  IMAD.WIDE.U32 R50, R41, R41, RZ ;  /* 0x0000002929327225 */ /* 0x000fc600078e00ff */
[----:B------:R-:W-:Y:S01]  /*48410*/  ISETP.GE.U32.AND.EX P0, PT, R73, R68, PT, P0 ;  /* 0x000000444900720c */ /* 0x000fe20003f06100 */
[----:B------:R-:W-:Y:S01]  /*48420*/  IMAD.WIDE.U32 R60, R40, R30, RZ ;  /* 0x0000001e283c7225 */ /* 0x000fe200078e00ff */
        /* <DEDUP_REMOVED lines=8> */
[----:B------:R-:W-:Y:S01]  /*484b0*/  IMAD.MOV.U32 R46, RZ, RZ, R63 ;  /* 0x000000ffff2e7224 */ /* 0x000fe200078e003f */
[----:B------:R-:W-:Y:S01]  /*484c0*/  IADD3.X R24, PT, PT, R67, UR4, R47, P3, P5 ;  /* 0x0000000443187c10 */ /* 0x000fe20009fea42f */
[----:B------:R-:W-:Y:S01]  /*484d0*/  IMAD.X R72, R77, 0x1, R70, P2 ;  /* 0x000000014d487824 */ /* 0x000fe200010e0646 */
[----:B------:R-:W-:Y:S01]  /*484e0*/  IADD3 R48, P5, PT, R79, R48, RZ ;  /* 0x000000304f307210 */ /* 0x000fe20007fbe0ff */
[----:B------:R-:W-:Y:S01]  /*484f0*/  IMAD.X R47, RZ, RZ, RZ, P1 ;  /* 0x000000ffff2f7224 */ /* 0x000fe200008e06ff */
[----:B------:R-:W-:Y:S02]  /*48500*/  @P0 IADD3 R41, P3, PT, RZ, -R75, RZ ;  /* 0x8000004bff290210 */ /* 0x000fe40007f7e0ff */
[----:B------:R-:W-:Y:S01]  /*48510*/  @P0 ISETP.NE.U32.AND P2, PT, R36, RZ, PT ;  /* 0x000000ff2400020c */ /* 0x000fe20003f45070 */
[----:B------:R-:W-:Y:S01]  /*48520*/  IMAD.X R39, R72, 0x1, R58, P5 ;  /* 0x0000000148277824 */ /* 0x000fe200028e063a */
[----:B------:R-:W-:Y:S01]  /*48530*/  ISETP.GE.U32.AND P1, PT, R48, R79, PT ;  /* 0x0000004f3000720c */ /* 0x000fe20003f26070 */
[----:B------:R-:W-:Y:S01]  /*48540*/  @P0 IMAD.X R36, RZ, RZ, ~R66, P3 ;  /* 0x000000ffff240224 */ /* 0x000fe200018e0e42 */
[----:B------:R-:W-:-:S02]  /*48550*/  @P0 ISETP.NE.AND.EX P2, PT, R68, RZ, PT, P2 ;  /* 0x000000ff4400020c */ /* 0x000fc40003f45320 */
[----:B------:R-:W-:Y:S01]  /*48560*/  @P0 ISETP.NE.U32.AND P3, PT, R56, R41, PT ;  /* 0x000000293800020c */ /* 0x000fe20003f65070 */
[----:B------:R-:W-:Y:S01]  /*48570*/  IMAD.MOV.U32 R56, RZ, RZ, R43 ;  /* 0x000000ffff387224 */ /* 0x000fe200078e002b */
[----:B------:R-:W-:Y:S01]  /*48580*/  ISETP.GE.U32.AND.EX P1, PT, R39, R72, PT, P1 ;  /* 0x000000482700720c */ /* 0x000fe20003f26110 */
[----:B------:R-:W-:Y:S01]  /*48590*/  IMAD.MOV.U32 R41, RZ, RZ, 0x1 ;  /* 0x00000001ff297424 */ /* 0x000fe200078e00ff */
[----:B------:R-:W-:Y:S02]  /*485a0*/  @P0 ISETP.NE.AND.EX P2, PT, R69, R36, !P2, P3 ;  /* 0x000000244500020c */ /* 0x000fe40005745330 */
[----:B------:R-:W-:Y:S02]  /*485b0*/  ISETP.GE.U32.AND P3, PT, R4, R65, PT ;  /* 0x000000410400720c */ /* 0x000fe40003f66070 */
[----:B------:R-:W-:Y:S01]  /*485c0*/  IADD3 RZ, P5, PT, R42, R57, RZ ;  /* 0x000000392aff7210 */ /* 0x000fe20007fbe0ff */
[----:B------:R-:W-:Y:S01]  /*485d0*/  IMAD.X R57, RZ, RZ, RZ, P4 ;  /* 0x000000ffff397224 */ /* 0x000fe200020e06ff */
[----:B------:R-:W-:-:S02]  /*485e0*/  ISETP.GE.U32.AND.EX P3, PT, R24, R67, PT, P3 ;  /* 0x000000431800720c */ /* 0x000fc40003f66130 */
[----:B------:R-:W-:Y:S01]  /*485f0*/  IADD3 RZ, P4, PT, R62, R51, RZ ;  /* 0x000000333eff7210 */ /* 0x000fe20007f9e0ff */
[----:B------:R-:W-:Y:S01]  /*48600*/  IMAD.WIDE.U32.X R56, R5, R55, R56, P5 ;  /* 0x0000003705387225 */ /* 0x000fe200028e0438 */
[----:B------:R-:W-:Y:S02]  /*48610*/  @P0 SEL R41, RZ, 0x1, !P2 ;  /* 0x00000001ff290807 */ /* 0x000fe40005000000 */
[----:B------:R-:W-:Y:S01]  /*48620*/  @P1 ISETP.NE.U32.AND P0, PT, R79, RZ, PT ;  /* 0x000000ff4f00120c */ /* 0x000fe20003f05070 */
[----:B------:R-:W-:Y:S01]  /*48630*/  IMAD.WIDE.U32.X R42, R22, R22, R46, P4 ;  /* 0x00000016162a7225 */ /* 0x000fe200020e042e */
[----:B------:R-:W-:Y:S02]  /*48640*/  @P1 IADD3 R5, P4, PT, RZ, -R83, RZ ;  /* 0x80000053ff051210 */ /* 0x000fe40007f9e0ff */
[----:B------:R-:W-:Y:S01]  /*48650*/  IADD3 R63, P5, PT, R41, R56, RZ ;  /* 0x00000038293f7210 */ /* 0x000fe20007fbe0ff */
[----:B------:R-:W-:Y:S01]  /*48660*/  IMAD.X R51, RZ, RZ, RZ, P6 ;  /* 0x000000ffff337224 */ /* 0x000fe200030e06ff */
[----:B------:R-:W-:Y:S01]  /*48670*/  @P1 ISETP.NE.U32.AND P2, PT, R44, R5, PT ;  /* 0x000000052c00120c */ /* 0x000fe20003f45070 */
[----:B------:R-:W-:Y:S01]  /*48680*/  @P1 IMAD.X R36, RZ, RZ, ~R70, P4 ;  /* 0x000000ffff241224 */ /* 0x000fe200020e0e46 */
[----:B------:R-:W-:Y:S01]  /*48690*/  IADD3.X R57, PT, PT, R57, UR4, RZ, P5, !PT ;  /* 0x0000000439397c10 */ /* 0x000fe2000affe4ff */
[----:B------:R-:W-:Y:S01]  /*486a0*/  IMAD.MOV.U32 R41, RZ, RZ, 0x1 ;  /* 0x00000001ff297424 */ /* 0x000fe200078e00ff */
[----:B------:R-:W-:Y:S01]  /*486b0*/  @P3 IADD3 R5, P5, PT, RZ, -R49, RZ ;  /* 0x80000031ff053210 */ /* 0x000fe20007fbe0ff */
[----:B------:R-:W-:Y:S01]  /*486c0*/  IMAD.WIDE.U32 R46, R6, R52, RZ ;  /* 0x00000034062e7225 */ /* 0x000fe200078e00ff */
[----:B------:R-:W-:-:S02]  /*486d0*/  @P1 ISETP.NE.AND.EX P0, PT, R72, RZ, PT, P0 ;  /* 0x000000ff4800120c */ /* 0x000fc40003f05300 */
[----:B------:R-:W-:Y:S01]  /*486e0*/  @P3 ISETP.NE.U32.AND P4, PT, R65, RZ, PT ;  /* 0x000000ff4100320c */ /* 0x000fe20003f85070 */
[----:B------:R-:W-:Y:S01]  /*486f0*/  @P3 IMAD.X R22, RZ, RZ, ~R59, P5 ;  /* 0x000000ffff163224 */ /* 0x000fe200028e0e3b */
[----:B------:R-:W-:Y:S02]  /*48700*/  @P1 ISETP.NE.AND.EX P0, PT, R77, R36, !P0, P2 ;  /* 0x000000244d00120c */ /* 0x000fe40004705320 */
[----:B------:R-:W-:Y:S01]  /*48710*/  @P3 ISETP.NE.U32.AND P5, PT, R50, R5, PT ;  /* 0x000000053200320c */ /* 0x000fe20003fa5070 */
[----:B------:R-:W-:Y:S01]  /*48720*/  IMAD.MOV.U32 R50, RZ, RZ, R61 ;  /* 0x000000ffff327224 */ /* 0x000fe200078e003d */
[----:B------:R-:W-:Y:S01]  /*48730*/  @P3 ISETP.NE.AND.EX P4, PT, R67, RZ, PT, P4 ;  /* 0x000000ff4300320c */ /* 0x000fe20003f85340 */
[----:B------:R-:W-:Y:S01]  /*48740*/  IMAD.MOV.U32 R5, RZ, RZ, 0x1 ;  /* 0x00000001ff057424 */ /* 0x000fe200078e00ff */
[----:B------:R-:W-:Y:S02]  /*48750*/  ISETP.NE.U32.AND P2, PT, R63, RZ, PT ;  /* 0x000000ff3f00720c */ /* 0x000fe40003f45070 */
[----:B------:R-:W-:Y:S01]  /*48760*/  IADD3 RZ, P6, PT, R60, R45, RZ ;  /* 0x0000002d3cff7210 */ /* 0x000fe20007fde0ff */
[----:B------:R-:W-:Y:S01]  /*48770*/  IMAD.WIDE.U32 R44, R40, R52, RZ ;  /* 0x00000034282c7225 */ /* 0x000fe200078e00ff */
[----:B------:R-:W-:-:S02]  /*48780*/  @P1 SEL R5, RZ, 0x1, !P0 ;  /* 0x00000001ff051807 */ /* 0x000fc40004000000 */
[----:B------:R-:W-:Y:S01]  /*48790*/  @P3 ISETP.NE.AND.EX P4, PT, R64, R22, !P4, P5 ;  /* 0x000000164000320c */ /* 0x000fe20006785350 */
[----:B------:R-:W-:Y:S01]  /*487a0*/  IMAD.WIDE.U32.X R50, R40, R31, R50, P6 ;  /* 0x0000001f28327225 */ /* 0x000fe200030e0432 */
[----:B------:R-:W-:Y:S02]  /*487b0*/  ISETP.NE.AND.EX P0, PT, R57, RZ, PT, P2 ;  /* 0x000000ff3900720c */ /* 0x000fe40003f05320 */
[----:B------:R-:W-:Y:S01]  /*487c0*/  @P3 SEL R41, RZ, 0x1, !P4 ;  /* 0x00000001ff293807 */ /* 0x000fe20006000000 */
[----:B------:R-:W-:Y:S01]  /*487d0*/  IMAD.WIDE.U32 R44, P4, R6, R53, R44 ;  /* 0x00000035062c7225 */ /* 0x000fe2000788002c */
[----:B------:R-:W-:Y:S02]  /*487e0*/  IADD3 R49, P2, PT, R5, R50, RZ ;  /* 0x0000003205317210 */ /* 0x000fe40007f5e0ff */
[----:B------:R-:W-:Y:S01]  /*487f0*/  IADD3 R5, P1, PT, R41, R42, RZ ;  /* 0x0000002a29057210 */ /* 0x000fe20007f3e0ff */
[----:B------:R-:W-:-:S03]  /*48800*/  IMAD.IADD R60, R47, 0x1, R44 ;  /* 0x000000012f3c7824 */ /* 0x000fc600078e022c */
[----:B------:R-:W-:-:S03]  /*48810*/  IADD3.X R22, PT, PT, R43, UR4, RZ, P1, !PT ;  /* 0x000000042b167c10 */ /* 0x000fc60008ffe4ff */
        /* <DEDUP_REMOVED lines=25> */
.L_x_584:
[----:B------:R-:W-:Y:S05]  /*489b0*/  BSYNC.RECONVERGENT B1 ;  /* 0x0000000000017941 */ /* 0x000fea0003800200 */
.L_x_583:
        /* <DEDUP_REMOVED lines=16> */
[----:B------:R-:W-:-:S04]  /*48ac0*/  IMAD.WIDE.U32 R58, R36, R28, RZ ;  /* 0x0000001c243a7225 */ /* 0x000fc800078e00ff */
[----:B------:R-:W-:-:S08]  /*48ad0*/  IMAD.WIDE.U32 R58, P4, R42, R29, R58 ;  /* 0x0000001d2a3a7225 */ /* 0x000fd0000788003a */
[----:B------:R-:W-:Y:S02]  /*48ae0*/  @P1 IADD3 R7, P0, PT, RZ, -R49, RZ ;  /* 0x80000031ff071210 */ /* 0x000fe40007f1e0ff */
[----:B------:R-:W-:Y:S01]  /*48af0*/  @P1 ISETP.NE.U32.AND P3, PT, R50, RZ, PT ;  /* 0x000000ff3200120c */ /* 0x000fe20003f65070 */
[----:B------:R-:W-:Y:S01]  /*48b00*/  IMAD.WIDE.U32 R50, R40, R54, RZ ;  /* 0x0000003628327225 */ /* 0x000fe200078e00ff */
[----:B------:R-:W-:Y:S02]  /*48b10*/  @P1 ISETP.NE.U32.AND P2, PT, R46, R7, PT ;  /* 0x000000072e00120c */ /* 0x000fe40003f45070 */
[----:B------:R-:W-:Y:S01]  /*48b20*/  @P1 ISETP.NE.AND.EX P3, PT, R56, RZ, PT, P3 ;  /* 0x000000ff3800120c */ /* 0x000fe20003f65330 */
[----:B------:R-:W-:Y:S01]  /*48b30*/  @P1 IMAD.X R41, RZ, RZ, ~R41, P0 ;  /* 0x000000ffff291224 */ /* 0x000fe200000e0e29 */
[----:B------:R-:W-:Y:S01]  /*48b40*/  LOP3.LUT R7, RZ, R48, RZ, 0x33, !PT ;  /* 0x00000030ff077212 */ /* 0x000fe200078e33ff */
[----:B------:R-:W-:Y:S02]  /*48b50*/  IMAD.MOV.U32 R46, RZ, RZ, R45 ;  /* 0x000000ffff2e7224 */ /* 0x000fe400078e002d */
[----:B------:R-:W-:Y:S01]  /*48b60*/  IMAD.WIDE.U32 R56, R42, R28, RZ ;  /* 0x0000001c2a387225 */ /* 0x000fe200078e00ff */
[----:B------:R-:W-:-:S03]  /*48b70*/  @P1 ISETP.NE.AND.EX P2, PT, R60, R41, !P3, P2 ;  /* 0x000000293c00120c */ /* 0x000fc60005f45320 */
[----:B------:R-:W-:Y:S01]  /*48b80*/  IMAD.MOV.U32 R41, RZ, RZ, 0x1 ;  /* 0x00000001ff297424 */ /* 0x000fe200078e00ff */
[----:B------:R-:W-:Y:S01]  /*48b90*/  @P1 SEL R41, RZ, 0x1, !P2 ;  /* 0x00000001ff291807 */ /* 0x000fe20005000000 */
[----:B------:R-:W-:Y:S01]  /*48ba0*/  IMAD.WIDE.U32.X R46, R40, R53, R46, P5 ;  /* 0x00000035282e7225 */ /* 0x000fe200028e042e */
[----:B------:R-:W-:Y:S02]  /*48bb0*/  ISETP.GT.U32.AND P0, PT, R56, R7, PT ;  /* 0x000000073800720c */ /* 0x000fe40003f04070 */
[----:B------:R-:W-:Y:S01]  /*48bc0*/  IADD3 R56, P6, PT, R57, R58, RZ ;  /* 0x0000003a39387210 */ /* 0x000fe20007fde0ff */
[----:B------:R-:W-:Y:S01]  /*48bd0*/  IMAD.WIDE.U32 R44, P3, R6, R55, R50 ;  /* 0x00000037062c7225 */ /* 0x000fe20007860032 */
[----:B------:R-:W-:Y:S02]  /*48be0*/  IADD3 R41, P1, PT, R41, R46, RZ ;  /* 0x0000002e29297210 */ /* 0x000fe40007f3e0ff */
[----:B------:R-:W-:Y:S01]  /*48bf0*/  ISETP.GT.U32.AND.EX P0, PT, R56, R39, PT, P0 ;  /* 0x000000273800720c */ /* 0x000fe20003f04100 */
[----:B------:R-:W-:Y:S01]  /*48c00*/  IMAD.WIDE.U32 R6, R6, R54, RZ ;  /* 0x0000003606067225 */ /* 0x000fe200078e00ff */
[----:B------:R-:W-:-:S02]  /*48c10*/  IADD3.X R56, PT, PT, R47, UR4, RZ, P1, !PT ;  /* 0x000000042f387c10 */ /* 0x000fc40008ffe4ff */
[----:B------:R-:W-:Y:S01]  /*48c20*/  SEL R39, RZ, 0x1, !P0 ;  /* 0x00000001ff277807 */ /* 0x000fe20004000000 */
[----:B------:R-:W-:Y:S02]  /*48c30*/  IMAD.X R51, RZ, RZ, RZ, P4 ;  /* 0x000000ffff337224 */ /* 0x000fe400020e06ff */
        /* <DEDUP_REMOVED lines=23> */
[----:B------:R-:W-:Y:S01]  /*48db0*/  IMAD.X R45, RZ, RZ, RZ, P4 ;  /* 0x000000ffff2d7224 */ /* 0x000fe200020e06ff */
[----:B------:R-:W-:Y:S01]  /*48dc0*/  IADD3 RZ, P4, PT, R48, R47, RZ ;  /* 0x0000002f30ff7210 */ /* 0x000fe20007f9e0ff */
[C---:B------:R-:W-:Y:S01]  /*48dd0*/  IMAD R32, R73.reuse, R26, RZ ;  /* 0x0000001a49207224 */ /* 0x040fe200078e02ff */
[----:B------:R-:W-:Y:S01]  /*48de0*/  ISETP.GE.U32.AND.EX P0, PT, R73, R64, PT, P0 ;  /* 0x000000404900720c */ /* 0x000fe20003f06100 */
[----:B------:R-:W-:Y:S02]  /*48df0*/  IMAD.MOV.U32 R44, RZ, RZ, R49 ;  /* 0x000000ffff2c7224 */ /* 0x000fe400078e0031 */
[----:B------:R-:W-:Y:S01]  /*48e00*/  @P1 IADD3 R7, P3, PT, RZ, -R41, RZ ;  /* 0x80000029ff071210 */ /* 0x000fe20007f7e0ff */
[----:B------:R-:W-:Y:S01]  /*48e10*/  IMAD.WIDE.U32.X R40, R40, R55, R50, P2 ;  /* 0x0000003728287225 */ /* 0x000fe200010e0432 */
[----:B------:R-:W-:-:S02]  /*48e20*/  @P1 ISETP.NE.U32.AND P6, PT, R59, RZ, PT ;  /* 0x000000ff3b00120c */ /* 0x000fc40003fc5070 */
[----:B------:R-:W-:Y:S01]  /*48e30*/  @P1 ISETP.NE.U32.AND P2, PT, R6, R7, PT ;  /* 0x000000070600120c */ /* 0x000fe20003f45070 */
[----:B------:R-:W-:Y:S01]  /*48e40*/  IMAD R51, R71, R27, R32 ;  /* 0x0000001b47337224 */ /* 0x000fe200078e0220 */
[----:B------:R-:W-:Y:S01]  /*48e50*/  @P1 ISETP.NE.AND.EX P6, PT, R61, RZ, PT, P6 ;  /* 0x000000ff3d00120c */ /* 0x000fe20003fc5360 */
[----:B------:R-:W-:Y:S02]  /*48e60*/  @P1 IMAD.X R32, RZ, RZ, ~R56, P3 ;  /* 0x000000ffff201224 */ /* 0x000fe400018e0e38 */
[----:B------:R-:W-:Y:S01]  /*48e70*/  IMAD.WIDE.U32 R6, R71, R26, RZ ;  /* 0x0000001a47067225 */ /* 0x000fe200078e00ff */
[----:B------:R-:W-:Y:S02]  /*48e80*/  @P0 IADD3 R39, P5, PT, RZ, -R39, RZ ;  /* 0x80000027ff270210 */ /* 0x000fe40007fbe0ff */
        /* <DEDUP_REMOVED lines=9> */
[----:B------:R-:W-:Y:S01]  /*48f20*/  @P0 ISETP.NE.AND.EX P3, PT, R63, R56, !P3, P2 ;  /* 0x000000383f00020c */ /* 0x000fe20005f65320 */
[C---:B------:R-:W-:Y:S01]  /*48f30*/  IMAD.WIDE.U32 R46, R6.reuse, R28, RZ ;  /* 0x0000001c062e7225 */ /* 0x040fe200078e00ff */
[----:B------:R-:W-:Y:S02]  /*48f40*/  IADD3 R40, P6, PT, R57, R40, RZ ;  /* 0x0000002839287210 */ /* 0x000fe40007fde0ff */
[----:B------:R-:W-:Y:S01]  /*48f50*/  LOP3.LUT R39, RZ, R71, RZ, 0x33, !PT ;  /* 0x00000047ff277212 */ /* 0x000fe200078e33ff */
[----:B------:R-:W-:Y:S01]  /*48f60*/  IMAD.WIDE.U32 R50, P5, R6, R29, R48 ;  /* 0x0000001d06327225 */ /* 0x000fe200078a0030 */
[----:B------:R-:W-:Y:S02]  /*48f70*/  IADD3.X R57, PT, PT, R41, UR4, RZ, P6, !PT ;  /* 0x0000000429397c10 */ /* 0x000fe4000b7fe4ff */
[----:B------:R-:W-:Y:S01]  /*48f80*/  ISETP.GT.U32.AND P1, PT, R46, R39, PT ;  /* 0x000000272e00720c */ /* 0x000fe20003f24070 */
[----:B------:R-:W-:Y:S01]  /*48f90*/  IMAD.MOV.U32 R49, RZ, RZ, 0x1 ;  /* 0x00000001ff317424 */ /* 0x000fe200078e00ff */
[----:B------:R-:W-:Y:S01]  /*48fa0*/  @P0 SEL R49, RZ, 0x1, !P3 ;  /* 0x00000001ff310807 */ /* 0x000fe20005800000 */
[----:B------:R-:W-:Y:S01]  /*48fb0*/  IMAD.WIDE.U32.X R44, R36, R31, R44, P4 ;  /* 0x0000001f242c7225 */ /* 0x000fe200020e042c */
[----:B------:R-:W-:-:S02]  /*48fc0*/  ISETP.NE.U32.AND P0, PT, R40, RZ, PT ;  /* 0x000000ff2800720c */ /* 0x000fc40003f05070 */
[----:B------:R-:W-:Y:S01]  /*48fd0*/  IADD3 R46, P2, PT, R47, R50, RZ ;  /* 0x000000322f2e7210 */ /* 0x000fe20007f5e0ff */
[----:B------:R-:W-:Y:S01]  /*48fe0*/  IMAD.X R41, RZ, RZ, RZ, P5 ;  /* 0x000000ffff297224 */ /* 0x000fe200028e06ff */
[----:B------:R-:W-:Y:S02]  /*48ff0*/  ISETP.NE.AND.EX P0, PT, R57, RZ, PT, P0 ;  /* 0x000000ff3900720c */ /* 0x000fe40003f05300 */
[----:B------:R-:W-:Y:S02]  /*49000*/  LOP3.LUT R39, RZ, R73, RZ, 0x33, !PT ;  /* 0x00000049ff277212 */ /* 0x000fe400078e33ff */
[----:B------:R-:W-:Y:S01]  /*49010*/  IADD3 R59, P3, PT, R49, R44, RZ ;  /* 0x0000002c313b7210 */ /* 0x000fe20007f7e0ff */
[----:B------:R-:W-:Y:S01]  /*49020*/  IMAD.WIDE.U32 R48, R36, R52, RZ ;  /* 0x0000003424307225 */ /* 0x000fe200078e00ff */
        /* <DEDUP_REMOVED lines=15> */
.L_x_586:
[----:B------:R-:W-:Y:S05]  /*49120*/  BSYNC.RECONVERGENT B1 ;  /* 0x0000000000017941 */ /* 0x000fea0003800200 */
.L_x_585:
        /* <DEDUP_REMOVED lines=30> */
[----:B------:R-:W-:Y:S02]  /*49310*/  @P3 ISETP.NE.U32.AND P2, PT, R39, RZ, PT ;  /* 0x000000ff2700320c */ /* 0x000fe40003f45070 */
[----:B------:R-:W-:Y:S02]  /*49320*/  ISETP.GE.U32.AND.EX P1, PT, R34, R65, PT, P1 ;  /* 0x000000412200720c */ /* 0x000fe40003f26110 */
[----:B------:R-:W-:Y:S02]  /*49330*/  @P3 IADD3 R39, P6, PT, RZ, -R59, RZ ;  /* 0x8000003bff273210 */ /* 0x000fe40007fde0ff */
[----:B------:R-:W-:Y:S02]  /*49340*/  @P3 ISETP.NE.AND.EX P2, PT, R57, RZ, PT, P2 ;  /* 0x000000ff3900320c */ /* 0x000fe40003f45320 */
[----:B------:R-:W-:Y:S01]  /*49350*/  @P3 ISETP.NE.U32.AND P5, PT, R46, R39, PT ;  /* 0x000000272e00320c */ /* 0x000fe20003fa5070 */
[----:B------:R-:W-:Y:S01]  /*49360*/  @P3 IMAD.X R39, RZ, RZ, ~R43, P6 ;  /* 0x000000ffff273224 */ /* 0x000fe200030e0e2b */
[----:B------:R-:W-:Y:S01]  /*49370*/  IADD3 RZ, P6, PT, R48, R47, RZ ;  /* 0x0000002f30ff7210 */ /* 0x000fe20007fde0ff */
[----:B------:R-:W-:-:S03]  /*49380*/  IMAD.WIDE.U32 R48, R36, R54, RZ ;  /* 0x0000003624307225 */ /* 0x000fc600078e00ff */
        /* <DEDUP_REMOVED lines=8> */
[----:B------:R-:W-:Y:S01]  /*49410*/  IMAD.WIDE.U32 R44, P2, R42, R55, R48 ;  /* 0x000000372a2c7225 */ /* 0x000fe20007840030 */
[----:B------:R-:W-:-:S02]  /*49420*/  @P1 ISETP.NE.U32.AND P4, PT, R62, RZ, PT ;  /* 0x000000ff3e00120c */ /* 0x000fc40003f85070 */
[----:B------:R-:W-:Y:S01]  /*49430*/  IADD3 R57, P3, PT, R39, R46, RZ ;  /* 0x0000002e27397210 */ /* 0x000fe20007f7e0ff */
[----:B------:R-:W-:Y:S01]  /*49440*/  IMAD.WIDE.U32 R42, R42, R54, RZ ;  /* 0x000000362a2a7225 */ /* 0x000fe200078e00ff */
[----:B------:R-:W-:Y:S02]  /*49450*/  @P1 ISETP.NE.AND.EX P4, PT, R65, RZ, PT, P4 ;  /* 0x000000ff4100120c */ /* 0x000fe40003f85340 */
[----:B------:R-:W-:Y:S01]  /*49460*/  IADD3.X R56, PT, PT, R47, UR4, RZ, P3, !PT ;  /* 0x000000042f387c10 */ /* 0x000fe20009ffe4ff */
[----:B------:R-:W-:Y:S01]  /*49470*/  @P1 IMAD.X R40, RZ, RZ, ~R60, P5 ;  /* 0x000000ffff281224 */ /* 0x000fe200028e0e3c */
[----:B------:R-:W-:Y:S01]  /*49480*/  IADD3 R60, P3, PT, R57, R42, RZ ;  /* 0x0000002a393c7210 */ /* 0x000fe20007f7e0ff */
[----:B------:R-:W-:Y:S02]  /*49490*/  IMAD.IADD R58, R43, 0x1, R44 ;  /* 0x000000012b3a7824 */ /* 0x000fe400078e022c */
[----:B------:R-:W-:Y:S01]  /*494a0*/  IMAD.MOV.U32 R50, RZ, RZ, R41 ;  /* 0x000000ffff327224 */ /* 0x000fe200078e0029 */
[----:B------:R-:W-:Y:S01]  /*494b0*/  @P1 ISETP.NE.AND.EX P0, PT, R63, R40, !P4, P0 ;  /* 0x000000283f00120c */ /* 0x000fe20006705300 */
[----:B------:R-:W-:Y:S01]  /*494c0*/  IMAD.X R59, R58, 0x1, R56, P3 ;  /* 0x000000013a3b7824 */ /* 0x000fe200018e0638 */
[-C--:B------:R-:W-:Y:S01]  /*494d0*/  IADD3 R37, P4, PT, R37, R60.reuse, RZ ;  /* 0x0000003c25257210 */ /* 0x080fe20007f9e0ff */
[----:B------:R-:W-:Y:S01]  /*494e0*/  IMAD.MOV.U32 R39, RZ, RZ, 0x1 ;  /* 0x00000001ff277424 */ /* 0x000fe200078e00ff */
        /* <DEDUP_REMOVED lines=19> */
[----:B------:R-:W-:Y:S01]  /*49620*/  @P1 IADD3 R37, P6, PT, RZ, -R57, RZ ;  /* 0x80000039ff251210 */ /* 0x000fe20007fde0ff */
[----:B------:R-:W-:Y:S01]  /*49630*/  IMAD.MOV.U32 R43, RZ, RZ, 0x1 ;  /* 0x00000001ff2b7424 */ /* 0x000fe200078e00ff */
[----:B------:R-:W-:-:S02]  /*49640*/  @P1 ISETP.NE.U32.AND P3, PT, R60, RZ, PT ;  /* 0x000000ff3c00120c */ /* 0x000fc40003f65070 */
[----:B------:R-:W-:Y:S02]  /*49650*/  ISETP.GE.U32.AND.EX P0, PT, R50, R61, PT, P0 ;  /* 0x0000003d3200720c */ /* 0x000fe40003f06100 */
[----:B------:R-:W-:Y:S01]  /*49660*/  @P1 ISETP.NE.U32.AND P5, PT, R42, R37, PT ;  /* 0x000000252a00120c */ /* 0x000fe20003fa5070 */
[----:B------:R-:W-:Y:S01]  /*49670*/  @P1 IMAD.X R37, RZ, RZ, ~R56, P6 ;  /* 0x000000ffff251224 */ /* 0x000fe200030e0e38 */
[----:B------:R-:W-:-:S04]  /*49680*/  @P1 ISETP.NE.AND.EX P3, PT, R59, RZ, PT, P3 ;  /* 0x000000ff3b00120c */ /* 0x000fc80003f65330 */
        /* <DEDUP_REMOVED lines=86> */
.L_x_589:
[----:B------:R-:W-:Y:S05]  /*49bf0*/  BSYNC.RELIABLE B2 ;  /* 0x0000000000027941 */ /* 0x000fea0003800100 */
.L_x_588:
        /* <DEDUP_REMOVED lines=22> */
.L_x_590:
[----:B------:R-:W-:Y:S05]  /*49d60*/  BSYNC.RECONVERGENT B1 ;  /* 0x0000000000017941 */ /* 0x000fea0003800200 */
.L_x_587:
        /* <DEDUP_REMOVED lines=63> */
.L_x_592:
[----:B------:R-:W-:Y:S05]  /*4a160*/  BSYNC.RECONVERGENT B1 ;  /* 0x0000000000017941 */ /* 0x000fea0003800200 */
.L_x_591:
        /* <DEDUP_REMOVED lines=24> */
[----:B------:R-:W-:Y:S02]  /*4a2f0*/  IADD3 R37, P5, P2, R41, -R8, -R37 ;  /* 0x8000000829257210 */ /* 0x000fe40007abe825 */
[----:B------:R-:W-:Y:S02]  /*4a300*/  IADD3.X R41, PT, PT, R46, -0x1, ~R11, P3, P4 ;  /* 0xffffffff2e297810 */ /* 0x000fe40001fe8c0b */
        /* <DEDUP_REMOVED lines=37> */
.L_x_594:
[----:B------:R-:W-:Y:S05]  /*4a560*/  BSYNC.RECONVERGENT B1 ;  /* 0x0000000000017941 */ /* 0x000fea0003800200 */
.L_x_593:
[----:B------:R-:W-:Y:S01]  /*4a570*/  SHF.L.W.U32.HI R32, R42, 0x1, R7 ;  /* 0x000000012a207819 */ /* 0x000fe20000010e07 */
[----:B------:R-:W-:Y:S01]  /*4a580*/  IMAD.SHL.U32 R4, R37, 0x2, RZ ;  /* 0x0000000225047824 */ /* 0x000fe200078e00ff */
[----:B------:R-:W-:Y:S01]  /*4a590*/  SHF.L.W.U32.HI R6, R7, 0x1, R41 ;  /* 0x0000000107067819 */ /* 0x000fe20000010e29 */
[----:B------:R-:W-:Y:S01]  /*4a5a0*/  BSSY.RECONVERGENT B1, `(.L_x_595) ;  /* 0x0000046000017945 */ /* 0x000fe20003800200 */
[----:B------:R-:W-:-:S03]  /*4a5b0*/  ISETP.GE.U32.AND P0, PT, R32, R7, PT ;  /* 0x000000072000720c */ /* 0x000fc60003f06070 */
[----:B------:R-:W-:Y:S01]  /*4a5c0*/  BSSY.RELIABLE B2, `(.L_x_596) ;  /* 0x000002d000027945 */ /* 0x000fe20003800100 */
[----:B------:R-:W-:Y:S01]  /*4a5d0*/  SHF.L.U64.HI R24, R37, 0x1, R40 ;  /* 0x0000000125187819 */ /* 0x000fe20000010228 */
[C---:B------:R-:W-:Y:S01]  /*4a5e0*/  IMAD.SHL.U32 R34, R43.reuse, 0x2, RZ ;  /* 0x000000022b227824 */ /* 0x040fe200078e00ff */
[----:B------:R-:W-:Y:S02]  /*4a5f0*/  ISETP.GE.U32.AND.EX P0, PT, R6, R41, PT, P0 ;  /* 0x000000290600720c */ /* 0x000fe40003f06100 */
[----:B------:R-:W-:Y:S02]  /*4a600*/  SHF.L.U64.HI R22, R38, 0x1, R39 ;  /* 0x0000000126167819 */ /* 0x000fe40000010227 */
[----:B------:R-:W-:Y:S02]  /*4a610*/  SEL R5, RZ, 0x1, P0 ;  /* 0x00000001ff057807 */ /* 0x000fe40000000000 */
[----:B------:R-:W-:Y:S02]  /*4a620*/  SHF.L.U64.HI R42, R43, 0x1, R42 ;  /* 0x000000012b2a7819 */ /* 0x000fe4000001022a */
[----:B------:R-:W-:-:S04]  /*4a630*/  LOP3.LUT R7, R4, R5, RZ, 0xfc, !PT ;  /* 0x0000000504077212 */ /* 0x000fc800078efcff */
[----:B------:R-:W-:Y:S01]  /*4a640*/  ISETP.GE.U32.AND P0, PT, R7, R37, PT ;  /* 0x000000250700720c */ /* 0x000fe20003f06070 */
[----:B------:R-:W-:-:S03]  /*4a650*/  IMAD.SHL.U32 R37, R38, 0x2, RZ ;  /* 0x0000000226257824 */ /* 0x000fc600078e00ff */
        /* <DEDUP_REMOVED lines=35> */
.L_x_597:
[----:B------:R-:W-:Y:S05]  /*4a890*/  BSYNC.RELIABLE B2 ;  /* 0x0000000000027941 */ /* 0x000fea0003800100 */
.L_x_596:
        /* <DEDUP_REMOVED lines=22> */
.L_x_598:
[----:B------:R-:W-:Y:S05]  /*4aa00*/  BSYNC.RECONVERGENT B1 ;  /* 0x0000000000017941 */ /* 0x000fea0003800200 */
.L_x_595:
        /* <DEDUP_REMOVED lines=12> */
[----:B------:R-:W-:-:S04]  /*4aad0*/  LOP3.LUT R47, R4, R5, RZ, 0xfc, !PT ;  /* 0x00000005042f7212 */ /* 0x000fc800078efcff */
[----:B------:R-:W-:-:S04]  /*4aae0*/  ISETP.GE.U32.AND P0, PT, R47, R14, PT ;  /* 0x0000000e2f00720c */ /* 0x000fc80003f06070 */
[----:B------:R-:W-:-:S04]  /*4aaf0*/  ISETP.GE.U32.AND.EX P0, PT, R38, R25, PT, P0 ;  /* 0x000000192600720c */ /* 0x000fc80003f06100 */
[----:B------:R-:W-:-:S04]  /*4ab00*/  SEL R4, RZ, 0x1, P0 ;  /* 0x00000001ff047807 */ /* 0x000fc80000000000 */
[----:B------:R-:W-:Y:S02]  /*4ab10*/  LOP3.LUT R49, R49, R4, RZ, 0xfc, !PT ;  /* 0x0000000431317212 */ /* 0x000fe400078efcff */
[----:B------:R-:W-:Y:S02]  /*4ab20*/  SHF.L.U64.HI R4, R20, 0x1, R35 ;  /* 0x0000000114047819 */ /* 0x000fe40000010223 */
        /* <DEDUP_REMOVED lines=29> */
.L_x_601:
[----:B------:R-:W-:Y:S05]  /*4ad00*/  BSYNC.RELIABLE B2 ;  /* 0x0000000000027941 */ /* 0x000fea0003800100 */
.L_x_600:
        /* <DEDUP_REMOVED lines=22> */
.L_x_602:
[----:B------:R-:W-:Y:S05]  /*4ae70*/  BSYNC.RECONVERGENT B1 ;  /* 0x0000000000017941 */ /* 0x000fea0003800200 */
.L_x_599:
[-C--:B------:R-:W-:Y:S01]  /*4ae80*/  IADD3 R51, P1, PT, R20, R7.reuse, RZ ;  /* 0x0000000714337210 */ /* 0x080fe20007f3e0ff */
[----:B------:R-:W-:Y:S04]  /*4ae90*/  BSSY.RECONVERGENT B1, `(.L_x_603) ;  /* 0x0000050000017945 */ /* 0x000fe80003800200 */
[----:B------:R-:W-:Y:S01]  /*4aea0*/  BSSY.RELIABLE B2, `(.L_x_604) ;  /* 0x0000038000027945 */ /* 0x000fe20003800100 */
        /* <DEDUP_REMOVED lines=55> */
.L_x_605:
[----:B------:R-:W-:Y:S05]  /*4b220*/  BSYNC.RELIABLE B2 ;  /* 0x0000000000027941 */ /* 0x000fea0003800100 */
.L_x_604:
        /* <DEDUP_REMOVED lines=22> */
.L_x_606:
[----:B------:R-:W-:Y:S05]  /*4b390*/  BSYNC.RECONVERGENT B1 ;  /* 0x0000000000017941 */ /* 0x000fea0003800200 */
.L_x_603:
        /* <DEDUP_REMOVED lines=75> */
[----:B------:R-:W-:Y:S01]  /*4b850*/  @P1 ISETP.NE.AND.EX P2, PT, R71, RZ, PT, P2 ;  /* 0x000000ff4700120c */ /* 0x000fe20003f45320 */
[----:B------:R-:W-:Y:S01]  /*4b860*/  IMAD.MOV.U32 R48, RZ, RZ, R7 ;  /* 0x000000ffff307224 */ /* 0x000fe200078e0007 */
        /* <DEDUP_REMOVED lines=10> */
[----:B------:R-:W-:Y:S01]  /*4b910*/  IMAD.X R69, RZ, RZ, R47, P0 ;  /* 0x000000ffff457224 */ /* 0x000fe200000e062f */
[----:B------:R-:W-:Y:S01]  /*4b920*/  IADD3 R71, P0, PT, R7, R58, RZ ;  /* 0x0000003a07477210 */ /* 0x000fe20007f1e0ff */
[----:B------:R-:W-:-:S03]  /*4b930*/  IMAD.WIDE.U32 R48, R15, R16, RZ ;  /* 0x000000100f307225 */ /* 0x000fc600078e00ff */
[----:B------:R-:W-:Y:S01]  /*4b940*/  IADD3.X R68, PT, PT, R59, UR4, RZ, P0, !PT ;  /* 0x000000043b447c10 */ /* 0x000fe200087fe4ff */
[----:B------:R-:W-:-:S04]  /*4b950*/  IMAD.WIDE.U32 R46, P4, R15, R35, R4 ;  /* 0x000000230f2e7225 */ /* 0x000fc80007880004 */
[----:B------:R-:W-:-:S04]  /*4b960*/  IMAD.WIDE.U32 R6, R14, R33, RZ ;  /* 0x000000210e067225 */ /* 0x000fc800078e00ff */
[----:B------:R-:W-:Y:S01]  /*4b970*/  IMAD.WIDE.U32 R4, P5, R14, R20, R62 ;  /* 0x000000140e047225 */ /* 0x000fe200078a003e */
[----:B------:R-:W-:Y:S02]  /*4b980*/  IADD3 R62, P0, PT, R67, R48, RZ ;  /* 0x00000030433e7210 */ /* 0x000fe40007f1e0ff */
[----:B------:R-:W-:Y:S01]  /*4b990*/  IADD3 R73, P1, PT, R71, R6, RZ ;  /* 0x0000000647497210 */ /* 0x000fe20007f3e0ff */
[----:B------:R-:W-:Y:S02]  /*4b9a0*/  IMAD.IADD R60, R49, 0x1, R46 ;  /* 0x00000001313c7824 */ /* 0x000fe400078e022e */
[----:B------:R-:W-:Y:S02]  /*4b9b0*/  IMAD.IADD R75, R7, 0x1, R4 ;  /* 0x00000001074b7824 */ /* 0x000fe400078e0204 */
[----:B------:R-:W-:Y:S01]  /*4b9c0*/  IMAD.X R63, R60, 0x1, R69, P0 ;  /* 0x000000013c3f7824 */ /* 0x000fe200000e0645 */
[----:B------:R-:W-:Y:S01]  /*4b9d0*/  IADD3 R72, P0, PT, R73, R62, RZ ;  /* 0x0000003e49487210 */ /* 0x000fe20007f1e0ff */
[----:B------:R-:W-:-:S02]  /*4b9e0*/  IMAD.X R70, R75, 0x1, R68, P1 ;  /* 0x000000014b467824 */ /* 0x000fc400008e0644 */
[----:B------:R-:W-:Y:S01]  /*4b9f0*/  IMAD.X R36, R66, 0x1, R65, P2 ;  /* 0x0000000142247824 */ /* 0x000fe200010e0641 */
[----:B------:R-:W-:Y:S01]  /*4ba00*/  ISETP.GE.U32.AND P1, PT, R72, R73, PT ;  /* 0x000000494800720c */ /* 0x000fe20003f26070 */
[----:B------:R-:W-:Y:S01]  /*4ba10*/  IMAD.X R77, R70, 0x1, R63, P0 ;  /* 0x00000001464d7824 */ /* 0x000fe200000e063f */
[----:B------:R-:W-:Y:S01]  /*4ba20*/  ISETP.GE.U32.AND P0, PT, R38, R44, PT ;  /* 0x0000002c2600720c */ /* 0x000fe20003f06070 */
[----:B------:R-:W-:Y:S01]  /*4ba30*/  IMAD.X R59, RZ, RZ, RZ, P3 ;  /* 0x000000ffff3b7224 */ /* 0x000fe200018e06ff */
[----:B------:R-:W-:Y:S01]  /*4ba40*/  IADD3 RZ, P2, PT, R56, R45, RZ ;  /* 0x0000002d38ff7210 */ /* 0x000fe20007f5e0ff */
[----:B------:R-:W-:Y:S01]  /*4ba50*/  IMAD.MOV.U32 R58, RZ, RZ, R57 ;  /* 0x000000ffff3a7224 */ /* 0x000fe200078e0039 */
[----:B------:R-:W-:Y:S02]  /*4ba60*/  ISETP.GE.U32.AND.EX P1, PT, R77, R70, PT, P1 ;  /* 0x000000464d00720c */ /* 0x000fe40003f26110 */
[----:B------:R-:W-:Y:S01]  /*4ba70*/  ISETP.GE.U32.AND.EX P0, PT, R36, R65, PT, P0 ;  /* 0x000000412400720c */ /* 0x000fe20003f06100 */
[----:B------:R-:W-:-:S03]  /*4ba80*/  IMAD.WIDE.U32.X R44, R25, R35, R58, P2 ;  /* 0x00000023192c7225 */ /* 0x000fc600010e043a */
[----:B------:R-:W-:Y:S01]  /*4ba90*/  SEL R51, RZ, 0x1, P0 ;  /* 0x00000001ff337807 */ /* 0x000fe20000000000 */
[----:B------:R-:W-:-:S03]  /*4baa0*/  IMAD.MOV.U32 R65, RZ, RZ, 0x1 ;  /* 0x00000001ff417424 */ /* 0x000fc600078e00ff */
        /* <DEDUP_REMOVED lines=33> */
[----:B------:R-:W-:Y:S01]  /*4bcc0*/  IMAD.X R45, RZ, RZ, RZ, P5 ;  /* 0x000000ffff2d7224 */ /* 0x000fe200028e06ff */
[----:B------:R-:W-:Y:S01]  /*4bcd0*/  @P0 IADD3 R51, P3, PT, RZ, -R79, RZ ;  /* 0x8000004fff330210 */ /* 0x000fe20007f7e0ff */
[----:B------:R-:W-:Y:S01]  /*4bce0*/  IMAD.WIDE.U32 R56, R16, R15, RZ ;  /* 0x0000000f10387225 */ /* 0x000fe200078e00ff */
[----:B------:R-:W-:Y:S02]  /*4bcf0*/  @P0 ISETP.NE.U32.AND P2, PT, R66, RZ, PT ;  /* 0x000000ff4200020c */ /* 0x000fe40003f45070 */
[----:B------:R-:W-:Y:S01]  /*4bd00*/  IADD3 RZ, P5, PT, R4, R7, RZ ;  /* 0x0000000704ff7210 */ /* 0x000fe20007fbe0ff */
[----:B------:R-:W-:Y:S01]  /*4bd10*/  @P0 IMAD.X R4, RZ, RZ, ~R64, P3 ;  /* 0x000000ffff040224 */ /* 0x000fe200018e0e40 */
[----:B------:R-:W-:Y:S01]  /*4bd20*/  @P0 ISETP.NE.U32.AND P3, PT, R6, R51, PT ;  /* 0x000000330600020c */ /* 0x000fe20003f65070 */
[----:B------:R-:W-:Y:S01]  /*4bd30*/  IMAD.MOV.U32 R44, RZ, RZ, R5 ;  /* 0x000000ffff2c7224 */ /* 0x000fe200078e0005 */
[----:B------:R-:W-:Y:S01]  /*4bd40*/  @P0 ISETP.NE.AND.EX P6, PT, R68, RZ, PT, P2 ;  /* 0x000000ff4400020c */ /* 0x000fe20003fc5320 */
[----:B------:R-:W-:Y:S01]  /*4bd50*/  IMAD.MOV.U32 R58, RZ, RZ, R63 ;  /* 0x000000ffff3a7224 */ /* 0x000fe200078e003f */
[----:B------:R-:W-:Y:S01]  /*4bd60*/  IADD3 RZ, P2, PT, R57, R62, RZ ;  /* 0x0000003e39ff7210 */ /* 0x000fe20007f5e0ff */
[----:B------:R-:W-:Y:S01]  /*4bd70*/  IMAD.MOV.U32 R51, RZ, RZ, 0x1 ;  /* 0x00000001ff337424 */ /* 0x000fe200078e00ff */
[----:B------:R-:W-:Y:S01]  /*4bd80*/  @P0 ISETP.NE.AND.EX P3, PT, R75, R4, !P6, P3 ;  /* 0x000000044b00020c */ /* 0x000fe20007765330 */
[----:B------:R-:W-:-:S03]  /*4bd90*/  IMAD.WIDE.U32 R4, R0, R33, RZ ;  /* 0x0000002100047225 */ /* 0x000fc600078e00ff */
[----:B------:R-:W-:Y:S01]  /*4bda0*/  @P0 SEL R51, RZ, 0x1, !P3 ;  /* 0x00000001ff330807 */ /* 0x000fe20005800000 */
[----:B------:R-:W-:-:S04]  /*4bdb0*/  IMAD.WIDE.U32 R6, R15, R33, RZ ;  /* 0x000000210f067225 */ /* 0x000fc800078e00ff */
[----:B------:R-:W-:-:S04]  /*4bdc0*/  IMAD.WIDE.U32.X R66, R25, R20, R44, P5 ;  /* 0x0000001419427225 */ /* 0x000fc800028e042c */
[----:B------:R-:W-:Y:S01]  /*4bdd0*/  IMAD.WIDE.U32 R44, P0, R15, R20, R4 ;  /* 0x000000140f2c7225 */ /* 0x000fe20007800004 */
[----:B------:R-:W-:Y:S02]  /*4bde0*/  IADD3 R77, P3, PT, R51, R66, RZ ;  /* 0x00000042334d7210 */ /* 0x000fe40007f7e0ff */
[----:B------:R-:W-:Y:S01]  /*4bdf0*/  SEL R4, RZ, 0x1, !P1 ;  /* 0x00000001ff047807 */ /* 0x000fe20004800000 */
[----:B------:R-:W-:Y:S01]  /*4be00*/  IMAD.WIDE.U32 R62, R25, R14, RZ ;  /* 0x0000000e193e7225 */ /* 0x000fe200078e00ff */
[----:B------:R-:W-:-:S03]  /*4be10*/  IADD3.X R76, PT, PT, R67, UR4, RZ, P3, !PT ;  /* 0x00000004434c7c10 */ /* 0x000fc60009ffe4ff */
        /* <DEDUP_REMOVED lines=19> */
[----:B------:R-:W-:Y:S01]  /*4bf50*/  @P2 ISETP.NE.U32.AND P3, PT, R67, RZ, PT ;  /* 0x000000ff4300220c */ /* 0x000fe20003f65070 */
[-C--:B------:R-:W-:Y:S01]  /*4bf60*/  IMAD.WIDE.U32 R66, R5, R28.reuse, RZ ;  /* 0x0000001c05427225 */ /* 0x080fe200078e00ff */
[----:B------:R-:W-:Y:S02]  /*4bf70*/  @P2 IADD3 R51, P6, PT, RZ, -R77, RZ ;  /* 0x8000004dff332210 */ /* 0x000fe40007fde0ff */
[----:B------:R-:W-:Y:S01]  /*4bf80*/  @P2 ISETP.NE.AND.EX P3, PT, R59, RZ, PT, P3 ;  /* 0x000000ff3b00220c */ /* 0x000fe20003f65330 */
[----:B------:R-:W-:Y:S01]  /*4bf90*/  IMAD.WIDE.U32 R58, R4, R28, RZ ;  /* 0x0000001c043a7225 */ /* 0x000fe200078e00ff */
[----:B------:R-:W-:Y:S02]  /*4bfa0*/  @P2 ISETP.NE.U32.AND P5, PT, R56, R51, PT ;  /* 0x000000333800220c */ /* 0x000fe40003fa5070 */
[----:B------:R-:W-:Y:S01]  /*4bfb0*/  LOP3.LUT R77, RZ, R50, RZ, 0x33, !PT ;  /* 0x00000032ff4d7212 */ /* 0x000fe200078e33ff */
[----:B------:R-:W-:Y:S01]  /*4bfc0*/  @P2 IMAD.X R56, RZ, RZ, ~R76, P6 ;  /* 0x000000ffff382224 */ /* 0x000fe200030e0e4c */
[----:B------:R-:W-:Y:S01]  /*4bfd0*/  IADD3 RZ, P6, PT, R62, R57, RZ ;  /* 0x000000393eff7210 */ /* 0x000fe20007fde0ff */
[----:B------:R-:W-:-:S02]  /*4bfe0*/  IMAD.X R51, RZ, RZ, RZ, P1 ;  /* 0x000000ffff337224 */ /* 0x000fc400008e06ff */
[----:B------:R-:W-:Y:S01]  /*4bff0*/  IMAD.WIDE.U32 R66, P1, R4, R29, R66 ;  /* 0x0000001d04427225 */ /* 0x000fe20007820042 */
[----:B------:R-:W-:Y:S02]  /*4c000*/  @P2 ISETP.NE.AND.EX P3, PT, R81, R56, !P3, P5 ;  /* 0x000000385100220c */ /* 0x000fe40005f65350 */
[----:B------:R-:W-:Y:S01]  /*4c010*/  ISETP.GT.U32.AND P5, PT, R58, R77, PT ;  /* 0x0000004d3a00720c */ /* 0x000fe20003fa4070 */
[----:B------:R-:W-:Y:S01]  /*4c020*/  IMAD.MOV.U32 R50, RZ, RZ, R63 ;  /* 0x000000ffff327224 */ /* 0x000fe200078e003f */
[----:B------:R-:W-:Y:S01]  /*4c030*/  LOP3.LUT R56, RZ, R61, RZ, 0x33, !PT ;  /* 0x0000003dff387212 */ /* 0x000fe200078e33ff */
[----:B------:R-:W-:Y:S01]  /*4c040*/  IMAD.X R57, RZ, RZ, RZ, P4 ;  /* 0x000000ffff397224 */ /* 0x000fe200020e06ff */
[----:B------:R-:W-:Y:S01]  /*4c050*/  IADD3 R77, P4, PT, R59, R66, RZ ;  /* 0x000000423b4d7210 */ /* 0x000fe20007f9e0ff */
[----:B------:R-:W-:Y:S01]  /*4c060*/  IMAD.WIDE.U32.X R50, R25, R25, R50, P6 ;  /* 0x0000001919327225 */ /* 0x000fe200030e0432 */
[----:B------:R-:W-:Y:S02]  /*4c070*/  IADD3 R59, P6, PT, R71, R48, RZ ;  /* 0x00000030473b7210 */ /* 0x000fe40007fde0ff */
[----:B------:R-:W-:Y:S01]  /*4c080*/  ISETP.GT.U32.AND.EX P5, PT, R77, R56, PT, P5 ;  /* 0x000000384d00720c */ /* 0x000fe20003fa4150 */
[----:B------:R-:W-:Y:S01]  /*4c090*/  IMAD.X R63, RZ, RZ, RZ, P1 ;  /* 0x000000ffff3f7224 */ /* 0x000fe200008e06ff */
[----:B------:R-:W-:Y:S01]  /*4c0a0*/  ISETP.GE.U32.AND P1, PT, R72, R75, PT ;  /* 0x0000004b4800720c */ /* 0x000fe20003f26070 */
[----:B------:R-:W-:Y:S01]  /*4c0b0*/  IMAD.MOV.U32 R62, RZ, RZ, R67 ;  /* 0x000000ffff3e7224 */ /* 0x000fe200078e0043 */
[----:B------:R-:W-:Y:S01]  /*4c0c0*/  SEL R71, RZ, 0x1, !P5 ;  /* 0x00000001ff477807 */ /* 0x000fe20006800000 */
[----:B------:R-:W-:Y:S01]  /*4c0d0*/  IMAD.X R61, R73, 0x1, R60, P6 ;  /* 0x00000001493d7824 */ /* 0x000fe200030e063c */
[----:B------:R-:W-:Y:S01]  /*4c0e0*/  ISETP.GE.U32.AND.EX P1, PT, R74, R79, PT, P1 ;  /* 0x0000004f4a00720c */ /* 0x000fe20003f26110 */
[----:B------:R-:W-:Y:S01]  /*4c0f0*/  IMAD.WIDE.U32.X R62, R5, R29, R62, P4 ;  /* 0x0000001d053e7225 */ /* 0x000fe200020e043e */
[----:B------:R-:W-:-:S02]  /*4c100*/  IADD3 RZ, P6, PT, R46, R49, RZ ;  /* 0x000000312eff7210 */ /* 0x000fc40007fde0ff */
[----:B------:R-:W-:Y:S01]  /*4c110*/  ISETP.GE.U32.AND P4, PT, R59, R48, PT ;  /* 0x000000303b00720c */ /* 0x000fe20003f86070 */
[----:B------:R-:W-:Y:S01]  /*4c120*/  IMAD.WIDE.U32 R48, R5, R30, RZ ;  /* 0x0000001e05307225 */ /* 0x000fe200078e00ff */
[----:B------:R-:W-:Y:S02]  /*4c130*/  IADD3 R81, P5, PT, R71, R62, RZ ;  /* 0x0000003e47517210 */ /* 0x000fe40007fbe0ff */
        /* <DEDUP_REMOVED lines=22> */
[----:B------:R-:W-:Y:S01]  /*4c2a0*/  IADD3 R73, P5, PT, R71, R66, RZ ;  /* 0x0000004247497210 */ /* 0x000fe20007fbe0ff */
[----:B------:R-:W-:Y:S01]  /*4c2b0*/  IMAD.MOV.U32 R71, RZ, RZ, 0x1 ;  /* 0x00000001ff477424 */ /* 0x000fe200078e00ff */
[----:B------:R-:W-:Y:S02]  /*4c2c0*/  ISETP.GE.U32.AND.EX P2, PT, R57, R58, PT, P2 ;  /* 0x0000003a3900720c */ /* 0x000fe40003f46120 */
[----:B------:R-:W-:Y:S01]  /*4c2d0*/  IADD3.X R72, PT, PT, R51, UR4, RZ, P4, !PT ;  /* 0x0000000433487c10 */ /* 0x000fe2000a7fe4ff */
[----:B------:R-:W-:Y:S01]  /*4c2e0*/  IMAD.X R75, RZ, RZ, R67, P5 ;  /* 0x000000ffff4b7224 */ /* 0x000fe200028e0643 */
[----:B------:R-:W-:Y:S01]  /*4c2f0*/  IADD3 R77, P4, PT, R73, R6, RZ ;  /* 0x00000006494d7210 */ /* 0x000fe20007f9e0ff */
[----:B------:R-:W-:Y:S01]  /*4c300*/  IMAD.WIDE.U32 R50, R20, R15, RZ ;  /* 0x0000000f14327225 */ /* 0x000fe200078e00ff */
[----:B------:R-:W-:-:S02]  /*4c310*/  @P1 SEL R71, RZ, 0x1, !P3 ;  /* 0x00000001ff471807 */ /* 0x000fc40005800000 */
[----:B------:R-:W-:Y:S01]  /*4c320*/  IADD3 R40, P5, PT, R77, R70, RZ ;  /* 0x000000464d287210 */ /* 0x000fe20007fbe0ff */
[----:B------:R-:W-:Y:S01]  /*4c330*/  IMAD.X R79, R75, 0x1, R64, P4 ;  /* 0x000000014b4f7824 */ /* 0x000fe200020e0640 */
[----:B------:R-:W-:-:S03]  /*4c340*/  IADD3 RZ, P3, PT, R48, R47, RZ ;  /* 0x0000002f30ff7210 */ /* 0x000fc60007f7e0ff */
[----:B------:R-:W-:Y:S01]  /*4c350*/  IMAD.X R42, R79, 0x1, R68, P5 ;  /* 0x000000014f2a7824 */ /* 0x000fe200028e0644 */
[----:B------:R-:W-:Y:S01]  /*4c360*/  @P2 ISETP.NE.U32.AND P4, PT, R63, RZ, PT ;  /* 0x000000ff3f00220c */ /* 0x000fe20003f85070 */
[----:B------:R-:W-:-:S03]  /*4c370*/  IMAD.WIDE.U32 R68, P5, R0, R33, R50 ;  /* 0x0000002100447225 */ /* 0x000fc600078a0032 */
[----:B------:R-:W-:Y:S01]  /*4c380*/  @P2 ISETP.NE.AND.EX P4, PT, R58, RZ, PT, P4 ;  /* 0x000000ff3a00220c */ /* 0x000fe20003f85340 */
[----:B------:R-:W-:Y:S01]  /*4c390*/  IMAD.X R51, RZ, RZ, RZ, P0 ;  /* 0x000000ffff337224 */ /* 0x000fe200000e06ff */
[----:B------:R-:W-:Y:S01]  /*4c3a0*/  @P2 IADD3 R67, P0, PT, RZ, -R81, RZ ;  /* 0x80000051ff432210 */ /* 0x000fe20007f1e0ff */
[----:B------:R-:W-:Y:S02]  /*4c3b0*/  IMAD.X R63, RZ, RZ, RZ, P5 ;  /* 0x000000ffff3f7224 */ /* 0x000fe400028e06ff */
[----:B------:R-:W-:Y:S01]  /*4c3c0*/  IMAD.MOV.U32 R50, RZ, RZ, R45 ;  /* 0x000000ffff327224 */ /* 0x000fe200078e002d */
[----:B------:R-:W-:Y:S01]  /*4c3d0*/  @P2 ISETP.NE.U32.AND P5, PT, R46, R67, PT ;  /* 0x000000432e00220c */ /* 0x000fe20003fa5070 */
[----:B------:R-:W-:Y:S01]  /*4c3e0*/  @P2 IMAD.X R46, RZ, RZ, ~R62, P0 ;  /* 0x000000ffff2e2224 */ /* 0x000fe200000e0e3e */
[----:B------:R-:W-:Y:S01]  /*4c3f0*/  ISETP.GE.U32.AND P0, PT, R40, R77, PT ;  /* 0x0000004d2800720c */ /* 0x000fe20003f06070 */
[----:B------:R-:W-:-:S03]  /*4c400*/  IMAD.WIDE.U32 R66, R33, R15, RZ ;  /* 0x0000000f21427225 */ /* 0x000fc600078e00ff */
[----:B------:R-:W-:Y:S01]  /*4c410*/  ISETP.GE.U32.AND.EX P0, PT, R42, R79, PT, P0 ;  /* 0x0000004f2a00720c */ /* 0x000fe20003f06100 */
[----:B------:R-:W-:Y:S01]  /*4c420*/  IMAD.MOV.U32 R66, RZ, RZ, R49 ;  /* 0x000000ffff427224 */ /* 0x000fe200078e0031 */
[----:B------:R-:W-:Y:S01]  /*4c430*/  @P2 ISETP.NE.AND.EX P4, PT, R83, R46, !P4, P5 ;  /* 0x0000002e5300220c */ /* 0x000fe20006785350 */
[----:B------:R-:W-:Y:S01]  /*4c440*/  IMAD.WIDE.U32 R46, R0, R14, RZ ;  /* 0x0000000e002e7225 */ /* 0x000fe200078e00ff */
[----:B------:R-:W-:-:S03]  /*4c450*/  IADD3 RZ, P5, PT, R67, R68, RZ ;  /* 0x0000004443ff7210 */ /* 0x000fc60007fbe0ff */
[----:B------:R-:W-:Y:S01]  /*4c460*/  IMAD.X R67, RZ, RZ, RZ, P6 ;  /* 0x000000ffff437224 */ /* 0x000fe200030e06ff */
[----:B------:R-:W-:Y:S01]  /*4c470*/  IADD3 RZ, P6, PT, R44, R7, RZ ;  /* 0x000000072cff7210 */ /* 0x000fe20007fde0ff */
[----:B------:R-:W-:Y:S01]  /*4c480*/  IMAD.MOV.U32 R7, RZ, RZ, 0x1 ;  /* 0x00000001ff077424 */ /* 0x000fe200078e00ff */
[----:B------:R-:W-:Y:S01]  /*4c490*/  @P2 SEL R7, RZ, 0x1, !P4 ;  /* 0x00000001ff072807 */ /* 0x000fe20006000000 */
[----:B------:R-:W-:Y:S02]  /*4c4a0*/  IMAD.WIDE.U32.X R66, R5, R31, R66, P3 ;  /* 0x0000001f05427225 */ /* 0x000fe400018e0442 */
[----:B------:R-:W-:Y:S02]  /*4c4b0*/  @P0 IADD3 R49, P4, PT, RZ, -R73, RZ ;  /* 0x80000049ff310210 */ /* 0x000fe40007f9e0ff */
[----:B------:R-:W-:Y:S01]  /*4c4c0*/  IMAD.MOV.U32 R62, RZ, RZ, R69 ;  /* 0x000000ffff3e7224 */ /* 0x000fe200078e0045 */
[----:B------:R-:W-:Y:S01]  /*4c4d0*/  @P0 ISETP.NE.U32.AND P1, PT, R77, RZ, PT ;  /* 0x000000ff4d00020c */ /* 0x000fe20003f25070 */
[----:B------:R-:W-:Y:S01]  /*4c4e0*/  IMAD.WIDE.U32 R44, R15, R14, RZ ;  /* 0x0000000e0f2c7225 */ /* 0x000fe200078e00ff */
[----:B------:R-:W-:-:S02]  /*4c4f0*/  @P0 ISETP.NE.U32.AND P3, PT, R6, R49, PT ;  /* 0x000000310600020c */ /* 0x000fc40003f65070 */
        /* <DEDUP_REMOVED lines=25> */
[----:B------:R-:W-:Y:S02]  /*4c690*/  IMAD.X R81, R77, 0x1, R68, P5 ;  /* 0x000000014d517824 */ /* 0x000fe400028e0644 */
[----:B------:R-:W-:Y:S01]  /*4c6a0*/  IMAD.X R63, RZ, RZ, RZ, P3 ;  /* 0x000000ffff3f7224 */ /* 0x000fe200018e06ff */
[----:B------:R-:W-:Y:S01]  /*4c6b0*/  IADD3.X R64, PT, PT, R51, UR4, RZ, P0, !PT ;  /* 0x0000000433407c10 */ /* 0x000fe200087fe4ff */
[----:B------:R-:W-:Y:S01]  /*4c6c0*/  IMAD.X R60, R81, 0x1, R36, P6 ;  /* 0x00000001513c7824 */ /* 0x000fe200030e0624 */
[----:B------:R-:W-:Y:S01]  /*4c6d0*/  @P1 ISETP.NE.U32.AND P0, PT, R66, RZ, PT ;  /* 0x000000ff4200120c */ /* 0x000fe20003f05070 */
[----:B------:R-:W-:Y:S01]  /*4c6e0*/  IMAD.X R51, RZ, RZ, RZ, P2 ;  /* 0x000000ffff337224 */ /* 0x000fe200010e06ff */
[----:B------:R-:W-:Y:S02]  /*4c6f0*/  @P1 IADD3 R65, P5, PT, RZ, -R65, RZ ;  /* 0x80000041ff411210 */ /* 0x000fe40007fbe0ff */
[----:B------:R-:W-:-:S02]  /*4c700*/  IADD3 R66, P6, PT, R69, R44, RZ ;  /* 0x0000002c45427210 */ /* 0x000fc40007fde0ff */
[----:B------:R-:W-:Y:S01]  /*4c710*/  ISETP.GE.U32.AND.EX P4, PT, R60, R81, PT, P4 ;  /* 0x000000513c00720c */ /* 0x000fe20003f86140 */
[----:B------:R-:W-:Y:S01]  /*4c720*/  @P1 IMAD.X R50, RZ, RZ, ~R72, P5 ;  /* 0x000000ffff321224 */ /* 0x000fe200028e0e48 */
[----:B------:R-:W-:Y:S01]  /*4c730*/  @P1 ISETP.NE.AND.EX P0, PT, R67, RZ, PT, P0 ;  /* 0x000000ff4300120c */ /* 0x000fe20003f05300 */
[----:B------:R-:W-:Y:S01]  /*4c740*/  IMAD.X R67, R64, 0x1, R73, P6 ;  /* 0x0000000140437824 */ /* 0x000fe200030e0649 */
[----:B------:R-:W-:Y:S01]  /*4c750*/  IADD3 R36, P5, PT, R66, R71, RZ ;  /* 0x0000004742247210 */ /* 0x000fe20007fbe0ff */
[----:B------:R-:W-:Y:S01]  /*4c760*/  IMAD.MOV.U32 R71, RZ, RZ, 0x1 ;  /* 0x00000001ff477424 */ /* 0x000fe200078e00ff */
[----:B------:R-:W-:Y:S02]  /*4c770*/  @P1 ISETP.NE.U32.AND P6, PT, R44, R65, PT ;  /* 0x000000412c00120c */ /* 0x000fe40003fc5070 */
[----:B------:R-:W-:Y:S01]  /*4c780*/  IADD3 RZ, P3, PT, R48, R7, RZ ;  /* 0x0000000730ff7210 */ /* 0x000fe20007f7e0ff */
[----:B------:R-:W-:Y:S01]  /*4c790*/  IMAD.X R38, R67, 0x1, R62, P5 ;  /* 0x0000000143267824 */ /* 0x000fe200028e063e */
[----:B------:R-:W-:Y:S01]  /*4c7a0*/  @P1 ISETP.NE.AND.EX P0, PT, R73, R50, !P0, P6 ;  /* 0x000000324900120c */ /* 0x000fe20004705360 */
[----:B------:R-:W-:Y:S01]  /*4c7b0*/  IMAD.MOV.U32 R62, RZ, RZ, R49 ;  /* 0x000000ffff3e7224 */ /* 0x000fe200078e0031 */
[----:B------:R-:W-:Y:S01]  /*4c7c0*/  ISETP.GE.U32.AND P6, PT, R36, R66, PT ;  /* 0x000000422400720c */ /* 0x000fe20003fc6070 */
[----:B------:R-:W-:Y:S01]  /*4c7d0*/  IMAD.MOV.U32 R49, RZ, RZ, 0x1 ;  /* 0x00000001ff317424 */ /* 0x000fe200078e00ff */
[----:B------:R-:W-:-:S02]  /*4c7e0*/  @P4 ISETP.NE.U32.AND P5, PT, R79, RZ, PT ;  /* 0x000000ff4f00420c */ /* 0x000fc40003fa5070 */
[----:B------:R-:W-:Y:S02]  /*4c7f0*/  ISETP.GE.U32.AND.EX P2, PT, R38, R67, PT, P6 ;  /* 0x000000432600720c */ /* 0x000fe40003f46160 */
[----:B------:R-:W-:Y:S02]  /*4c800*/  @P4 IADD3 R65, P6, PT, RZ, -R75, RZ ;  /* 0x8000004bff414210 */ /* 0x000fe40007fde0ff */
[----:B------:R-:W-:Y:S02]  /*4c810*/  @P4 ISETP.NE.AND.EX P5, PT, R81, RZ, PT, P5 ;  /* 0x000000ff5100420c */ /* 0x000fe40003fa5350 */
[----:B------:R-:W-:Y:S01]  /*4c820*/  @P1 SEL R71, RZ, 0x1, !P0 ;  /* 0x00000001ff471807 */ /* 0x000fe20004000000 */
[----:B------:R-:W-:Y:S01]  /*4c830*/  @P4 IMAD.X R50, RZ, RZ, ~R68, P6 ;  /* 0x000000ffff324224 */ /* 0x000fe200030e0e44 */
[----:B------:R-:W-:Y:S01]  /*4c840*/  @P4 ISETP.NE.U32.AND P6, PT, R6, R65, PT ;  /* 0x000000410600420c */ /* 0x000fe20003fc5070 */
[----:B------:R-:W-:-:S03]  /*4c850*/  IMAD.WIDE.U32.X R6, R5, R53, R62, P3 ;  /* 0x0000003505067225 */ /* 0x000fc600018e043e */
[----:B------:R-:W-:Y:S01]  /*4c860*/  @P4 ISETP.NE.AND.EX P5, PT, R77, R50, !P5, P6 ;  /* 0x000000324d00420c */ /* 0x000fe20006fa5360 */
[----:B------:R-:W-:Y:S01]  /*4c870*/  IMAD.MOV.U32 R50, RZ, RZ, R47 ;  /* 0x000000ffff327224 */ /* 0x000fe200078e002f */
[----:B------:R-:W-:Y:S02]  /*4c880*/  @P2 IADD3 R63, P6, PT, RZ, -R69, RZ ;  /* 0x80000045ff3f2210 */ /* 0x000fe40007fde0ff */
        /* <DEDUP_REMOVED lines=10> */
[----:B------:R-:W-:Y:S01]  /*4c930*/  IMAD.WIDE.U32.X R50, R0, R25, R50, P4 ;  /* 0x0000001900327225 */ /* 0x000fe200020e0432 */
[----:B------:R-:W-:Y:S02]  /*4c940*/  IADD3.X R48, PT, PT, R7, UR4, RZ, P6, !PT ;  /* 0x0000000407307c10 */ /* 0x000fe4000b7fe4ff */
[----:B------:R-:W-:Y:S01]  /*4c950*/  @P2 SEL R49, RZ, 0x1, !P3 ;  /* 0x00000001ff312807 */ /* 0x000fe20005800000 */
[C---:B------:R-:W-:Y:S01]  /*4c960*/  IMAD.WIDE.U32 R46, R4.reuse, R54, RZ ;  /* 0x00000036042e7225 */ /* 0x040fe200078e00ff */
[----:B------:R-:W-:Y:S02]  /*4c970*/  LOP3.LUT R67, RZ, R56, RZ, 0x33, !PT ;  /* 0x00000038ff437212 */ /* 0x000fe400078e33ff */
[----:B------:R-:W-:Y:S01]  /*4c980*/  IADD3 R75, P2, PT, R49, R50, RZ ;  /* 0x00000032314b7210 */ /* 0x000fe20007f5e0ff */
[----:B------:R-:W-:Y:S01]  /*4c990*/  IMAD.WIDE.U32 R44, P5, R4, R55, R44 ;  /* 0x00000037042c7225 */ /* 0x000fe200078a002c */
[----:B------:R-:W-:-:S02]  /*4c9a0*/  IADD3 R72, P3, PT, R77, R46, RZ ;  /* 0x0000002e4d487210 */ /* 0x000fc40007f7e0ff */
[----:B------:R-:W-:Y:S01]  /*4c9b0*/  IADD3.X R70, PT, PT, R51, UR4, RZ, P2, !PT ;  /* 0x0000000433467c10 */ /* 0x000fe200097fe4ff */
[-C--:B------:R-:W-:Y:S01]  /*4c9c0*/  IMAD R4, R57, R26.reuse, RZ ;  /* 0x0000001a39047224 */ /* 0x080fe200078e02ff */
[----:B------:R-:W-:Y:S01]  /*4c9d0*/  IADD3 R59, P2, PT, R72, R59, RZ ;  /* 0x0000003b483b7210 */ /* 0x000fe20007f5e0ff */
[----:B------:R-:W-:Y:S02]  /*4c9e0*/  IMAD.IADD R79, R47, 0x1, R44 ;  /* 0x000000012f4f7824 */ /* 0x000fe400078e022c */
[----:B------:R-:W-:-:S04]  /*4c9f0*/  IMAD.WIDE.U32 R6, R56, R26, RZ ;  /* 0x0000001a38067225 */ /* 0x000fc800078e00ff */
[----:B------:R-:W-:Y:S01]  /*4ca00*/  IMAD R63, R56, R27, R4 ;  /* 0x0000001b383f7224 */ /* 0x000fe200078e0204 */
[----:B------:R-:W-:Y:S01]  /*4ca10*/  LOP3.LUT R4, RZ, R57, RZ, 0x33, !PT ;  /* 0x00000039ff047212 */ /* 0x000fe200078e33ff */
[----:B------:R-:W-:Y:S02]  /*4ca20*/  IMAD.X R74, R79, 0x1, R48, P3 ;  /* 0x000000014f4a7824 */ /* 0x000fe400018e0630 */
        /* <DEDUP_REMOVED lines=18> */
[----:B------:R-:W-:-:S04]  /*4cb50*/  IMAD.WIDE.U32 R64, R0, R15, RZ ;  /* 0x0000000f00407225 */ /* 0x000fc800078e00ff */
[----:B------:R-:W-:Y:S01]  /*4cb60*/  IMAD.WIDE.U32.X R62, R49, R29, R56, P6 ;  /* 0x0000001d313e7225 */ /* 0x000fe200030e0438 */
[----:B------:R-:W-:-:S03]  /*4cb70*/  @P2 IADD3 R73, P6, PT, RZ, -R77, RZ ;  /* 0x8000004dff492210 */ /* 0x000fc60007fde0ff */
[----:B------:R-:W-:Y:S01]  /*4cb80*/  IMAD.WIDE.U32.X R66, R0, R25, R68, P3 ;  /* 0x0000001900427225 */ /* 0x000fe200018e0444 */
[----:B------:R-:W-:Y:S02]  /*4cb90*/  @P2 ISETP.NE.U32.AND P3, PT, R72, RZ, PT ;  /* 0x000000ff4800220c */ /* 0x000fe40003f65070 */
[----:B------:R-:W-:Y:S01]  /*4cba0*/  SEL R69, RZ, 0x1, !P4 ;  /* 0x00000001ff457807 */ /* 0x000fe20006000000 */
[C---:B------:R-:W-:Y:S01]  /*4cbb0*/  IMAD.WIDE.U32 R50, R15.reuse, R15, RZ ;  /* 0x0000000f0f327225 */ /* 0x040fe200078e00ff */
[----:B------:R-:W-:Y:S02]  /*4cbc0*/  @P2 ISETP.NE.AND.EX P3, PT, R74, RZ, PT, P3 ;  /* 0x000000ff4a00220c */ /* 0x000fe40003f65330 */
[----:B------:R-:W-:Y:S01]  /*4cbd0*/  @P2 ISETP.NE.U32.AND P0, PT, R46, R73, PT ;  /* 0x000000492e00220c */ /* 0x000fe20003f05070 */
[----:B------:R-:W-:Y:S01]  /*4cbe0*/  IMAD.WIDE.U32 R56, P4, R15, R0, R64 ;  /* 0x000000000f387225 */ /* 0x000fe20007880040 */
[----:B------:R-:W-:-:S03]  /*4cbf0*/  IADD3 R81, P1, PT, R69, R62, RZ ;  /* 0x0000003e45517210 */ /* 0x000fc60007f3e0ff */
        /* <DEDUP_REMOVED lines=11> */
[----:B------:R-:W-:Y:S02]  /*4ccb0*/  IADD3 R85, P3, PT, R81, R62, RZ ;  /* 0x0000003e51557210 */ /* 0x000fe40007f7e0ff */
[----:B------:R-:W-:Y:S01]  /*4ccc0*/  ISETP.GE.U32.AND P1, PT, R46, R77, PT ;  /* 0x0000004d2e00720c */ /* 0x000fe20003f26070 */
[----:B------:R-:W-:Y:S02]  /*4ccd0*/  IMAD.IADD R83, R63, 0x1, R64 ;  /* 0x000000013f537824 */ /* 0x000fe400078e0240 */
[----:B------:R-:W-:Y:S01]  /*4cce0*/  IMAD.X R67, RZ, RZ, RZ, P5 ;  /* 0x000000ffff437224 */ /* 0x000fe200028e06ff */
[----:B------:R-:W-:Y:S01]  /*4ccf0*/  IADD3 R58, P5, PT, R85, R58, RZ ;  /* 0x0000003a553a7210 */ /* 0x000fe20007fbe0ff */
[----:B------:R-:W-:Y:S01]  /*4cd00*/  IMAD.X R72, R83, 0x1, R68, P3 ;  /* 0x0000000153487824 */ /* 0x000fe200018e0644 */
[----:B------:R-:W-:Y:S01]  /*4cd10*/  ISETP.GE.U32.AND.EX P1, PT, R48, R79, PT, P1 ;  /* 0x0000004f3000720c */ /* 0x000fe20003f26110 */
        /* <DEDUP_REMOVED lines=9> */
[----:B------:R-:W-:-:S03]  /*4cdb0*/  IADD3 RZ, P4, PT, R56, R51, RZ ;  /* 0x0000003338ff7210 */ /* 0x000fc60007f9e0ff */
[----:B------:R-:W-:Y:S01]  /*4cdc0*/  @P1 IADD3 R47, P2, PT, RZ, -R75, RZ ;  /* 0x8000004bff2f1210 */ /* 0x000fe20007f5e0ff */
[----:B------:R-:W-:Y:S01]  /*4cdd0*/  IMAD.X R5, RZ, RZ, RZ, P6 ;  /* 0x000000ffff057224 */ /* 0x000fe200030e06ff */
[----:B------:R-:W-:Y:S01]  /*4cde0*/  @P1 ISETP.NE.U32.AND P0, PT, R77, RZ, PT ;  /* 0x000000ff4d00120c */ /* 0x000fe20003f05070 */
[----:B------:R-:W-:Y:S01]  /*4cdf0*/  IMAD.MOV.U32 R44, RZ, RZ, R57 ;  /* 0x000000ffff2c7224 */ /* 0x000fe200078e0039 */
[----:B------:R-:W-:Y:S01]  /*4ce00*/  IADD3 R71, P5, PT, R71, R66, RZ ;  /* 0x0000004247477210 */ /* 0x000fe20007fbe0ff */
[----:B------:R-:W-:Y:S01]  /*4ce10*/  @P1 IMAD.X R4, RZ, RZ, ~R70, P2 ;  /* 0x000000ffff041224 */ /* 0x000fe200010e0e46 */
[----:B------:R-:W-:Y:S01]  /*4ce20*/  @P1 ISETP.NE.AND.EX P0, PT, R79, RZ, PT, P0 ;  /* 0x000000ff4f00120c */ /* 0x000fe20003f05300 */
[----:B------:R-:W-:Y:S01]  /*4ce30*/  IMAD.WIDE.U32.X R44, R0, R0, R44, P4 ;  /* 0x00000000002c7225 */ /* 0x000fe200020e042c */
[----:B------:R-:W-:Y:S02]  /*4ce40*/  @P1 ISETP.NE.U32.AND P2, PT, R50, R47, PT ;  /* 0x0000002f3200120c */ /* 0x000fe40003f45070 */
[----:B------:R-:W-:Y:S01]  /*4ce50*/  IADD3.X R67, PT, PT, R67, UR4, RZ, P5, !PT ;  /* 0x0000000443437c10 */ /* 0x000fe2000affe4ff */
[----:B------:R-:W-:Y:S01]  /*4ce60*/  IMAD.WIDE.U32 R56, R6, R52, RZ ;  /* 0x0000003406387225 */ /* 0x000fe200078e00ff */
[----:B------:R-:W-:-:S02]  /*4ce70*/  @P3 IADD3 R47, P5, PT, RZ, -R81, RZ ;  /* 0x80000051ff2f3210 */ /* 0x000fc40007fbe0ff */
[----:B------:R-:W-:Y:S01]  /*4ce80*/  @P1 ISETP.NE.AND.EX P0, PT, R73, R4, !P0, P2 ;  /* 0x000000044900120c */ /* 0x000fe20004705320 */
[----:B------:R-:W-:Y:S01]  /*4ce90*/  IMAD.MOV.U32 R4, RZ, RZ, R65 ;  /* 0x000000ffff047224 */ /* 0x000fe200078e0041 */
[----:B------:R-:W-:Y:S01]  /*4cea0*/  @P3 ISETP.NE.U32.AND P2, PT, R85, RZ, PT ;  /* 0x000000ff5500320c */ /* 0x000fe20003f45070 */
[----:B------:R-:W-:Y:S01]  /*4ceb0*/  @P3 IMAD.X R50, RZ, RZ, ~R68, P5 ;  /* 0x000000ffff323224 */ /* 0x000fe200028e0e44 */
[----:B------:R-:W-:Y:S01]  /*4cec0*/  @P3 ISETP.NE.U32.AND P6, PT, R62, R47, PT ;  /* 0x0000002f3e00320c */ /* 0x000fe20003fc5070 */
[----:B------:R-:W-:Y:S01]  /*4ced0*/  IMAD.MOV.U32 R47, RZ, RZ, 0x1 ;  /* 0x00000001ff2f7424 */ /* 0x000fe200078e00ff */
[----:B------:R-:W-:Y:S02]  /*4cee0*/  @P3 ISETP.NE.AND.EX P2, PT, R72, RZ, PT, P2 ;  /* 0x000000ff4800320c */ /* 0x000fe40003f45320 */
[----:B------:R-:W-:Y:S02]  /*4cef0*/  ISETP.NE.U32.AND P4, PT, R71, RZ, PT ;  /* 0x000000ff4700720c */ /* 0x000fe40003f85070 */
[----:B------:R-:W-:Y:S01]  /*4cf00*/  @P3 ISETP.NE.AND.EX P2, PT, R83, R50, !P2, P6 ;  /* 0x000000325300320c */ /* 0x000fe20005745360 */
[----:B------:R-:W-:Y:S01]  /*4cf10*/  IMAD.WIDE.U32 R50, R49, R52, RZ ;  /* 0x0000003431327225 */ /* 0x000fe200078e00ff */
[----:B------:R-:W-:-:S02]  /*4cf20*/  IADD3 RZ, P5, PT, R64, R63, RZ ;  /* 0x0000003f40ff7210 */ /* 0x000fc40007fbe0ff */
[----:B------:R-:W-:Y:S01]  /*4cf30*/  @P3 SEL R47, RZ, 0x1, !P2 ;  /* 0x00000001ff2f3807 */ /* 0x000fe20005000000 */
[----:B------:R-:W-:Y:S01]  /*4cf40*/  IMAD.MOV.U32 R63, RZ, RZ, 0x1 ;  /* 0x00000001ff3f7424 */ /* 0x000fe200078e00ff */
[----:B------:R-:W-:Y:S01]  /*4cf50*/  ISETP.NE.AND.EX P2, PT, R67, RZ, PT, P4 ;  /* 0x000000ff4300720c */ /* 0x000fe20003f45340 */
[----:B------:R-:W-:Y:S01]  /*4cf60*/  IMAD.WIDE.U32.X R4, R49, R31, R4, P5 ;  /* 0x0000001f31047225 */ /* 0x000fe200028e0404 */
[----:B------:R-:W-:-:S03]  /*4cf70*/  @P1 SEL R63, RZ, 0x1, !P0 ;  /* 0x00000001ff3f1807 */ /* 0x000fc60004000000 */
[----:B------:R-:W-:Y:S01]  /*4cf80*/  IMAD.WIDE.U32 R50, P4, R6, R53, R50 ;  /* 0x0000003506327225 */ /* 0x000fe20007880032 */
[----:B------:R-:W-:Y:S02]  /*4cf90*/  IADD3 R44, P0, PT, R63, R44, RZ ;  /* 0x0000002c3f2c7210 */ /* 0x000fe40007f1e0ff */
[----:B------:R-:W-:Y:S01]  /*4cfa0*/  IADD3 R65, P3, PT, R47, R4, RZ ;  /* 0x000000042f417210 */ /* 0x000fe20007f7e0ff */
[----:B------:R-:W-:Y:S01]  /*4cfb0*/  IMAD.IADD R73, R57, 0x1, R50 ;  /* 0x0000000139497824 */ /* 0x000fe200078e0232 */
        /* <DEDUP_REMOVED lines=26> */
.L_x_608:
[----:B------:R-:W-:Y:S05]  /*4d160*/  BSYNC.RECONVERGENT B1 ;  /* 0x0000000000017941 */ /* 0x000fea0003800200 */
.L_x_607:
        /* <DEDUP_REMOVED lines=16> */
[----:B------:R-:W-:Y:S01]  /*4d270*/  @P1 IADD3 R7, P0, PT, RZ, -R65, RZ ;  /* 0x80000041ff071210 */ /* 0x000fe20007f1e0ff */
[----:B------:R-:W-:Y:S01]  /*4d280*/  IMAD.MOV.U32 R65, RZ, RZ, 0x1 ;  /* 0x00000001ff417424 */ /* 0x000fe200078e00ff */
        /* <DEDUP_REMOVED lines=8> */
[----:B------:R-:W-:Y:S02]  /*4d310*/  IMAD.MOV.U32 R58, RZ, RZ, R51 ;  /* 0x000000ffff3a7224 */ /* 0x000fe400078e0033 */
[----:B------:R-:W-:Y:S01]  /*4d320*/  IMAD.WIDE.U32 R62, R4, R28, RZ ;  /* 0x0000001c043e7225 */ /* 0x000fe200078e00ff */
[----:B------:R-:W-:-:S03]  /*4d330*/  @P1 SEL R65, RZ, 0x1, !P2 ;  /* 0x00000001ff411807 */ /* 0x000fc60005000000 */
[----:B------:R-:W-:Y:S01]  /*4d340*/  IMAD.WIDE.U32 R56, P4, R4, R29, R56 ;  /* 0x0000001d04387225 */ /* 0x000fe20007880038 */
[----:B------:R-:W-:-:S03]  /*4d350*/  ISETP.GT.U32.AND P0, PT, R62, R7, PT ;  /* 0x000000073e00720c */ /* 0x000fc60003f04070 */
        /* <DEDUP_REMOVED lines=44> */
[----:B------:R-:W-:Y:S01]  /*4d620*/  @P0 ISETP.NE.U32.AND P3, PT, R68, RZ, PT ;  /* 0x000000ff4400020c */ /* 0x000fe20003f65070 */
[----:B------:R-:W-:Y:S01]  /*4d630*/  IMAD.MOV.U32 R60, RZ, RZ, R59 ;  /* 0x000000ffff3c7224 */ /* 0x000fe200078e003b */
[----:B------:R-:W-:Y:S01]  /*4d640*/  @P1 ISETP.NE.AND.EX P6, PT, R69, R40, !P6, P2 ;  /* 0x000000284500120c */ /* 0x000fe200077c5320 */
[----:B------:R-:W-:Y:S01]  /*4d650*/  IMAD.IADD R40, R7, 0x1, R63 ;  /* 0x0000000107287824 */ /* 0x000fe200078e023f */
[----:B------:R-:W-:Y:S01]  /*4d660*/  @P0 ISETP.NE.U32.AND P2, PT, R56, R49, PT ;  /* 0x000000313800020c */ /* 0x000fe20003f45070 */
[----:B------:R-:W-:Y:S01]  /*4d670*/  @P0 IMAD.X R64, RZ, RZ, ~R66, P5 ;  /* 0x000000ffff400224 */ /* 0x000fe200028e0e42 */
[----:B------:R-:W-:Y:S01]  /*4d680*/  @P0 ISETP.NE.AND.EX P3, PT, R70, RZ, PT, P3 ;  /* 0x000000ff4600020c */ /* 0x000fe20003f65330 */
[----:B------:R-:W-:Y:S01]  /*4d690*/  IMAD.MOV.U32 R63, RZ, RZ, 0x1 ;  /* 0x00000001ff3f7424 */ /* 0x000fe200078e00ff */
[----:B------:R-:W-:-:S02]  /*4d6a0*/  @P1 SEL R63, RZ, 0x1, !P6 ;  /* 0x00000001ff3f1807 */ /* 0x000fc40007000000 */
[----:B------:R-:W-:Y:S02]  /*4d6b0*/  LOP3.LUT R49, RZ, R67, RZ, 0x33, !PT ;  /* 0x00000043ff317212 */ /* 0x000fe400078e33ff */
[----:B------:R-:W-:Y:S02]  /*4d6c0*/  @P0 ISETP.NE.AND.EX P3, PT, R79, R64, !P3, P2 ;  /* 0x000000404f00020c */ /* 0x000fe40005f65320 */
[----:B------:R-:W-:Y:S01]  /*4d6d0*/  IADD3 R67, P6, PT, R63, R50, RZ ;  /* 0x000000323f437210 */ /* 0x000fe20007fde0ff */
[----:B------:R-:W-:Y:S01]  /*4d6e0*/  IMAD.MOV.U32 R63, RZ, RZ, 0x1 ;  /* 0x00000001ff3f7424 */ /* 0x000fe200078e00ff */
[----:B------:R-:W-:Y:S02]  /*4d6f0*/  @P0 SEL R63, RZ, 0x1, !P3 ;  /* 0x00000001ff3f0807 */ /* 0x000fe40005800000 */
[----:B------:R-:W-:Y:S01]  /*4d700*/  IADD3.X R69, PT, PT, R51, UR4, RZ, P6, !PT ;  /* 0x0000000433457c10 */ /* 0x000fe2000b7fe4ff */
[----:B------:R-:W-:Y:S01]  /*4d710*/  IMAD.WIDE.U32 R50, R47, R52, RZ ;  /* 0x000000342f327225 */ /* 0x000fe200078e00ff */
[----:B------:R-:W-:-:S02]  /*4d720*/  ISETP.NE.U32.AND P0, PT, R67, RZ, PT ;  /* 0x000000ff4300720c */ /* 0x000fc40003f05070 */
[----:B------:R-:W-:Y:S01]  /*4d730*/  IADD3 RZ, P4, PT, R58, R57, RZ ;  /* 0x000000393aff7210 */ /* 0x000fe20007f9e0ff */
[----:B------:R-:W-:Y:S01]  /*4d740*/  IMAD.WIDE.U32 R56, R40, R28, RZ ;  /* 0x0000001c28387225 */ /* 0x000fe200078e00ff */
[----:B------:R-:W-:-:S03]  /*4d750*/  ISETP.NE.AND.EX P0, PT, R69, RZ, PT, P0 ;  /* 0x000000ff4500720c */ /* 0x000fc60003f05300 */
        /* <DEDUP_REMOVED lines=23> */
.L_x_610:
[----:B------:R-:W-:Y:S05]  /*4d8d0*/  BSYNC.RECONVERGENT B1 ;  /* 0x0000000000017941 */ /* 0x000fea0003800200 */
.L_x_609:
        /* <DEDUP_REMOVED lines=23> */
[----:B------:R-:W-:Y:S01]  /*4da50*/  IMAD.MOV.U32 R62, RZ, RZ, R61 ;  /* 0x000000ffff3e7224 */ /* 0x000fe200078e003d */
[----:B------:R-:W-:Y:S01]  /*4da60*/  ISETP.GE.U32.AND.EX P3, PT, R42, R67, PT, P3 ;  /* 0x000000432a00720c */ /* 0x000fe20003f66130 */
[----:B------:R-:W-:Y:S01]  /*4da70*/  IMAD.X R71, R65, 0x1, R64, P1 ;  /* 0x0000000141477824 */ /* 0x000fe200008e0640 */
[----:B------:R-:W-:Y:S01]  /*4da80*/  ISETP.GE.U32.AND P1, PT, R5, R68, PT ;  /* 0x000000440500720c */ /* 0x000fe20003f26070 */
[----:B------:R-:W-:-:S02]  /*4da90*/  IMAD.X R61, RZ, RZ, RZ, P0 ;  /* 0x000000ffff3d7224 */ /* 0x000fc400000e06ff */
[----:B------:R-:W-:-:S05]  /*4daa0*/  IMAD.X R42, R71, 0x1, R42, P2 ;  /* 0x00000001472a7824 */ /* 0x000fca00010e062a */
[----:B------:R-:W-:-:S03]  /*4dab0*/  ISETP.GE.U32.AND.EX P1, PT, R42, R71, PT, P1 ;  /* 0x000000472a00720c */ /* 0x000fc60003f26110 */
[----:B------:R-:W-:Y:S02]  /*4dac0*/  @P3 ISETP.NE.U32.AND P2, PT, R7, RZ, PT ;  /* 0x000000ff0700320c */ /* 0x000fe40003f45070 */
[----:B------:R-:W-:Y:S01]  /*4dad0*/  @P3 IADD3 R7, P6, PT, RZ, -R63, RZ ;  /* 0x8000003fff073210 */ /* 0x000fe20007fde0ff */
[----:B------:R-:W-:Y:S01]  /*4dae0*/  IMAD.X R63, RZ, RZ, RZ, P4 ;  /* 0x000000ffff3f7224 */ /* 0x000fe200020e06ff */
        /* <DEDUP_REMOVED lines=22> */
[C---:B------:R-:W-:Y:S01]  /*4dc50*/  IMAD.WIDE.U32 R64, R40.reuse, R52, RZ ;  /* 0x0000003428407225 */ /* 0x040fe200078e00ff */
[----:B------:R-:W-:Y:S02]  /*4dc60*/  IADD3.X R4, PT, PT, R63, UR4, RZ, P3, !PT ;  /* 0x000000043f047c10 */ /* 0x000fe40009ffe4ff */
[----:B------:R-:W-:Y:S01]  /*4dc70*/  IADD3 R69, P3, PT, R49, R58, RZ ;  /* 0x0000003a31457210 */ /* 0x000fe20007f7e0ff */
[----:B------:R-:W-:Y:S01]  /*4dc80*/  IMAD.WIDE.U32.X R62, R40, R31, R60, P6 ;  /* 0x0000001f283e7225 */ /* 0x000fe200030e043c */
[----:B------:R-:W-:-:S02]  /*4dc90*/  @P1 SEL R7, RZ, 0x1, !P0 ;  /* 0x00000001ff071807 */ /* 0x000fc40004000000 */
[-C--:B------:R-:W-:Y:S01]  /*4dca0*/  IADD3 R36, P4, PT, R36, R69.reuse, RZ ;  /* 0x0000004524247210 */ /* 0x080fe20007f9e0ff */
        /* <DEDUP_REMOVED lines=116> */
.L_x_613:
[----:B------:R-:W-:Y:S05]  /*4e3f0*/  BSYNC.RELIABLE B2 ;  /* 0x0000000000027941 */ /* 0x000fea0003800100 */
.L_x_612:
        /* <DEDUP_REMOVED lines=22> */
.L_x_614:
[----:B------:R-:W-:Y:S05]  /*4e560*/  BSYNC.RECONVERGENT B1 ;  /* 0x0000000000017941 */ /* 0x000fea0003800200 */
.L_x_611:
        /* <DEDUP_REMOVED lines=9> */
[C---:B------:R-:W-:Y:S01]  /*4e600*/  IMAD.SHL.U32 R61, R34.reuse, 0x2, RZ ;  /* 0x00000002223d7824 */ /* 0x040fe200078e00ff */
        /* <DEDUP_REMOVED lines=34> */
.L_x_617:
[----:B------:R-:W-:Y:S05]  /*4e830*/  BSYNC.RELIABLE B2 ;  /* 0x0000000000027941 */ /* 0x000fea0003800100 */
.L_x_616:
        /* <DEDUP_REMOVED lines=22> */
.L_x_618:
[----:B------:R-:W-:Y:S05]  /*4e9a0*/  BSYNC.RECONVERGENT B1 ;  /* 0x0000000000017941 */ /* 0x000fea0003800200 */
.L_x_615:
        /* <DEDUP_REMOVED lines=17> */
[----:B------:R-:W-:Y:S02]  /*4eac0*/  IADD3 R61, P0, PT, R38, -R61, RZ ;  /* 0x8000003d263d7210 */ /* 0x000fe40007f1e0ff */
[----:B------:R-:W-:-:S03]  /*4ead0*/  IADD3 R59, P2, P3, R49, -R6, -R59 ;  /* 0x80000006313b7210 */ /* 0x000fc60007b5e83b */
[----:B------:R-:W-:Y:S01]  /*4eae0*/  IMAD.X R48, R42, 0x1, ~R48, P0 ;  /* 0x000000012a307824 */ /* 0x000fe200000e0e30 */
[----:B------:R-:W-:Y:S01]  /*4eaf0*/  IADD3.X R46, PT, PT, R51, -0x1, ~R46, P2, P3 ;  /* 0xffffffff332e7810 */ /* 0x000fe200017e6c2e */
[----:B------:R-:W-:Y:S01]  /*4eb00*/  IMAD.MOV.U32 R6, RZ, RZ, R59 ;  /* 0x000000ffff067224 */ /* 0x000fe200078e003b */
[----:B------:R-:W-:Y:S01]  /*4eb10*/  IADD3 R44, P4, P2, R40, -R7, -R44 ;  /* 0x80000007282c7210 */ /* 0x000fe20007a9e82c */
[----:B------:R-:W-:Y:S01]  /*4eb20*/  IMAD.MOV.U32 R5, RZ, RZ, R48 ;  /* 0x000000ffff057224 */ /* 0x000fe200078e0030 */
[----:B------:R-:W-:Y:S01]  /*4eb30*/  @P1 ISETP.NE.U32.AND P0, PT, R4, RZ, PT ;  /* 0x000000ff0400120c */ /* 0x000fe20003f05070 */
[----:B------:R-:W-:Y:S01]  /*4eb40*/  IMAD.MOV.U32 R7, RZ, RZ, R46 ;  /* 0x000000ffff077224 */ /* 0x000fe200078e002e */
[----:B------:R-:W-:Y:S01]  /*4eb50*/  IADD3 R42, P5, P6, R56, -R4, -R47 ;  /* 0x80000004382a7210 */ /* 0x000fe20007ebe82f */
[----:B------:R-:W-:Y:S01]  /*4eb60*/  IMAD.MOV.U32 R4, RZ, RZ, R61 ;  /* 0x000000ffff047224 */ /* 0x000fe200078e003d */
[----:B------:R-:W-:Y:S02]  /*4eb70*/  IADD3.X R57, PT, PT, R50, -0x1, ~R57, P4, P2 ;  /* 0xffffffff32397810 */ /* 0x000fe400027e4c39 */
[----:B------:R-:W-:-:S02]  /*4eb80*/  IADD3.X R51, PT, PT, R58, -0x1, ~R36, P5, P6 ;  /* 0xffffffff3a337810 */ /* 0x000fc40002fecc24 */
[----:B------:R0:W-:Y:S01]  /*4eb90*/  STS.128 [R21], R4 ;  /* 0x0000000415007388 */ /* 0x0001e20000000c00 */
[----:B------:R-:W-:Y:S02]  /*4eba0*/  @P1 ISETP.NE.U32.AND P3, PT, R56, R47, PT ;  /* 0x0000002f3800120c */ /* 0x000fe40003f65070 */
[----:B------:R-:W-:Y:S02]  /*4ebb0*/  @P1 ISETP.NE.AND.EX P0, PT, RZ, RZ, PT, P0 ;  /* 0x000000ffff00120c */ /* 0x000fe40003f05300 */
[----:B------:R-:W-:Y:S02]  /*4ebc0*/  PLOP3.LUT P2, PT, PT, PT, PT, 0x8, 0x80 ;  /* 0x000000000080781c */ /* 0x000fe40003f4e170 */
[----:B------:R-:W-:Y:S01]  /*4ebd0*/  @P1 ISETP.NE.OR.EX P2, PT, R58, R36, !P0, P3 ;  /* 0x000000243a00120c */ /* 0x000fe20004745730 */
        /* <DEDUP_REMOVED lines=50> */
.L_x_620:
[----:B------:R-:W-:Y:S05]  /*4ef00*/  BSYNC.RECONVERGENT B1 ;  /* 0x0000000000017941 */ /* 0x000fea0003800200 */
.L_x_619:
        /* <DEDUP_REMOVED lines=58> */
[----:B------:R-:W-:Y:S01]  /*4f2b0*/  SEL R4, R32, RZ, !P0 ;  /* 0x000000ff20047207 */ /* 0x000fe20004000000 */
[----:B------:R-:W-:-:S03]  /*4f2c0*/  IMAD.MOV.U32 R32, RZ, RZ, R7 ;  /* 0x000000ffff207224 */ /* 0x000fc600078e0007 */
[----:B------:R-:W-:-:S04]  /*4f2d0*/  SEL R4, R4, 0x1, P1 ;  /* 0x0000000104047807 */ /* 0x000fc80000800000 */
[----:B------:R-:W-:-:S04]  /*4f2e0*/  IADD3 R37, P0, P1, R37, R54, R4 ;  /* 0x0000003625257210 */ /* 0x000fc8000791e004 */
[----:B------:R-:W-:-:S09]  /*4f2f0*/  IADD3.X R22, PT, PT, R22, R55, RZ, P0, P1 ;  /* 0x0000003716167210 */ /* 0x000fd200007e24ff */
.L_x_622:
[----:B------:R-:W-:Y:S05]  /*4f300*/  BSYNC.RECONVERGENT B1 ;  /* 0x0000000000017941 */ /* 0x000fea0003800200 */
.L_x_621:
        /* <DEDUP_REMOVED lines=13> */
[----:B------:R-:W-:Y:S01]  /*4f3e0*/  IMAD.WIDE.U32.X R4, R35, R36, R42, P1 ;  /* 0x0000002423047225 */ /* 0x000fe200008e042a */
[----:B------:R-:W-:-:S03]  /*4f3f0*/  IADD3 RZ, P3, PT, R51, R56, RZ ;  /* 0x0000003833ff7210 */ /* 0x000fc60007f7e0ff */
[----:B------:R-:W-:Y:S01]  /*4f400*/  IMAD.WIDE.U32 R46, R16, R32, RZ ;  /* 0x00000020102e7225 */ /* 0x000fe200078e00ff */
[----:B------:R-:W-:-:S03]  /*4f410*/  IADD3 R51, P5, PT, RZ, -R4, RZ ;  /* 0x80000004ff337210 */ /* 0x000fc60007fbe0ff */
[----:B------:R-:W-:-:S04]  /*4f420*/  IMAD.WIDE.U32 R48, P0, R16, R41, R48 ;  /* 0x0000002910307225 */ /* 0x000fc80007800030 */
[----:B------:R-:W-:Y:S01]  /*4f430*/  IMAD.WIDE.U32 R6, R32, R16, RZ ;  /* 0x0000001020067225 */ /* 0x000fe200078e00ff */
[----:B------:R-:W-:-:S03]  /*4f440*/  IADD3 RZ, P4, PT, R47, R48, RZ ;  /* 0x000000302fff7210 */ /* 0x000fc60007f9e0ff */
        /* <DEDUP_REMOVED lines=17> */
[----:B------:R-:W-:-:S02]  /*4f560*/  IMAD.MOV.U32 R4, RZ, RZ, R49 ;  /* 0x000000ffff047224 */ /* 0x000fc400078e0031 */
[----:B------:R-:W-:Y:S01]  /*4f570*/  IMAD.X R43, RZ, RZ, RZ, P6 ;  /* 0x000000ffff2b7224 */ /* 0x000fe200030e06ff */
[----:B------:R-:W-:Y:S01]  /*4f580*/  ISETP.GE.U32.AND.EX P0, PT, R38, R7, PT, P0 ;  /* 0x000000072600720c */ /* 0x000fe20003f06100 */
[----:B------:R-:W-:Y:S01]  /*4f590*/  IMAD.WIDE.U32.X R4, R35, R41, R4, P4 ;  /* 0x0000002923047225 */ /* 0x000fe200020e0404 */
[----:B------:R-:W-:Y:S02]  /*4f5a0*/  SEL R49, RZ, 0x1, !P1 ;  /* 0x00000001ff317807 */ /* 0x000fe40004800000 */
[----:B------:R-:W-:Y:S01]  /*4f5b0*/  SEL R47, RZ, 0x1, P0 ;  /* 0x00000001ff2f7807 */ /* 0x000fe20000000000 */
[----:B------:R-:W-:Y:S01]  /*4f5c0*/  IMAD.MOV.U32 R42, RZ, RZ, R57 ;  /* 0x000000ffff2a7224 */ /* 0x000fe200078e0039 */
[----:B------:R-:W-:Y:S01]  /*4f5d0*/  IADD3 R49, P0, PT, R49, R4, RZ ;  /* 0x0000000431317210 */ /* 0x000fe20007f1e0ff */
[----:B------:R-:W-:Y:S02]  /*4f5e0*/  IMAD R34, R24, R16, RZ ;  /* 0x0000001018227224 */ /* 0x000fe400078e02ff */
[----:B------:R-:W-:-:S04]  /*4f5f0*/  IMAD.WIDE.U32.X R42, R20, R36, R42, P3 ;  /* 0x00000024142a7225 */ /* 0x000fc800018e042a */
[----:B------:R-:W-:Y:S01]  /*4f600*/  IMAD R59, R41, R33, RZ ;  /* 0x00000021293b7224 */ /* 0x000fe200078e02ff */
[----:B------:R-:W-:Y:S01]  /*4f610*/  IADD3 R61, P1, PT, R47, R42, RZ ;  /* 0x0000002a2f3d7210 */ /* 0x000fe20007f3e0ff */
[----:B------:R-:W-:Y:S02]  /*4f620*/  IMAD.X R51, RZ, RZ, R5, P0 ;  /* 0x000000ffff337224 */ /* 0x000fe400000e0605 */
[----:B------:R-:W-:-:S04]  /*4f630*/  IMAD.WIDE.U32 R6, R39, R16, RZ ;  /* 0x0000001027067225 */ /* 0x000fc800078e00ff */
[----:B------:R-:W-:Y:S02]  /*4f640*/  IMAD R57, R35, R39, R34 ;  /* 0x0000002723397224 */ /* 0x000fe400078e0222 */
[----:B------:R-:W-:-:S04]  /*4f650*/  IMAD.WIDE.U32 R4, R32, R33, RZ ;  /* 0x0000002120047225 */ /* 0x000fc800078e00ff */
[----:B------:R-:W-:Y:S02]  /*4f660*/  IMAD R59, R20, R32, R59 ;  /* 0x00000020143b7224 */ /* 0x000fe400078e023b */
[----:B------:R-:W-:Y:S01]  /*4f670*/  IMAD.X R50, RZ, RZ, R43, P1 ;  /* 0x000000ffff327224 */ /* 0x000fe200008e062b */
[----:B------:R-:W-:Y:S01]  /*4f680*/  IADD3 R56, P1, PT, R61, R4, RZ ;  /* 0x000000043d387210 */ /* 0x000fe20007f3e0ff */
[----:B------:R-:W-:Y:S01]  /*4f690*/  IMAD.IADD R48, R7, 0x1, R57 ;  /* 0x0000000107307824 */ /* 0x000fe200078e0239 */
[----:B------:R-:W-:Y:S01]  /*4f6a0*/  IADD3 R7, P0, PT, R49, R6, RZ ;  /* 0x0000000631077210 */ /* 0x000fe20007f1e0ff */
[----:B------:R-:W-:Y:S01]  /*4f6b0*/  IMAD.IADD R59, R5, 0x1, R59 ;  /* 0x00000001053b7824 */ /* 0x000fe200078e023b */
[----:B------:R-:W-:Y:S01]  /*4f6c0*/  IADD3 R49, P4, PT, RZ, -R49, RZ ;  /* 0x80000031ff317210 */ /* 0x000fe20007f9e0ff */
[----:B------:R-:W-:Y:S01]  /*4f6d0*/  IMAD.WIDE.U32 R46, R35, R39, RZ ;  /* 0x00000027232e7225 */ /* 0x000fe200078e00ff */
[----:B------:R-:W-:-:S03]  /*4f6e0*/  IADD3 R44, P2, PT, R56, R7, RZ ;  /* 0x00000007382c7210 */ /* 0x000fc60007f5e0ff */
[----:B------:R-:W-:Y:S01]  /*4f6f0*/  IMAD.X R5, R48, 0x1, R51, P0 ;  /* 0x0000000130057824 */ /* 0x000fe200000e0633 */
[----:B------:R-:W-:Y:S01]  /*4f700*/  ISETP.GE.U32.AND P0, PT, R44, R56, PT ;  /* 0x000000382c00720c */ /* 0x000fe20003f06070 */
[----:B------:R-:W-:Y:S02]  /*4f710*/  IMAD.X R57, R59, 0x1, R50, P1 ;  /* 0x000000013b397824 */ /* 0x000fe400008e0632 */
[----:B------:R-:W-:-:S04]  /*4f720*/  IMAD.WIDE.U32 R42, R16, R39, RZ ;  /* 0x00000027102a7225 */ /* 0x000fc800078e00ff */
[----:B------:R-:W-:Y:S01]  /*4f730*/  IMAD.X R34, R57, 0x1, R5, P2 ;  /* 0x0000000139227824 */ /* 0x000fe200010e0605 */
[----:B------:R-:W-:Y:S01]  /*4f740*/  ISETP.NE.U32.AND P2, PT, R7, RZ, PT ;  /* 0x000000ff0700720c */ /* 0x000fe20003f45070 */
[----:B------:R-:W-:-:S03]  /*4f750*/  IMAD.WIDE.U32 R46, P1, R16, R24, R46 ;  /* 0x00000018102e7225 */ /* 0x000fc6000782002e */
[----:B------:R-:W-:Y:S01]  /*4f760*/  ISETP.GE.U32.AND.EX P0, PT, R34, R57, PT, P0 ;  /* 0x000000392200720c */ /* 0x000fe20003f06100 */
[----:B------:R-:W-:Y:S01]  /*4f770*/  IMAD.X R67, RZ, RZ, RZ, P1 ;  /* 0x000000ffff437224 */ /* 0x000fe200008e06ff */
[----:B------:R-:W-:Y:S01]  /*4f780*/  IADD3 RZ, P3, PT, R43, R46, RZ ;  /* 0x0000002e2bff7210 */ /* 0x000fe20007f7e0ff */
[----:B------:R-:W-:Y:S01]  /*4f790*/  IMAD.X R51, RZ, RZ, ~R51, P4 ;  /* 0x000000ffff337224 */ /* 0x000fe200020e0e33 */
[----:B------:R-:W-:Y:S01]  /*4f7a0*/  ISETP.NE.U32.AND P1, PT, R6, R49, PT ;  /* 0x000000310600720c */ /* 0x000fe20003f25070 */
[----:B------:R-:W-:Y:S01]  /*4f7b0*/  IMAD.WIDE.U32 R42, R20, R32, RZ ;  /* 0x00000020142a7225 */ /* 0x000fe200078e00ff */
[----:B------:R-:W-:-:S03]  /*4f7c0*/  ISETP.NE.AND.EX P2, PT, R5, RZ, PT, P2 ;  /* 0x000000ff0500720c */ /* 0x000fc60003f45320 */
[----:B------:R-:W-:Y:S01]  /*4f7d0*/  IMAD.MOV.U32 R66, RZ, RZ, R47 ;  /* 0x000000ffff427224 */ /* 0x000fe200078e002f */
[----:B------:R-:W-:Y:S01]  /*4f7e0*/  ISETP.NE.AND.EX P2, PT, R48, R51, !P2, P1 ;  /* 0x000000333000720c */ /* 0x000fe20005745310 */
[C---:B------:R-:W-:Y:S02]  /*4f7f0*/  IMAD.WIDE.U32 R42, P5, R33.reuse, R41, R42 ;  /* 0x00000029212a7225 */ /* 0x040fe400078a002a */
[----:B------:R-:W-:Y:S02]  /*4f800*/  @P0 IADD3 R5, P4, PT, RZ, -R61, RZ ;  /* 0x8000003dff050210 */ /* 0x000fe40007f9e0ff */
[----:B------:R-:W-:Y:S01]  /*4f810*/  @P0 ISETP.NE.U32.AND P6, PT, R56, RZ, PT ;  /* 0x000000ff3800020c */ /* 0x000fe20003fc5070 */
[----:B------:R-:W-:Y:S01]  /*4f820*/  IMAD.X R7, RZ, RZ, RZ, P5 ;  /* 0x000000ffff077224 */ /* 0x000fe200028e06ff */
[----:B------:R-:W-:Y:S01]  /*4f830*/  @P0 ISETP.NE.U32.AND P1, PT, R4, R5, PT ;  /* 0x000000050400020c */ /* 0x000fe20003f25070 */
[----:B------:R-:W-:Y:S01]  /*4f840*/  IMAD.WIDE.U32 R4, R33, R32, RZ ;  /* 0x0000002021047225 */ /* 0x000fe200078e00ff */
[----:B------:R-:W-:-:S02]  /*4f850*/  SEL R65, RZ, 0x1, !P2 ;  /* 0x00000001ff417807 */ /* 0x000fc40005000000 */
[----:B------:R-:W-:Y:S01]  /*4f860*/  @P0 ISETP.NE.AND.EX P2, PT, R57, RZ, PT, P6 ;  /* 0x000000ff3900020c */ /* 0x000fe20003f45360 */
[----:B------:R-:W-:Y:S01]  /*4f870*/  @P0 IMAD.X R4, RZ, RZ, ~R50, P4 ;  /* 0x000000ffff040224 */ /* 0x000fe200020e0e32 */
[----:B------:R-:W-:Y:S01]  /*4f880*/  IADD3 RZ, P4, PT, R5, R42, RZ ;  /* 0x0000002a05ff7210 */ /* 0x000fe20007f9e0ff */
[----:B------:R-:W-:Y:S02]  /*4f890*/  IMAD.MOV.U32 R6, RZ, RZ, R43 ;  /* 0x000000ffff067224 */ /* 0x000fe400078e002b */
[----:B------:R-:W-:Y:S01]  /*4f8a0*/  IMAD.MOV.U32 R5, RZ, RZ, 0x1 ;  /* 0x00000001ff057424 */ /* 0x000fe200078e00ff */
[----:B------:R-:W-:Y:S01]  /*4f8b0*/  @P0 ISETP.NE.AND.EX P1, PT, R59, R4, !P2, P1 ;  /* 0x000000043b00020c */ /* 0x000fe20005725310 */
[----:B------:R-:W-:-:S03]  /*4f8c0*/  IMAD.WIDE.U32.X R42, R20, R41, R6, P4 ;  /* 0x00000029142a7225 */ /* 0x000fc600020e0406 */
[----:B------:R-:W-:Y:S01]  /*4f8d0*/  @P0 SEL R5, RZ, 0x1, !P1 ;  /* 0x00000001ff050807 */ /* 0x000fe20004800000 */
[----:B------:R-:W-:-:S03]  /*4f8e0*/  IMAD.WIDE.U32.X R66, R35, R24, R66, P3 ;  /* 0x0000001823427225 */ /* 0x000fc600018e0442 */
[----:B------:R-:W-:Y:S01]  /*4f8f0*/  IADD3 R59, P0, PT, R5, R42, RZ ;  /* 0x0000002a053b7210 */ /* 0x000fe20007f1e0ff */
[----:B------:R-:W-:Y:S01]  /*4f900*/  IMAD R4, R22, R16, RZ ;  /* 0x0000001016047224 */ /* 0x000fe200078e02ff */
[----:B------:R-:W-:Y:S01]  /*4f910*/  IADD3 R65, P3, PT, R65, R66, RZ ;  /* 0x0000004241417210 */ /* 0x000fe20007f7e0ff */
[----:B------:R-:W-:Y:S01]  /*4f920*/  IMAD R46, R24, R33, RZ ;  /* 0x00000021182e7224 */ /* 0x000fe200078e02ff */
[----:B------:R-:W-:Y:S01]  /*4f930*/  IADD3.X R58, PT, PT, R43, UR4, RZ, P0, !PT ;  /* 0x000000042b3a7c10 */ /* 0x000fe200087fe4ff */
[----:B------:R-:W-:-:S04]  /*4f940*/  IMAD.WIDE.U32 R6, R37, R16, RZ ;  /* 0x0000001025067225 */ /* 0x000fc800078e00ff */
[----:B------:R-:W-:Y:S01]  /*4f950*/  IMAD R47, R35, R37, R4 ;  /* 0x00000025232f7224 */ /* 0x000fe200078e0204 */
[----:B------:R-:W-:Y:S01]  /*4f960*/  IADD3 R60, P0, PT, R65, R6, RZ ;  /* 0x00000006413c7210 */ /* 0x000fe20007f1e0ff */
[----:B------:R-:W-:-:S04]  /*4f970*/  IMAD.WIDE.U32 R4, R39, R33, RZ ;  /* 0x0000002127047225 */ /* 0x000fc800078e00ff */
[----:B------:R-:W-:Y:S01]  /*4f980*/  IMAD R49, R20, R39, R46 ;  /* 0x0000002714317224 */ /* 0x000fe200078e022e */
[----:B------:R-:W-:Y:S01]  /*4f990*/  IADD3 R64, P1, PT, R59, R4, RZ ;  /* 0x000000043b407210 */ /* 0x000fe20007f3e0ff */
[----:B------:R-:W-:Y:S02]  /*4f9a0*/  IMAD.X R66, RZ, RZ, R67, P3 ;  /* 0x000000ffff427224 */ /* 0x000fe400018e0643 */
[----:B------:R-:W-:Y:S02]  /*4f9b0*/  IMAD.IADD R7, R7, 0x1, R47 ;  /* 0x0000000107077824 */ /* 0x000fe400078e022f */
[----:B------:R-:W-:Y:S02]  /*4f9c0*/  IMAD.IADD R67, R5, 0x1, R49 ;  /* 0x0000000105437824 */ /* 0x000fe400078e0231 */
[----:B------:R-:W-:Y:S01]  /*4f9d0*/  IMAD.X R61, R7, 0x1, R66, P0 ;  /* 0x00000001073d7824 */ /* 0x000fe200000e0642 */
[----:B------:R-:W-:Y:S01]  /*4f9e0*/  IADD3 R63, P0, PT, R64, R60, RZ ;  /* 0x0000003c403f7210 */ /* 0x000fe20007f1e0ff */
[----:B------:R-:W-:-:S02]  /*4f9f0*/  IMAD.X R69, R67, 0x1, R58, P1 ;  /* 0x0000000143457824 */ /* 0x000fc400008e063a */
[----:B------:R-:W-:Y:S01]  /*4fa00*/  IMAD.WIDE.U32 R46, R35, R37, RZ ;  /* 0x00000025232e7225 */ /* 0x000fe200078e00ff */
[----:B------:R-:W-:-:S03]  /*4fa10*/  ISETP.GE.U32.AND P2, PT, R63, R64, PT ;  /* 0x000000403f00720c */ /* 0x000fc60003f46070 */
[----:B------:R-:W-:Y:S02]  /*4fa20*/  IMAD.X R62, R69, 0x1, R61, P0 ;  /* 0x00000001453e7824 */ /* 0x000fe400000e063d */
[----:B------:R-:W-:-:S03]  /*4fa30*/  IMAD.WIDE.U32 R56, R20, R39, RZ ;  /* 0x0000002714387225 */ /* 0x000fc600078e00ff */
[----:B------:R-:W-:Y:S01]  /*4fa40*/  ISETP.GE.U32.AND.EX P2, PT, R62, R69, PT, P2 ;  /* 0x000000453e00720c */ /* 0x000fe20003f46120 */
[----:B------:R-:W-:-:S04]  /*4fa50*/  IMAD.WIDE.U32 R42, R16, R37, RZ ;  /* 0x00000025102a7225 */ /* 0x000fc800078e00ff */
[----:B------:R-:W-:-:S04]  /*4fa60*/  IMAD.WIDE.U32 R48, P1, R16, R22, R46 ;  /* 0x0000001610307225 */ /* 0x000fc8000782002e */
[----:B------:R-:W-:Y:S01]  /*4fa70*/  IMAD.WIDE.U32 R50, R33, R39, RZ ;  /* 0x0000002721327225 */ /* 0x000fe200078e00ff */
[----:B------:R-:W-:-:S03]  /*4fa80*/  IADD3 RZ, P4, PT, R43, R48, RZ ;  /* 0x000000302bff7210 */ /* 0x000fc60007f9e0ff */
[----:B------:R-:W-:Y:S01]  /*4fa90*/  IMAD.WIDE.U32 R46, P5, R33, R24, R56 ;  /* 0x00000018212e7225 */ /* 0x000fe200078a0038 */
[----:B------:R-:W-:Y:S02]  /*4faa0*/  @P2 IADD3 R43, P6, PT, RZ, -R59, RZ ;  /* 0x8000003bff2b2210 */ /* 0x000fe40007fde0ff */
[----:B------:R-:W-:Y:S01]  /*4fab0*/  @P2 ISETP.NE.U32.AND P0, PT, R64, RZ, PT ;  /* 0x000000ff4000220c */ /* 0x000fe20003f05070 */
[----:B------:R-:W-:Y:S01]  /*4fac0*/  IMAD.X R5, RZ, RZ, RZ, P1 ;  /* 0x000000ffff057224 */ /* 0x000fe200008e06ff */
[----:B------:R-:W-:Y:S01]  /*4fad0*/  @P2 ISETP.NE.U32.AND P1, PT, R4, R43, PT ;  /* 0x0000002b0400220c */ /* 0x000fe20003f25070 */
[C---:B------:R-:W-:Y:S01]  /*4fae0*/  IMAD R68, R36.reuse, R16, RZ ;  /* 0x0000001024447224 */ /* 0x040fe200078e02ff */
[----:B------:R-:W-:Y:S01]  /*4faf0*/  IADD3 RZ, P3, PT, R51, R46, RZ ;  /* 0x0000002e33ff7210 */ /* 0x000fe20007f7e0ff */
[----:B------:R-:W-:Y:S01]  /*4fb00*/  IMAD.MOV.U32 R4, RZ, RZ, R49 ;  /* 0x000000ffff047224 */ /* 0x000fe200078e0031 */
[----:B------:R-:W-:Y:S01]  /*4fb10*/  @P2 ISETP.NE.AND.EX P0, PT, R69, RZ, PT, P0 ;  /* 0x000000ff4500220c */ /* 0x000fe20003f05300 */
[----:B------:R-:W-:-:S02]  /*4fb20*/  IMAD R46, R36, R14, RZ ;  /* 0x0000000e242e7224 */ /* 0x000fc400078e02ff */
[----:B------:R-:W-:Y:S02]  /*4fb30*/  @P2 IMAD.X R42, RZ, RZ, ~R58, P6 ;  /* 0x000000ffff2a2224 */ /* 0x000fe400030e0e3a */
[----:B------:R-:W-:-:S03]  /*4fb40*/  IMAD.WIDE.U32 R58, R25, R45, RZ ;  /* 0x0000002d193a7225 */ /* 0x000fc600078e00ff */
[----:B------:R-:W-:Y:S01]  /*4fb50*/  @P2 ISETP.NE.AND.EX P1, PT, R67, R42, !P0, P1 ;  /* 0x0000002a4300220c */ /* 0x000fe20004725310 */
[----:B------:R-:W-:-:S04]  /*4fb60*/  IMAD.WIDE.U32 R50, R45, R14, RZ ;  /* 0x0000000e2d327225 */ /* 0x000fc800078e00ff */
[C---:B------:R-:W-:Y:S01]  /*4fb70*/  IMAD R68, R35.reuse, R45, R68 ;  /* 0x0000002d23447224 */ /* 0x040fe200078e0244 */
[----:B------:R-:W-:Y:S01]  /*4fb80*/  IADD3 R44, P6, PT, R44, R50, RZ ;  /* 0x000000322c2c7210 */ /* 0x000fe20007fde0ff */
[----:B------:R-:W-:-:S04]  /*4fb90*/  IMAD.WIDE.U32.X R4, R35, R22, R4, P4 ;  /* 0x0000001623047225 */ /* 0x000fc800020e0404 */
[----:B------:R-:W-:Y:S02]  /*4fba0*/  IMAD R35, R25, R45, R46 ;  /* 0x0000002d19237224 */ /* 0x000fe400078e022e */
[----:B------:R-:W-:-:S04]  /*4fbb0*/  IMAD.WIDE.U32 R70, P0, R14, R36, R58 ;  /* 0x000000240e467225 */ /* 0x000fc8000780003a */
[----:B------:R-:W-:Y:S02]  /*4fbc0*/  IMAD.IADD R35, R51, 0x1, R35 ;  /* 0x0000000133237824 */ /* 0x000fe400078e0223 */
[----:B------:R-:W-:-:S04]  /*4fbd0*/  IMAD.WIDE.U32 R56, R14, R45, RZ ;  /* 0x0000002d0e387225 */ /* 0x000fc800078e00ff */
[----:B------:R-:W-:Y:S01]  /*4fbe0*/  IMAD.X R59, RZ, RZ, RZ, P0 ;  /* 0x000000ffff3b7224 */ /* 0x000fe200000e06ff */
[----:B------:R-:W-:Y:S01]  /*4fbf0*/  ISETP.GE.U32.AND P0, PT, R44, R50, PT ;  /* 0x000000322c00720c */ /* 0x000fe20003f06070 */
[----:B------:R-:W-:Y:S01]  /*4fc00*/  IMAD.X R46, R35, 0x1, R34, P6 ;  /* 0x00000001232e7824 */ /* 0x000fe200030e0622 */
[----:B------:R-:W-:Y:S01]  /*4fc10*/  IADD3 RZ, P6, PT, R57, R70, RZ ;  /* 0x0000004639ff7210 */ /* 0x000fe20007fde0ff */
[----:B------:R-:W-:-:S03]  /*4fc20*/  IMAD.WIDE.U32 R42, R20, R37, RZ ;  /* 0x00000025142a7225 */ /* 0x000fc600078e00ff */
[----:B------:R-:W-:Y:S01]  /*4fc30*/  ISETP.GE.U32.AND.EX P0, PT, R46, R35, PT, P0 ;  /* 0x000000232e00720c */ /* 0x000fe20003f06100 */
[----:B------:R-:W-:Y:S02]  /*4fc40*/  IMAD.X R51, RZ, RZ, RZ, P5 ;  /* 0x000000ffff337224 */ /* 0x000fe400028e06ff */
[----:B------:R-:W-:Y:S01]  /*4fc50*/  IMAD.MOV.U32 R50, RZ, RZ, R47 ;  /* 0x000000ffff327224 */ /* 0x000fe200078e002f */
[----:B------:R-:W-:Y:S01]  /*4fc60*/  SEL R47, RZ, 0x1, P0 ;  /* 0x00000001ff2f7807 */ /* 0x000fe20000000000 */
[----:B------:R-:W-:Y:S02]  /*4fc70*/  IMAD.MOV.U32 R58, RZ, RZ, R71 ;  /* 0x000000ffff3a7224 */ /* 0x000fe400078e0047 */
[----:B------:R-:W-:-:S04]  /*4fc80*/  IMAD.WIDE.U32 R70, R25, R32, RZ ;  /* 0x0000002019467225 */ /* 0x000fc800078e00ff */
[----:B------:R-:W-:-:S04]  /*4fc90*/  IMAD.WIDE.U32 R72, R0, R45, RZ ;  /* 0x0000002d00487225 */ /* 0x000fc800078e00ff */
[----:B------:R-:W-:Y:S01]  /*4fca0*/  IMAD.WIDE.U32.X R50, R20, R24, R50, P3 ;  /* 0x0000001814327225 */ /* 0x000fe200018e0432 */
[----:B------:R-:W-:-:S03]  /*4fcb0*/  IADD3 R69, P3, PT, RZ, -R65, RZ ;  /* 0x80000041ff457210 */ /* 0x000fc60007f7e0ff */
[----:B------:R-:W-:-:S04]  /*4fcc0*/  IMAD.WIDE.U32 R48, R33, R37, RZ ;  /* 0x0000002521307225 */ /* 0x000fc800078e00ff */
[----:B------:R-:W-:-:S04]  /*4fcd0*/  IMAD.WIDE.U32 R42, P4, R33, R22, R42 ;  /* 0x00000016212a7225 */ /* 0x000fc8000788002a */
[----:B------:R-:W-:Y:S01]  /*4fce0*/  IMAD.WIDE.U32.X R58, R25, R36, R58, P6 ;  /* 0x00000024193a7225 */ /* 0x000fe200030e043a */
[----:B------:R-:W-:-:S03]  /*4fcf0*/  IADD3 RZ, P5, PT, R49, R42, RZ ;  /* 0x0000002a31ff7210 */ /* 0x000fc60007fbe0ff */
[----:B------:R-:W-:-:S04]  /*4fd00*/  IMAD.WIDE.U32 R64, P0, R14, R41, R70 ;  /* 0x000000290e407225 */ /* 0x000fc80007800046 */
[----:B------:R-:W-:Y:S02]  /*4fd10*/  IMAD.X R74, RZ, RZ, ~R66, P3 ;  /* 0x000000ffff4a7224 */ /* 0x000fe400018e0e42 */
[----:B------:R-:W-:Y:S01]  /*4fd20*/  IMAD.WIDE.U32 R70, P6, R15, R36, R72 ;  /* 0x000000240f467225 */ /* 0x000fe200078c0048 */
[----:B------:R-:W-:-:S03]  /*4fd30*/  IADD3 R73, P3, PT, R47, R58, RZ ;  /* 0x0000003a2f497210 */ /* 0x000fc60007f7e0ff */
[----:B------:R-:W-:Y:S02]  /*4fd40*/  IMAD R42, R41, R14, RZ ;  /* 0x0000000e292a7224 */ /* 0x000fe400078e02ff */
[----:B------:R-:W-:-:S04]  /*4fd50*/  IMAD.WIDE.U32 R56, R14, R32, RZ ;  /* 0x000000200e387225 */ /* 0x000fc800078e00ff */
[----:B------:R-:W-:-:S04]  /*4fd60*/  IMAD.WIDE.U32 R34, R32, R14, RZ ;  /* 0x0000000e20227225 */ /* 0x000fc800078e00ff */
[----:B------:R-:W-:-:S04]  /*4fd70*/  IMAD.WIDE.U32 R48, R15, R45, RZ ;  /* 0x0000002d0f307225 */ /* 0x000fc800078e00ff */
[----:B------:R-:W-:Y:S02]  /*4fd80*/  IMAD R47, R25, R32, R42 ;  /* 0x00000020192f7224 */ /* 0x000fe400078e022a */
[----:B------:R-:W-:Y:S01]  /*4fd90*/  IMAD.X R67, RZ, RZ, RZ, P4 ;  /* 0x000000ffff437224 */ /* 0x000fe200020e06ff */
[----:B------:R-:W-:Y:S01]  /*4fda0*/  IADD3 RZ, P4, PT, R57, R64, RZ ;  /* 0x0000004039ff7210 */ /* 0x000fe20007f9e0ff */
        /* <DEDUP_REMOVED lines=9> */
[----:B------:R-:W-:Y:S01]  /*4fe40*/  IMAD.MOV.U32 R35, RZ, RZ, 0x1 ;  /* 0x00000001ff237424 */ /* 0x000fe200078e00ff */
[----:B------:R-:W-:Y:S01]  /*4fe50*/  @P2 SEL R35, RZ, 0x1, !P1 ;  /* 0x00000001ff232807 */ /* 0x000fe20004800000 */
[----:B------:R-:W-:Y:S01]  /*4fe60*/  IMAD.X R70, R77, 0x1, R62, P6 ;  /* 0x000000014d467824 */ /* 0x000fe200030e063e */
[----:B------:R-:W-:Y:S01]  /*4fe70*/  ISETP.GE.U32.AND P6, PT, R79, R64, PT ;  /* 0x000000404f00720c */ /* 0x000fe20003fc6070 */
[----:B------:R-:W-:Y:S01]  /*4fe80*/  IMAD.MOV.U32 R66, RZ, RZ, R43 ;  /* 0x000000ffff427224 */ /* 0x000fe200078e002b */
[----:B------:R-:W-:Y:S01]  /*4fe90*/  ISETP.NE.U32.AND P2, PT, R6, R69, PT ;  /* 0x000000450600720c */ /* 0x000fe20003f45070 */
[----:B------:R-:W-:Y:S01]  /*4fea0*/  IMAD R6, R22, R33, RZ ;  /* 0x0000002116067224 */ /* 0x000fe200078e02ff */
[----:B------:R-:W-:Y:S01]  /*4feb0*/  ISETP.GE.U32.AND.EX P1, PT, R70, R77, PT, P6 ;  /* 0x0000004d4600720c */ /* 0x000fe20003f26160 */
[----:B------:R-:W-:Y:S01]  /*4fec0*/  IMAD.WIDE.U32 R56, R37, R33, RZ ;  /* 0x0000002125387225 */ /* 0x000fe200078e00ff */
[----:B------:R-:W-:-:S02]  /*4fed0*/  ISETP.NE.AND.EX P6, PT, R61, RZ, PT, P0 ;  /* 0x000000ff3d00720c */ /* 0x000fc40003fc5300 */
[----:B------:R-:W-:Y:S01]  /*4fee0*/  IADD3 R63, P0, PT, R35, R50, RZ ;  /* 0x00000032233f7210 */ /* 0x000fe20007f1e0ff */
[C---:B------:R-:W-:Y:S01]  /*4fef0*/  IMAD R33, R20.reuse, R37, R6 ;  /* 0x0000002514217224 */ /* 0x040fe200078e0206 */
[----:B------:R-:W-:Y:S01]  /*4ff00*/  ISETP.NE.AND.EX P2, PT, R7, R74, !P6, P2 ;  /* 0x0000004a0700720c */ /* 0x000fe20007745320 */
[----:B------:R-:W-:Y:S01]  /*4ff10*/  IMAD.WIDE.U32.X R42, R20, R22, R66, P5 ;  /* 0x00000016142a7225 */ /* 0x000fe200028e0442 */
[----:B------:R-:W-:Y:S02]  /*4ff20*/  IADD3.X R20, PT, PT, R51, UR4, RZ, P0, !PT ;  /* 0x0000000433147c10 */ /* 0x000fe400087fe4ff */
[----:B------:R-:W-:Y:S01]  /*4ff30*/  IADD3 R62, P0, PT, R63, R56, RZ ;  /* 0x000000383f3e7210 */ /* 0x000fe20007f1e0ff */
[----:B------:R-:W-:Y:S01]  /*4ff40*/  IMAD.MOV.U32 R58, RZ, RZ, R65 ;  /* 0x000000ffff3a7224 */ /* 0x000fe200078e0041 */
[----:B------:R-:W-:Y:S01]  /*4ff50*/  SEL R7, RZ, 0x1, !P2 ;  /* 0x00000001ff077807 */ /* 0x000fe20005000000 */
[----:B------:R-:W-:Y:S01]  /*4ff60*/  IMAD.IADD R65, R57, 0x1, R33 ;  /* 0x0000000139417824 */ /* 0x000fe200078e0221 */
[----:B------:R-:W-:Y:S01]  /*4ff70*/  @P1 IADD3 R33, P2, PT, RZ, -R73, RZ ;  /* 0x80000049ff211210 */ /* 0x000fe20007f5e0ff */
[----:B------:R-:W-:Y:S01]  /*4ff80*/  IMAD.WIDE.U32 R60, R45, R16, RZ ;  /* 0x000000102d3c7225 */ /* 0x000fe200078e00ff */
[----:B------:R-:W-:-:S03]  /*4ff90*/  @P1 ISETP.NE.U32.AND P6, PT, R64, RZ, PT ;  /* 0x000000ff4000120c */ /* 0x000fc60003fc5070 */
[----:B------:R-:W-:Y:S01]  /*4ffa0*/  IMAD.X R67, R65, 0x1, R20, P0 ;  /* 0x0000000141437824 */ /* 0x000fe200000e0614 */
[----:B------:R-:W-:Y:S01]  /*4ffb0*/  IADD3 R69, P0, P5, R62, R4, R7 ;  /* 0x000000043e457210 */ /* 0x000fe20007d1e007 */
[----:B------:R-:W-:Y:S01]  /*4ffc0*/  IMAD R4, R36, R15, RZ ;  /* 0x0000000f24047224 */ /* 0x000fe200078e02ff */
[----:B------:R-:W-:Y:S01]  /*4ffd0*/  @P1 ISETP.NE.AND.EX P6, PT, R77, RZ, PT, P6 ;  /* 0x000000ff4d00120c */ /* 0x000fe20003fc5360 */
[----:B------:R-:W-:Y:S01]  /*4ffe0*/  IMAD.WIDE.U32 R6, R60, R26, RZ ;  /* 0x0000001a3c067225 */ /* 0x000fe200078e00ff */
[----:B------:R-:W-:Y:S02]  /*4fff0*/  IADD3.X R64, PT, PT, R67, R5, RZ, P0, P5 ;  /* 0x0000000543407210 */ /* 0x000fe400007ea4ff */
[----:B------:R-:W-:Y:S01]  /*50000*/  @P1 ISETP.NE.U32.AND P0, PT, R34, R33, PT ;  /* 0x000000212200120c */ /* 0x000fe20003f05070 */
[----:B------:R-:W-:Y:S01]  /*50010*/  IMAD R47, R0, R45, R4 ;  /* 0x0000002d002f7224 */ /* 0x000fe200078e0204 */
[----:B------:R-:W-:Y:S01]  /*50020*/  LOP3.LUT R5, RZ, R60, RZ, 0x33, !PT ;  /* 0x0000003cff057212 */ /* 0x000fe200078e33ff */
[----:B------:R-:W-:-:S02]  /*50030*/  @P1 IMAD.X R4, RZ, RZ, ~R72, P2 ;  /* 0x000000ffff041224 */ /* 0x000fc400010e0e48 */
[----:B------:R-:W-:-:S03]  /*50040*/  IMAD.WIDE.U32 R50, R6, R28, RZ ;  /* 0x0000001c06327225 */ /* 0x000fc600078e00ff */
[----:B------:R-:W-:Y:S01]  /*50050*/  @P1 ISETP.NE.AND.EX P0, PT, R75, R4, !P6, P0 ;  /* 0x000000044b00120c */ /* 0x000fe20007705300 */
[----:B------:R-:W-:Y:S01]  /*50060*/  IMAD.IADD R57, R61, 0x1, R68 ;  /* 0x000000013d397824 */ /* 0x000fe200078e0244 */
[----:B------:R-:W-:Y:S01]  /*50070*/  ISETP.GT.U32.AND P2, PT, R50, R5, PT ;  /* 0x000000053200720c */ /* 0x000fe20003f44070 */
[----:B------:R-:W-:-:S04]  /*50080*/  IMAD.WIDE.U32 R34, R45, R15, RZ ;  /* 0x0000000f2d227225 */ /* 0x000fc800078e00ff */
[----:B------:R-:W-:Y:S01]  /*50090*/  IMAD R16, R57, R26, RZ ;  /* 0x0000001a39107224 */ /* 0x000fe200078e02ff */
[-C--:B------:R-:W-:Y:S01]  /*500a0*/  IADD3 R5, P5, PT, R79, R34.reuse, RZ ;  /* 0x000000224f057210 */ /* 0x080fe20007fbe0ff */
[----:B------:R-:W-:Y:S01]  /*500b0*/  IMAD.MOV.U32 R33, RZ, RZ, 0x1 ;  /* 0x00000001ff217424 */ /* 0x000fe200078e00ff */
[----:B------:R-:W-:Y:S01]  /*500c0*/  @P1 SEL R33, RZ, 0x1, !P0 ;  /* 0x00000001ff211807 */ /* 0x000fe20004000000 */
[----:B------:R-:W-:Y:S01]  /*500d0*/  IMAD.WIDE.U32.X R58, R25, R41, R58, P4 ;  /* 0x00000029193a7225 */ /* 0x000fe200020e043a */
[----:B------:R-:W-:Y:S02]  /*500e0*/  ISETP.GE.U32.AND P6, PT, R5, R34, PT ;  /* 0x000000220500720c */ /* 0x000fe40003fc6070 */
[----:B------:R-:W-:Y:S01]  /*500f0*/  ISETP.GE.U32.AND P0, PT, R69, R62, PT ;  /* 0x0000003e4500720c */ /* 0x000fe20003f06070 */
[----:B------:R-:W-:Y:S02]  /*50100*/  IMAD R61, R60, R27, R16 ;  /* 0x0000001b3c3d7224 */ /* 0x000fe400078e0210 */
[----:B------:R-:W-:Y:S01]  /*50110*/  IMAD R4, R24, R14, RZ ;  /* 0x0000000e18047224 */ /* 0x000fe200078e02ff */
[----:B------:R-:W-:Y:S01]  /*50120*/  ISETP.GE.U32.AND.EX P0, PT, R64, R67, PT, P0 ;  /* 0x000000434000720c */ /* 0x000fe20003f06100 */
[----:B------:R-:W-:Y:S01]  /*50130*/  IMAD.IADD R16, R35, 0x1, R47 ;  /* 0x0000000123107824 */ /* 0x000fe200078e022f */
[----:B------:R-:W-:Y:S01]  /*50140*/  IADD3 R47, P1, PT, R33, R58, RZ ;  /* 0x0000003a212f7210 */ /* 0x000fe20007f3e0ff */
[----:B------:R-:W-:-:S03]  /*50150*/  IMAD.WIDE.U32 R34, R39, R14, RZ ;  /* 0x0000000e27227225 */ /* 0x000fc600078e00ff */
[----:B------:R-:W-:Y:S01]  /*50160*/  IADD3.X R60, PT, PT, R59, UR4, RZ, P1, !PT ;  /* 0x000000043b3c7c10 */ /* 0x000fe20008ffe4ff */
[----:B------:R-:W-:Y:S01]  /*50170*/  IMAD R33, R25, R39, R4 ;  /* 0x0000002719217224 */ /* 0x000fe200078e0204 */
[----:B------:R-:W-:Y:S01]  /*50180*/  IADD3 R66, P4, PT, R47, R34, RZ ;  /* 0x000000222f427210 */ /* 0x000fe20007f9e0ff */
[----:B------:R-:W-:Y:S02]  /*50190*/  IMAD.IADD R4, R7, 0x1, R61 ;  /* 0x0000000107047824 */ /* 0x000fe400078e023d */
[----:B------:R-:W-:Y:S02]  /*501a0*/  IMAD.IADD R61, R35, 0x1, R33 ;  /* 0x00000001233d7824 */ /* 0x000fe400078e0221 */
[----:B------:R-:W-:Y:S01]  /*501b0*/  IMAD.MOV.U32 R48, RZ, RZ, R71 ;  /* 0x000000ffff307224 */ /* 0x000fe200078e0047 */
[----:B------:R-:W-:Y:S01]  /*501c0*/  IADD3 R71, P1, PT, R66, R69, RZ ;  /* 0x0000004542477210 */ /* 0x000fe20007f3e0ff */
[----:B------:R-:W-:Y:S02]  /*501d0*/  IMAD.X R69, R61, 0x1, R60, P4 ;  /* 0x000000013d457824 */ /* 0x000fe400020e063c */
[----:B------:R-:W-:-:S02]  /*501e0*/  IMAD.X R7, R16, 0x1, R70, P5 ;  /* 0x0000000110077824 */ /* 0x000fc400028e0646 */
[----:B------:R-:W-:Y:S01]  /*501f0*/  IMAD.X R64, R69, 0x1, R64, P1 ;  /* 0x0000000145407824 */ /* 0x000fe200008e0640 */
[----:B------:R-:W-:Y:S01]  /*50200*/  ISETP.GE.U32.AND P1, PT, R71, R66, PT ;  /* 0x000000424700720c */ /* 0x000fe20003f26070 */
[----:B------:R-:W-:Y:S01]  /*50210*/  IMAD.WIDE.U32 R58, R4, R28, RZ ;  /* 0x0000001c043a7225 */ /* 0x000fe200078e00ff */
[----:B------:R-:W-:Y:S02]  /*50220*/  ISETP.GE.U32.AND.EX P6, PT, R7, R16, PT, P6 ;  /* 0x000000100700720c */ /* 0x000fe40003fc6160 */
[----:B------:R-:W-:Y:S01]  /*50230*/  ISETP.GE.U32.AND.EX P1, PT, R64, R69, PT, P1 ;  /* 0x000000454000720c */ /* 0x000fe20003f26110 */
[----:B------:R-:W-:Y:S01]  /*50240*/  IMAD.WIDE.U32.X R48, R0, R36, R48, P3 ;  /* 0x0000002400307225 */ /* 0x000fe200018e0430 */
[----:B------:R-:W-:Y:S02]  /*50250*/  @P0 IADD3 R45, P3, PT, RZ, -R63, RZ ;  /* 0x8000003fff2d0210 */ /* 0x000fe40007f7e0ff */
[----:B------:R-:W-:Y:S01]  /*50260*/  SEL R35, RZ, 0x1, P6 ;  /* 0x00000001ff237807 */ /* 0x000fe20003000000 */
[----:B------:R-:W-:Y:S01]  /*50270*/  IMAD.WIDE.U32 R58, P4, R6, R29, R58 ;  /* 0x0000001d063a7225 */ /* 0x000fe2000788003a */
[----:B------:R-:W-:-:S02]  /*50280*/  @P0 ISETP.NE.U32.AND P6, PT, R62, RZ, PT ;  /* 0x000000ff3e00020c */ /* 0x000fc40003fc5070 */
[----:B------:R-:W-:Y:S01]  /*50290*/  LOP3.LUT R16, RZ, R57, RZ, 0x33, !PT ;  /* 0x00000039ff107212 */ /* 0x000fe200078e33ff */
[----:B------:R-:W-:Y:S01]  /*502a0*/  @P0 IMAD.X R20, RZ, RZ, ~R20, P3 ;  /* 0x000000ffff140224 */ /* 0x000fe200018e0e14 */
[----:B------:R-:W-:Y:S01]  /*502b0*/  IADD3 R33, P5, PT, R51, R58, RZ ;  /* 0x0000003a33217210 */ /* 0x000fe20007fbe0ff */
[----:B------:R-:W-:Y:S01]  /*502c0*/  IMAD.X R57, RZ, RZ, RZ, P4 ;  /* 0x000000ffff397224 */ /* 0x000fe200020e06ff */
[----:B------:R-:W-:Y:S01]  /*502d0*/  @P0 ISETP.NE.U32.AND P3, PT, R56, R45, PT ;  /* 0x0000002d3800020c */ /* 0x000fe20003f65070 */
[----:B------:R-:W-:Y:S01]  /*502e0*/  IMAD.WIDE.U32 R50, R25, R39, RZ ;  /* 0x0000002719327225 */ /* 0x000fe200078e00ff */
[----:B------:R-:W-:Y:S02]  /*502f0*/  @P0 ISETP.NE.AND.EX P4, PT, R67, RZ, PT, P6 ;  /* 0x000000ff4300020c */ /* 0x000fe40003f85360 */
[----:B------:R-:W-:Y:S01]  /*50300*/  IADD3 R63, P6, PT, R35, R48, RZ ;  /* 0x00000030233f7210 */ /* 0x000fe20007fde0ff */
[----:B------:R-:W-:Y:S01]  /*50310*/  IMAD.MOV.U32 R56, RZ, RZ, R59 ;  /* 0x000000ffff387224 */ /* 0x000fe200078e003b */
[----:B------:R-:W-:Y:S01]  /*50320*/  ISETP.GT.U32.AND.EX P2, PT, R33, R16, PT, P2 ;  /* 0x000000102100720c */ /* 0x000fe20003f44120 */
[----:B------:R-:W-:Y:S01]  /*50330*/  IMAD.WIDE.U32 R58, R25, R37, RZ ;  /* 0x00000025193a7225 */ /* 0x000fe200078e00ff */
[----:B------:R-:W-:-:S02]  /*50340*/  @P0 ISETP.NE.AND.EX P3, PT, R65, R20, !P4, P3 ;  /* 0x000000144100020c */ /* 0x000fc40006765330 */
[----:B------:R-:W-:Y:S01]  /*50350*/  @P1 ISETP.NE.U32.AND P4, PT, R66, RZ, PT ;  /* 0x000000ff4200120c */ /* 0x000fe20003f85070 */
[----:B------:R-:W-:Y:S01]  /*50360*/  IMAD.WIDE.U32.X R56, R4, R29, R56, P5 ;  /* 0x0000001d04387225 */ /* 0x000fe200028e0438 */
[----:B------:R-:W-:Y:S02]  /*50370*/  @P1 IADD3 R45, P5, PT, RZ, -R47, RZ ;  /* 0x8000002fff2d1210 */ /* 0x000fe40007fbe0ff */
[----:B------:R-:W-:Y:S01]  /*50380*/  SEL R33, RZ, 0x1, !P2 ;  /* 0x00000001ff217807 */ /* 0x000fe20005000000 */
[----:B------:R-:W-:Y:S01]  /*50390*/  IMAD.X R62, RZ, RZ, R49, P6 ;  /* 0x000000ffff3e7224 */ /* 0x000fe200030e0631 */
[----:B------:R-:W-:Y:S01]  /*503a0*/  @P1 ISETP.NE.U32.AND P2, PT, R34, R45, PT ;  /* 0x0000002d2200120c */ /* 0x000fe20003f45070 */
[----:B------:R-:W-:-:S04]  /*503b0*/  IMAD.WIDE.U32 R50, P6, R14, R24, R50 ;  /* 0x000000180e327225 */ /* 0x000fc800078c0032 */
[----:B------:R-:W-:-:S04]  /*503c0*/  IMAD.WIDE.U32 R48, R14, R39, RZ ;  /* 0x000000270e307225 */ /* 0x000fc800078e00ff */
[----:B------:R-:W-:Y:S01]  /*503d0*/  IMAD.X R35, RZ, RZ, RZ, P6 ;  /* 0x000000ffff237224 */ /* 0x000fe200030e06ff */
[----:B------:R-:W-:Y:S01]  /*503e0*/  @P1 ISETP.NE.AND.EX P6, PT, R69, RZ, PT, P4 ;  /* 0x000000ff4500120c */ /* 0x000fe20003fc5340 */
[----:B------:R-:W-:Y:S01]  /*503f0*/  @P1 IMAD.X R16, RZ, RZ, ~R60, P5 ;  /* 0x000000ffff101224 */ /* 0x000fe200028e0e3c */
[----:B------:R-:W-:Y:S01]  /*50400*/  IADD3 R75, P5, PT, R33, R56, RZ ;  /* 0x00000038214b7210 */ /* 0x000fe20007fbe0ff */
[----:B------:R-:W-:Y:S01]  /*50410*/  IMAD.MOV.U32 R34, RZ, RZ, R51 ;  /* 0x000000ffff227224 */ /* 0x000fe200078e0033 */
[----:B------:R-:W-:Y:S01]  /*50420*/  IADD3 RZ, P4, PT, R49, R50, RZ ;  /* 0x0000003231ff7210 */ /* 0x000fe20007f9e0ff */
[----:B------:R-:W-:Y:S01]  /*50430*/  IMAD R45, R41, R15, RZ ;  /* 0x0000000f292d7224 */ /* 0x000fe200078e02ff */
[----:B------:R-:W-:Y:S01]  /*50440*/  @P1 ISETP.NE.AND.EX P2, PT, R61, R16, !P6, P2 ;  /* 0x000000103d00120c */ /* 0x000fe20007745320 */
[----:B------:R-:W-:Y:S02]  /*50450*/  IMAD.X R60, RZ, RZ, R57, P5 ;  /* 0x000000ffff3c7224 */ /* 0x000fe400028e0639 */
[----:B------:R-:W-:Y:S01]  /*50460*/  IMAD.MOV.U32 R33, RZ, RZ, 0x1 ;  /* 0x00000001ff217424 */ /* 0x000fe200078e00ff */
[----:B------:R-:W-:Y:S01]  /*50470*/  @P1 SEL R33, RZ, 0x1, !P2 ;  /* 0x00000001ff211807 */ /* 0x000fe20005000000 */
[----:B------:R-:W-:-:S04]  /*50480*/  IMAD.WIDE.U32.X R34, R25, R24, R34, P4 ;  /* 0x0000001819227225 */ /* 0x000fc800020e0422 */
[----:B------:R-:W-:Y:S01]  /*50490*/  IMAD.WIDE.U32 R56, R32, R15, RZ ;  /* 0x0000000f20387225 */ /* 0x000fe200078e00ff */
[----:B------:R-:W-:-:S03]  /*504a0*/  IADD3 R65, P1, PT, R33, R34, RZ ;  /* 0x0000002221417210 */ /* 0x000fc60007f3e0ff */
[----:B------:R-:W-:Y:S01]  /*504b0*/  IMAD R45, R0, R32, R45 ;  /* 0x00000020002d7224 */ /* 0x000fe200078e022d */
[----:B------:R-:W-:Y:S01]  /*504c0*/  IADD3.X R66, PT, PT, R35, UR4, RZ, P1, !PT ;  /* 0x0000000423427c10 */ /* 0x000fe20008ffe4ff */
[----:B------:R-:W-:-:S04]  /*504d0*/  IMAD.WIDE.U32 R50, R4, R30, RZ ;  /* 0x0000001e04327225 */ /* 0x000fc800078e00ff */
[----:B------:R-:W-:-:S04]  /*504e0*/  IMAD.WIDE.U32 R48, R6, R30, RZ ;  /* 0x0000001e06307225 */ /* 0x000fc800078e00ff */
[----:B------:R-:W-:Y:S01]  /*504f0*/  IMAD.IADD R61, R57, 0x1, R45 ;  /* 0x00000001393d7824 */ /* 0x000fe200078e022d */
[----:B------:R-:W-:Y:S01]  /*50500*/  IADD3 R57, P2, PT, R63, R56, RZ ;  /* 0x000000383f397210 */ /* 0x000fe20007f5e0ff */
[----:B------:R-:W-:Y:S01]  /*50510*/  IMAD.WIDE.U32 R50, P4, R6, R31, R50 ;  /* 0x0000001f06327225 */ /* 0x000fe20007880032 */
[----:B------:R-:W-:Y:S02]  /*50520*/  IADD3 R79, P5, PT, R75, R48, RZ ;  /* 0x000000304b4f7210 */ /* 0x000fe40007fbe0ff */
[----:B------:R-:W-:Y:S01]  /*50530*/  IADD3 R16, P1, PT, R57, R71, RZ ;  /* 0x0000004739107210 */ /* 0x000fe20007f3e0ff */
[----:B------:R-:W-:Y:S01]  /*50540*/  IMAD.X R73, R61, 0x1, R62, P2 ;  /* 0x000000013d497824 */ /* 0x000fe200010e063e */
[----:B------:R-:W-:Y:S01]  /*50550*/  IADD3 R36, P6, PT, R79, R40, RZ ;  /* 0x000000284f247210 */ /* 0x000fe20007fde0ff */
[----:B------:R-:W-:Y:S02]  /*50560*/  IMAD.IADD R77, R49, 0x1, R50 ;  /* 0x00000001314d7824 */ /* 0x000fe400078e0232 */
[----:B------:R-:W-:Y:S01]  /*50570*/  IMAD R40, R22, R14, RZ ;  /* 0x0000000e16287224 */ /* 0x000fe200078e02ff */
[----:B------:R-:W-:Y:S01]  /*50580*/  ISETP.GE.U32.AND P2, PT, R36, R79, PT ;  /* 0x0000004f2400720c */ /* 0x000fe20003f46070 */
[----:B------:R-:W-:Y:S01]  /*50590*/  IMAD.X R20, R73, 0x1, R64, P1 ;  /* 0x0000000149147824 */ /* 0x000fe200008e0640 */
[----:B------:R-:W-:Y:S01]  /*505a0*/  ISETP.GE.U32.AND P1, PT, R16, R57, PT ;  /* 0x000000391000720c */ /* 0x000fe20003f26070 */
[----:B------:R-:W-:-:S02]  /*505b0*/  IMAD.X R68, R77, 0x1, R60, P5 ;  /* 0x000000014d447824 */ /* 0x000fc400028e063c */
[----:B------:R-:W-:Y:S01]  /*505c0*/  IMAD.WIDE.U32 R34, R37, R14, RZ ;  /* 0x0000000e25227225 */ /* 0x000fe200078e00ff */
[----:B------:R-:W-:-:S03]  /*505d0*/  ISETP.GE.U32.AND.EX P1, PT, R20, R73, PT, P1 ;  /* 0x000000491400720c */ /* 0x000fc60003f26110 */
[----:B------:R-:W-:Y:S02]  /*505e0*/  IMAD R47, R25, R37, R40 ;  /* 0x00000025192f7224 */ /* 0x000fe400078e0228 */
[----:B------:R-:W-:Y:S01]  /*505f0*/  IMAD.MOV.U32 R33, RZ, RZ, 0x1 ;  /* 0x00000001ff217424 */ /* 0x000fe200078e00ff */
[----:B------:R-:W-:Y:S01]  /*50600*/  @P0 SEL R33, RZ, 0x1, !P3 ;  /* 0x00000001ff210807 */ /* 0x000fe20005800000 */
[----:B------:R-:W-:Y:S01]  /*50610*/  IMAD.X R45, R68, 0x1, R38, P6 ;  /* 0x00000001442d7824 */ /* 0x000fe200030e0626 */
[----:B------:R-:W-:Y:S01]  /*50620*/  IADD3 R69, P0, PT, R65, R34, RZ ;  /* 0x0000002241457210 */ /* 0x000fe20007f1e0ff */
[----:B------:R-:W-:Y:S02]  /*50630*/  IMAD.IADD R67, R35, 0x1, R47 ;  /* 0x0000000123437824 */ /* 0x000fe400078e022f */
[----:B------:R-:W-:Y:S01]  /*50640*/  IMAD.WIDE.U32 R58, P3, R14, R22, R58 ;  /* 0x000000160e3a7225 */ /* 0x000fe2000786003a */
[----:B------:R-:W-:Y:S02]  /*50650*/  ISETP.GE.U32.AND.EX P2, PT, R45, R68, PT, P2 ;  /* 0x000000442d00720c */ /* 0x000fe40003f46120 */
[----:B------:R-:W-:Y:S01]  /*50660*/  IADD3 R38, P5, P6, R69, R33, R42 ;  /* 0x0000002145267210 */ /* 0x000fe20007ebe02a */
[----:B------:R-:W-:-:S02]  /*50670*/  IMAD.X R64, R67, 0x1, R66, P0 ;  /* 0x0000000143407824 */ /* 0x000fc400000e0642 */
[----:B------:R-:W-:Y:S02]  /*50680*/  IMAD.X R33, RZ, RZ, RZ, P3 ;  /* 0x000000ffff217224 */ /* 0x000fe400018e06ff */
[----:B------:R-:W-:Y:S01]  /*50690*/  IMAD.MOV.U32 R47, RZ, RZ, 0x1 ;  /* 0x00000001ff2f7424 */ /* 0x000fe200078e00ff */
[----:B------:R-:W-:Y:S02]  /*506a0*/  IADD3.X R35, PT, PT, R64, UR4, R43, P5, P6 ;  /* 0x0000000440237c10 */ /* 0x000fe4000afec42b */
[----:B------:R-:W-:Y:S01]  /*506b0*/  @P1 IADD3 R43, P5, PT, RZ, -R63, RZ ;  /* 0x8000003fff2b1210 */ /* 0x000fe20007fbe0ff */
[----:B------:R-:W-:Y:S01]  /*506c0*/  IMAD.X R63, RZ, RZ, RZ, P4 ;  /* 0x000000ffff3f7224 */ /* 0x000fe200020e06ff */
[----:B------:R-:W-:Y:S02]  /*506d0*/  @P1 ISETP.NE.U32.AND P6, PT, R57, RZ, PT ;  /* 0x000000ff3900120c */ /* 0x000fe40003fc5070 */
[----:B------:R-:W-:Y:S01]  /*506e0*/  @P1 ISETP.NE.U32.AND P3, PT, R56, R43, PT ;  /* 0x0000002b3800120c */ /* 0x000fe20003f65070 */
[----:B------:R-:W-:Y:S01]  /*506f0*/  @P1 IMAD.X R40, RZ, RZ, ~R62, P5 ;  /* 0x000000ffff281224 */ /* 0x000fe200028e0e3e */
[----:B------:R-:W-:Y:S01]  /*50700*/  @P1 ISETP.NE.AND.EX P6, PT, R73, RZ, PT, P6 ;  /* 0x000000ff4900120c */ /* 0x000fe20003fc5360 */
[----:B------:R-:W-:Y:S01]  /*50710*/  IMAD.WIDE.U32 R56, R0, R32, RZ ;  /* 0x0000002000387225 */ /* 0x000fe200078e00ff */
[----:B------:R-:W-:-:S02]  /*50720*/  @P2 IADD3 R43, P5, PT, RZ, -R75, RZ ;  /* 0x8000004bff2b2210 */ /* 0x000fc40007fbe0ff */
[----:B------:R-:W-:Y:S01]  /*50730*/  @P2 ISETP.NE.U32.AND P0, PT, R79, RZ, PT ;  /* 0x000000ff4f00220c */ /* 0x000fe20003f05070 */
[----:B------:R-:W-:Y:S01]  /*50740*/  IMAD.MOV.U32 R62, RZ, RZ, R51 ;  /* 0x000000ffff3e7224 */ /* 0x000fe200078e0033 */
[----:B------:R-:W-:Y:S01]  /*50750*/  @P1 ISETP.NE.AND.EX P3, PT, R61, R40, !P6, P3 ;  /* 0x000000283d00120c */ /* 0x000fe20007765330 */
[----:B------:R-:W-:Y:S01]  /*50760*/  @P2 IMAD.X R40, RZ, RZ, ~R60, P5 ;  /* 0x000000ffff282224 */ /* 0x000fe200028e0e3c */
[----:B------:R-:W-:Y:S01]  /*50770*/  @P2 ISETP.NE.U32.AND P6, PT, R48, R43, PT ;  /* 0x0000002b3000220c */ /* 0x000fe20003fc5070 */
[----:B------:R-:W-:Y:S01]  /*50780*/  IMAD.WIDE.U32 R42, R14, R37, RZ ;  /* 0x000000250e2a7225 */ /* 0x000fe200078e00ff */
[----:B------:R-:W-:-:S03]  /*50790*/  @P2 ISETP.NE.AND.EX P0, PT, R68, RZ, PT, P0 ;  /* 0x000000ff4400220c */ /* 0x000fc60003f05300 */
[----:B------:R-:W-:Y:S01]  /*507a0*/  IMAD.WIDE.U32 R60, P5, R15, R41, R56 ;  /* 0x000000290f3c7225 */ /* 0x000fe200078a0038 */
[----:B------:R-:W-:Y:S02]  /*507b0*/  @P2 ISETP.NE.AND.EX P0, PT, R77, R40, !P0, P6 ;  /* 0x000000284d00220c */ /* 0x000fe40004705360 */
[----:B------:R-:W-:Y:S01]  /*507c0*/  IADD3 RZ, P6, PT, R43, R58, RZ ;  /* 0x0000003a2bff7210 */ /* 0x000fe20007fde0ff */
[----:B------:R-:W-:Y:S01]  /*507d0*/  IMAD.X R43, RZ, RZ, RZ, P5 ;  /* 0x000000ffff2b7224 */ /* 0x000fe200028e06ff */
[----:B------:R-:W-:Y:S01]  /*507e0*/  IADD3 RZ, P5, PT, R50, R49, RZ ;  /* 0x0000003132ff7210 */ /* 0x000fe20007fbe0ff */
[----:B------:R-:W-:Y:S01]  /*507f0*/  IMAD.WIDE.U32 R56, R15, R32, RZ ;  /* 0x000000200f387225 */ /* 0x000fe200078e00ff */
[----:B------:R-:W-:-:S03]  /*50800*/  @P2 SEL R47, RZ, 0x1, !P0 ;  /* 0x00000001ff2f2807 */ /* 0x000fc60004000000 */
[----:B------:R-:W-:Y:S01]  /*50810*/  IMAD.WIDE.U32.X R50, R4, R31, R62, P5 ;  /* 0x0000001f04327225 */ /* 0x000fe200028e043e */
[----:B------:R-:W-:Y:S02]  /*50820*/  ISETP.GE.U32.AND P5, PT, R38, R69, PT ;  /* 0x000000452600720c */ /* 0x000fe40003fa6070 */
[----:B------:R-:W-:Y:S01]  /*50830*/  IADD3 RZ, P4, PT, R57, R60, RZ ;  /* 0x0000003c39ff7210 */ /* 0x000fe20007f9e0ff */
[----:B------:R-:W-:Y:S01]  /*50840*/  IMAD.MOV.U32 R42, RZ, RZ, R61 ;  /* 0x000000ffff2a7224 */ /* 0x000fe200078e003d */
[----:B------:R-:W-:Y:S01]  /*50850*/  ISETP.GE.U32.AND.EX P0, PT, R35, R64, PT, P5 ;  /* 0x000000402300720c */ /* 0x000fe20003f06150 */
[----:B------:R-:W-:Y:S01]  /*50860*/  IMAD.MOV.U32 R57, RZ, RZ, 0x1 ;  /* 0x00000001ff397424 */ /* 0x000fe200078e00ff */
[----:B------:R-:W-:Y:S01]  /*50870*/  @P1 SEL R57, RZ, 0x1, !P3 ;  /* 0x00000001ff391807 */ /* 0x000fe20005800000 */
[----:B------:R-:W-:-:S04]  /*50880*/  IMAD.WIDE.U32.X R48, R0, R41, R42, P4 ;  /* 0x0000002900307225 */ /* 0x000fc800020e042a */
[----:B------:R-:W-:Y:S01]  /*50890*/  IMAD.WIDE.U32 R42, R4, R52, RZ ;  /* 0x00000034042a7225 */ /* 0x000fe200078e00ff */
[----:B------:R-:W-:-:S03]  /*508a0*/  IADD3 R61, P1, PT, R57, R48, RZ ;  /* 0x00000030393d7210 */ /* 0x000fc60007f3e0ff */
[----:B------:R-:W-:Y:S01]  /*508b0*/  IMAD.MOV.U32 R32, RZ, RZ, R59 ;  /* 0x000000ffff207224 */ /* 0x000fe200078e003b */
[----:B------:R-:W-:Y:S01]  /*508c0*/  IADD3 R59, P2, PT, R47, R50, RZ ;  /* 0x000000322f3b7210 */ /* 0x000fe20007f5e0ff */
[C---:B------:R-:W-:Y:S01]  /*508d0*/  IMAD.WIDE.U32 R40, R6.reuse, R52, RZ ;  /* 0x0000003406287225 */ /* 0x040fe200078e00ff */
[----:B------:R-:W-:Y:S02]  /*508e0*/  IADD3.X R60, PT, PT, R49, UR4, RZ, P1, !PT ;  /* 0x00000004313c7c10 */ /* 0x000fe40008ffe4ff */
[----:B------:R-:W-:Y:S01]  /*508f0*/  IADD3.X R58, PT, PT, R51, UR4, RZ, P2, !PT ;  /* 0x00000004333a7c10 */ /* 0x000fe200097fe4ff */
[----:B------:R-:W-:Y:S01]  /*50900*/  IMAD.WIDE.U32 R42, P4, R6, R53, R42 ;  /* 0x00000035062a7225 */ /* 0x000fe2000788002a */
[----:B------:R-:W-:Y:S02]  /*50910*/  @P0 ISETP.NE.U32.AND P2, PT, R69, RZ, PT ;  /* 0x000000ff4500020c */ /* 0x000fe40003f45070 */
[----:B------:R-:W-:Y:S01]  /*50920*/  IADD3 R49, P5, PT, R59, R40, RZ ;  /* 0x000000283b317210 */ /* 0x000fe20007fbe0ff */
[----:B------:R-:W-:Y:S01]  /*50930*/  IMAD.IADD R69, R41, 0x1, R42 ;  /* 0x0000000129457824 */ /* 0x000fe200078e022a */
[----:B------:R-:W-:Y:S01]  /*50940*/  @P0 ISETP.NE.AND.EX P2, PT, R64, RZ, PT, P2 ;  /* 0x000000ff4000020c */ /* 0x000fe20003f45320 */
[----:B------:R-:W-:Y:S01]  /*50950*/  IMAD.WIDE.U32.X R32, R25, R22, R32, P6 ;  /* 0x0000001619207225 */ /* 0x000fe200030e0420 */
[----:B------:R-:W-:-:S02]  /*50960*/  @P0 IADD3 R25, P3, PT, RZ, -R65, RZ ;  /* 0x80000041ff190210 */ /* 0x000fc40007f7e0ff */
[----:B------:R-:W-:Y:S01]  /*50970*/  IADD3 R48, P6, PT, R49, R44, RZ ;  /* 0x0000002c31307210 */ /* 0x000fe20007fde0ff */
[----:B------:R-:W-:Y:S01]  /*50980*/  IMAD.X R71, R69, 0x1, R58, P5 ;  /* 0x0000000145477824 */ /* 0x000fe200028e063a */
[----:B------:R-:W-:Y:S01]  /*50990*/  @P0 ISETP.NE.U32.AND P1, PT, R34, R25, PT ;  /* 0x000000192200020c */ /* 0x000fe20003f25070 */
[----:B------:R-:W-:Y:S01]  /*509a0*/  @P0 IMAD.X R14, RZ, RZ, ~R66, P3 ;  /* 0x000000ffff0e0224 */ /* 0x000fe200018e0e42 */
[----:B------:R-:W-:Y:S01]  /*509b0*/  ISETP.GE.U32.AND P3, PT, R48, R49, PT ;  /* 0x000000313000720c */ /* 0x000fe20003f66070 */
[----:B------:R-:W-:Y:S02]  /*509c0*/  IMAD.X R44, R71, 0x1, R46, P6 ;  /* 0x00000001472c7824 */ /* 0x000fe400030e062e */
[-C--:B------:R-:W-:Y:S01]  /*509d0*/  IMAD R25, R24, R15.reuse, RZ ;  /* 0x0000000f18197224 */ /* 0x080fe200078e02ff */
[----:B------:R-:W-:Y:S01]  /*509e0*/  @P0 ISETP.NE.AND.EX P1, PT, R67, R14, !P2, P1 ;  /* 0x0000000e4300020c */ /* 0x000fe20005725310 */
[----:B------:R-:W-:Y:S01]  /*509f0*/  IMAD.WIDE.U32 R46, R39, R15, RZ ;  /* 0x0000000f272e7225 */ /* 0x000fe200078e00ff */
[----:B------:R-:W-:-:S03]  /*50a00*/  ISETP.GE.U32.AND.EX P3, PT, R44, R71, PT, P3 ;  /* 0x000000472c00720c */ /* 0x000fc60003f66130 */
[CC--:B------:R-:W-:Y:S01]  /*50a10*/  IMAD R25, R0.reuse, R39.reuse, R25 ;  /* 0x0000002700197224 */ /* 0x0c0fe200078e0219 */
[----:B------:R-:W-:Y:S01]  /*50a20*/  IADD3 R65, P5, PT, R61, R46, RZ ;  /* 0x0000002e3d417210 */ /* 0x000fe20007fbe0ff */
[----:B------:R-:W-:-:S03]  /*50a30*/  IMAD.WIDE.U32 R56, R0, R39, RZ ;  /* 0x0000002700387225 */ /* 0x000fc600078e00ff */
[----:B------:R-:W-:Y:S01]  /*50a40*/  IADD3 R14, P6, PT, R65, R38, RZ ;  /* 0x00000026410e7210 */ /* 0x000fe20007fde0ff */
[----:B------:R-:W-:Y:S02]  /*50a50*/  IMAD.IADD R63, R47, 0x1, R25 ;  /* 0x000000012f3f7824 */ /* 0x000fe400078e0219 */
[----:B------:R-:W-:-:S04]  /*50a60*/  IMAD.WIDE.U32 R50, R15, R39, RZ ;  /* 0x000000270f327225 */ /* 0x000fc800078e00ff */
[----:B------:R-:W-:Y:S02]  /*50a70*/  IMAD.X R62, R63, 0x1, R60, P5 ;  /* 0x000000013f3e7824 */ /* 0x000fe400028e063c */
[----:B------:R-:W-:-:S04]  /*50a80*/  IMAD.WIDE.U32 R56, P2, R15, R24, R56 ;  /* 0x000000180f387225 */ /* 0x000fc80007840038 */
[----:B------:R-:W-:Y:S01]  /*50a90*/  IMAD R38, R45, R26, RZ ;  /* 0x0000001a2d267224 */ /* 0x000fe200078e02ff */
[----:B------:R-:W-:Y:S01]  /*50aa0*/  IADD3 RZ, P5, PT, R51, R56, RZ ;  /* 0x0000003833ff7210 */ /* 0x000fe20007fbe0ff */
[----:B------:R-:W-:Y:S01]  /*50ab0*/  IMAD.X R25, R62, 0x1, R35, P6 ;  /* 0x000000013e197824 */ /* 0x000fe200030e0623 */
[----:B------:R-:W-:Y:S01]  /*50ac0*/  @P3 ISETP.NE.U32.AND P6, PT, R49, RZ, PT ;  /* 0x000000ff3100320c */ /* 0x000fe20003fc5070 */
[C---:B------:R-:W-:Y:S01]  /*50ad0*/  IMAD R49, R36.reuse, R27, R38 ;  /* 0x0000001b24317224 */ /* 0x040fe200078e0226 */
[----:B------:R-:W-:Y:S01]  /*50ae0*/  LOP3.LUT R45, RZ, R45, RZ, 0x33, !PT ;  /* 0x0000002dff2d7212 */ /* 0x000fe200078e33ff */
[----:B------:R-:W-:Y:S01]  /*50af0*/  IMAD.X R39, RZ, RZ, RZ, P2 ;  /* 0x000000ffff277224 */ /* 0x000fe200010e06ff */
[----:B------:R-:W-:Y:S01]  /*50b00*/  @P3 IADD3 R47, P2, PT, RZ, -R59, RZ ;  /* 0x8000003bff2f3210 */ /* 0x000fe20007f5e0ff */
[----:B------:R-:W-:Y:S01]  /*50b10*/  IMAD.MOV.U32 R38, RZ, RZ, R57 ;  /* 0x000000ffff267224 */ /* 0x000fe200078e0039 */
[----:B------:R-:W-:Y:S01]  /*50b20*/  @P3 ISETP.NE.AND.EX P6, PT, R71, RZ, PT, P6 ;  /* 0x000000ff4700320c */ /* 0x000fe20003fc5360 */
[----:B------:R-:W-:-:S04]  /*50b30*/  IMAD.WIDE.U32 R34, R36, R26, RZ ;  /* 0x0000001a24227225 */ /* 0x000fc800078e00ff */
[----:B------:R-:W-:Y:S01]  /*50b40*/  IMAD.WIDE.U32.X R38, R0, R24, R38, P5 ;  /* 0x0000001800267225 */ /* 0x000fe200028e0426 */
[----:B------:R-:W-:Y:S02]  /*50b50*/  @P3 ISETP.NE.U32.AND P5, PT, R40, R47, PT ;  /* 0x0000002f2800320c */ /* 0x000fe40003fa5070 */
[----:B------:R-:W-:Y:S01]  /*50b60*/  LOP3.LUT R47, RZ, R36, RZ, 0x33, !PT ;  /* 0x00000024ff2f7212 */ /* 0x000fe200078e33ff */
[----:B------:R-:W-:Y:S01]  /*50b70*/  @P3 IMAD.X R40, RZ, RZ, ~R58, P2 ;  /* 0x000000ffff283224 */ /* 0x000fe200010e0e3a */
[----:B------:R-:W-:Y:S01]  /*50b80*/  ISETP.GE.U32.AND P2, PT, R14, R65, PT ;  /* 0x000000410e00720c */ /* 0x000fe20003f46070 */
[----:B------:R-:W-:Y:S02]  /*50b90*/  IMAD.IADD R24, R35, 0x1, R49 ;  /* 0x0000000123187824 */ /* 0x000fe400078e0231 */
[----:B------:R-:W-:Y:S01]  /*50ba0*/  IMAD.WIDE.U32 R56, R34, R28, RZ ;  /* 0x0000001c22387225 */ /* 0x000fe200078e00ff */
[----:B------:R-:W-:Y:S02]  /*50bb0*/  ISETP.GE.U32.AND.EX P2, PT, R25, R62, PT, P2 ;  /* 0x0000003e1900720c */ /* 0x000fe40003f46120 */
[----:B------:R-:W-:Y:S01]  /*50bc0*/  @P3 ISETP.NE.AND.EX P6, PT, R69, R40, !P6, P5 ;  /* 0x000000284500320c */ /* 0x000fe200077c5350 */
[----:B------:R-:W-:Y:S01]  /*50bd0*/  IMAD.X R51, RZ, RZ, RZ, P4 ;  /* 0x000000ffff337224 */ /* 0x000fe200020e06ff */
[----:B------:R-:W-:Y:S01]  /*50be0*/  IADD3 RZ, P5, PT, R42, R41, RZ ;  /* 0x000000292aff7210 */ /* 0x000fe20007fbe0ff */
[----:B------:R-:W-:-:S02]  /*50bf0*/  IMAD.MOV.U32 R50, RZ, RZ, R43 ;  /* 0x000000ffff327224 */ /* 0x000fc400078e002b */
[----:B------:R-:W-:-:S04]  /*50c00*/  IMAD.WIDE.U32 R58, R24, R28, RZ ;  /* 0x0000001c183a7225 */ /* 0x000fc800078e00ff */
[----:B------:R-:W-:Y:S01]  /*50c10*/  IMAD.MOV.U32 R49, RZ, RZ, 0x1 ;  /* 0x00000001ff317424 */ /* 0x000fe200078e00ff */
[----:B------:R-:W-:Y:S01]  /*50c20*/  @P3 SEL R49, RZ, 0x1, !P6 ;  /* 0x00000001ff313807 */ /* 0x000fe20007000000 */
[----:B------:R-:W-:Y:S01]  /*50c30*/  IMAD.WIDE.U32.X R40, R4, R53, R50, P5 ;  /* 0x0000003504287225 */ /* 0x000fe200028e0432 */
[----:B------:R-:W-:Y:S02]  /*50c40*/  ISETP.GT.U32.AND P3, PT, R56, R47, PT ;  /* 0x0000002f3800720c */ /* 0x000fe40003f64070 */
[----:B------:R-:W-:Y:S01]  /*50c50*/  @P2 IADD3 R47, P5, PT, RZ, -R61, RZ ;  /* 0x8000003dff2f2210 */ /* 0x000fe20007fbe0ff */
[----:B------:R-:W-:-:S04]  /*50c60*/  IMAD.WIDE.U32 R58, P4, R34, R29, R58 ;  /* 0x0000001d223a7225 */ /* 0x000fc8000788003a */
[----:B------:R-:W-:Y:S01]  /*50c70*/  @P2 IMAD.X R36, RZ, RZ, ~R60, P5 ;  /* 0x000000ffff242224 */ /* 0x000fe200028e0e3c */
[----:B------:R-:W-:Y:S01]  /*50c80*/  IADD3 R61, P5, PT, R49, R40, RZ ;  /* 0x00000028313d7210 */ /* 0x000fe20007fbe0ff */
[----:B------:R-:W-:Y:S01]  /*50c90*/  IMAD.WIDE.U32 R42, R4, R54, RZ ;  /* 0x00000036042a7225 */ /* 0x000fe200078e00ff */
[----:B------:R-:W-:Y:S02]  /*50ca0*/  IADD3 R56, P6, PT, R57, R58, RZ ;  /* 0x0000003a39387210 */ /* 0x000fe40007fde0ff */
[----:B------:R-:W-:Y:S01]  /*50cb0*/  IADD3.X R60, PT, PT, R41, UR4, RZ, P5, !PT ;  /* 0x00000004293c7c10 */ /* 0x000fe2000affe4ff */
[----:B------:R-:W-:Y:S01]  /*50cc0*/  IMAD.X R51, RZ, RZ, RZ, P4 ;  /* 0x000000ffff337224 */ /* 0x000fe200020e06ff */
[----:B------:R-:W-:Y:S01]  /*50cd0*/  @P2 ISETP.NE.U32.AND P5, PT, R46, R47, PT ;  /* 0x0000002f2e00220c */ /* 0x000fe20003fa5070 */
[----:B------:R-:W-:Y:S01]  /*50ce0*/  IMAD.MOV.U32 R50, RZ, RZ, R59 ;  /* 0x000000ffff327224 */ /* 0x000fe200078e003b */
[----:B------:R-:W-:Y:S02]  /*50cf0*/  ISETP.GT.U32.AND.EX P3, PT, R56, R45, PT, P3 ;  /* 0x0000002d3800720c */ /* 0x000fe40003f64130 */
[----:B------:R-:W-:Y:S01]  /*50d00*/  @P2 ISETP.NE.U32.AND P4, PT, R65, RZ, PT ;  /* 0x000000ff4100220c */ /* 0x000fe20003f85070 */
[----:B------:R-:W-:Y:S01]  /*50d10*/  IMAD.WIDE.U32.X R46, R24, R29, R50, P6 ;  /* 0x0000001d182e7225 */ /* 0x000fe200030e0432 */
[----:B------:R-:W-:-:S02]  /*50d20*/  SEL R45, RZ, 0x1, !P3 ;  /* 0x00000001ff2d7807 */ /* 0x000fc40005800000 */
[----:B------:R-:W-:Y:S01]  /*50d30*/  @P2 ISETP.NE.AND.EX P4, PT, R62, RZ, PT, P4 ;  /* 0x000000ff3e00220c */ /* 0x000fe20003f85340 */
[----:B------:R-:W-:-:S03]  /*50d40*/  IMAD.WIDE.U32 R40, P6, R6, R55, R42 ;  /* 0x0000003706287225 */ /* 0x000fc600078c002a */
[----:B------:R-:W-:Y:S01]  /*50d50*/  @P2 ISETP.NE.AND.EX P4, PT, R63, R36, !P4, P5 ;  /* 0x000000243f00220c */ /* 0x000fe20006785350 */
[----:B------:R-:W-:Y:S01]  /*50d60*/  IMAD.WIDE.U32 R42, R6, R54, RZ ;  /* 0x00000036062a7225 */ /* 0x000fe200078e00ff */
[----:B------:R-:W-:-:S03]  /*50d70*/  IADD3 R67, P5, PT, R45, R46, RZ ;  /* 0x0000002e2d437210 */ /* 0x000fc60007fbe0ff */
[----:B------:R-:W-:Y:S01]  /*50d80*/  IMAD.IADD R62, R43, 0x1, R40 ;  /* 0x000000012b3e7824 */ /* 0x000fe200078e0228 */
[----:B------:R-:W-:Y:S01]  /*50d90*/  IADD3 R64, P3, PT, R61, R42, RZ ;  /* 0x0000002a3d407210 */ /* 0x000fe20007f7e0ff */
[----:B------:R-:W-:Y:S01]  /*50da0*/  IMAD.MOV.U32 R45, RZ, RZ, 0x1 ;  /* 0x00000001ff2d7424 */ /* 0x000fe200078e00ff */
[----:B------:R-:W-:Y:S01]  /*50db0*/  @P2 SEL R45, RZ, 0x1, !P4 ;  /* 0x00000001ff2d2807 */ /* 0x000fe20006000000 */
[----:B------:R-:W-:Y:S02]  /*50dc0*/  IMAD R36, R22, R15, RZ ;  /* 0x0000000f16247224 */ /* 0x000fe400078e02ff */
[----:B------:R-:W-:Y:S01]  /*50dd0*/  IMAD.X R66, R62, 0x1, R60, P3 ;  /* 0x000000013e427824 */ /* 0x000fe200018e063c */
[----:B------:R-:W-:Y:S01]  /*50de0*/  IADD3 R63, P3, PT, R64, R5, RZ ;  /* 0x00000005403f7210 */ /* 0x000fe20007f7e0ff */
[----:B------:R-:W-:Y:S01]  /*50df0*/  IMAD.MOV.U32 R5, RZ, RZ, 0x1 ;  /* 0x00000001ff057424 */ /* 0x000fe200078e00ff */
[----:B------:R-:W-:Y:S01]  /*50e00*/  @P0 SEL R5, RZ, 0x1, !P1 ;  /* 0x00000001ff050807 */ /* 0x000fe20004800000 */
[----:B------:R-:W-:Y:S01]  /*50e10*/  IMAD.X R68, RZ, RZ, R47, P5 ;  /* 0x000000ffff447224 */ /* 0x000fe200028e062f */
[----:B------:R-:W-:Y:S01]  /*50e20*/  ISETP.GE.U32.AND P2, PT, R63, R64, PT ;  /* 0x000000403f00720c */ /* 0x000fe20003f46070 */
[----:B------:R-:W-:Y:S01]  /*50e30*/  IMAD.X R65, R66, 0x1, R7, P3 ;  /* 0x0000000142417824 */ /* 0x000fe200018e0607 */
[----:B------:R-:W-:Y:S01]  /*50e40*/  IADD3 R49, P3, PT, R45, R38, RZ ;  /* 0x000000262d317210 */ /* 0x000fe20007f7e0ff */
[----:B------:R-:W-:-:S03]  /*50e50*/  IMAD.WIDE.U32 R6, R37, R15, RZ ;  /* 0x0000000f25067225 */ /* 0x000fc600078e00ff */
[----:B------:R-:W-:Y:S01]  /*50e60*/  IADD3.X R56, PT, PT, R39, UR4, RZ, P3, !PT ;  /* 0x0000000427387c10 */ /* 0x000fe20009ffe4ff */
[----:B------:R-:W-:Y:S01]  /*50e70*/  IMAD R45, R0, R37, R36 ;  /* 0x00000025002d7224 */ /* 0x000fe200078e0224 */
[----:B------:R-:W-:Y:S01]  /*50e80*/  IADD3 R58, P0, PT, R49, R6, RZ ;  /* 0x00000006313a7210 */ /* 0x000fe20007f1e0ff */
[----:B------:R-:W-:Y:S01]  /*50e90*/  IMAD.WIDE.U32 R46, R24, R30, RZ ;  /* 0x0000001e182e7225 */ /* 0x000fe200078e00ff */
[----:B------:R-:W-:Y:S02]  /*50ea0*/  ISETP.GE.U32.AND.EX P2, PT, R65, R66, PT, P2 ;  /* 0x000000424100720c */ /* 0x000fe40003f46120 */
[----:B------:R-:W-:Y:S01]  /*50eb0*/  IADD3 R5, P3, P4, R58, R5, R32 ;  /* 0x000000053a057210 */ /* 0x000fe20007c7e020 */
[----:B------:R-:W-:Y:S02]  /*50ec0*/  IMAD.IADD R57, R7, 0x1, R45 ;  /* 0x0000000107397824 */ /* 0x000fe400078e022d */
[----:B------:R-:W-:-:S04]  /*50ed0*/  IMAD.WIDE.U32 R50, R0, R37, RZ ;  /* 0x0000002500327225 */ /* 0x000fc800078e00ff */
[----:B------:R-:W-:Y:S02]  /*50ee0*/  IMAD.X R59, R57, 0x1, R56, P0 ;  /* 0x00000001393b7824 */ /* 0x000fe400000e0638 */
[----:B------:R-:W-:Y:S02]  /*50ef0*/  IMAD.WIDE.U32 R38, R34, R30, RZ ;  /* 0x0000001e22267225 */ /* 0x000fe400078e00ff */
[----:B------:R-:W-:Y:S02]  /*50f00*/  @P2 ISETP.NE.U32.AND P1, PT, R64, RZ, PT ;  /* 0x000000ff4000220c */ /* 0x000fe40003f25070 */
[----:B------:R-:W-:Y:S01]  /*50f10*/  IMAD.WIDE.U32 R46, P5, R34, R31, R46 ;  /* 0x0000001f222e7225 */ /* 0x000fe200078a002e */
[----:B------:R-:W-:Y:S02]  /*50f20*/  IADD3.X R32, PT, PT, R59, UR4, R33, P3, P4 ;  /* 0x000000043b207c10 */ /* 0x000fe40009fe8421 */
[----:B------:R-:W-:Y:S01]  /*50f30*/  IADD3 R71, P4, PT, R67, R38, RZ ;  /* 0x0000002643477210 */ /* 0x000fe20007f9e0ff */
[----:B------:R-:W-:Y:S01]  /*50f40*/  IMAD.WIDE.U32 R50, P3, R15, R22, R50 ;  /* 0x000000160f327225 */ /* 0x000fe20007860032 */
[----:B------:R-:W-:-:S02]  /*50f50*/  @P2 ISETP.NE.AND.EX P1, PT, R66, RZ, PT, P1 ;  /* 0x000000ff4200220c */ /* 0x000fc40003f25310 */
[----:B------:R-:W-:Y:S01]  /*50f60*/  IADD3 R64, P0, PT, R71, R48, RZ ;  /* 0x0000003047407210 */ /* 0x000fe20007f1e0ff */
        /* <DEDUP_REMOVED lines=11> */
[----:B------:R-:W-:Y:S01]  /*51020*/  IMAD.MOV.U32 R7, RZ, RZ, 0x1 ;  /* 0x00000001ff077424 */ /* 0x000fe200078e00ff */
[----:B------:R-:W-:Y:S01]  /*51030*/  @P2 ISETP.NE.AND.EX P1, PT, R62, R15, !P1, P3 ;  /* 0x0000000f3e00220c */ /* 0x000fe20004f25330 */
[----:B------:R-:W-:Y:S01]  /*51040*/  IMAD.MOV.U32 R44, RZ, RZ, R51 ;  /* 0x000000ffff2c7224 */ /* 0x000fe200078e0033 */
[----:B------:R-:W-:Y:S01]  /*51050*/  IADD3 RZ, P4, PT, R37, R50, RZ ;  /* 0x0000003225ff7210 */ /* 0x000fe20007f9e0ff */
[----:B------:R-:W-:Y:S01]  /*51060*/  IMAD.X R37, RZ, RZ, RZ, P6 ;  /* 0x000000ffff257224 */ /* 0x000fe200030e06ff */
[----:B------:R-:W-:Y:S01]  /*51070*/  ISETP.GE.U32.AND P3, PT, R5, R58, PT ;  /* 0x0000003a0500720c */ /* 0x000fe20003f66070 */
[----:B------:R-:W-:Y:S01]  /*51080*/  IMAD.MOV.U32 R41, RZ, RZ, 0x1 ;  /* 0x00000001ff297424 */ /* 0x000fe200078e00ff */
[----:B------:R-:W-:Y:S01]  /*51090*/  IADD3 RZ, P6, PT, R40, R43, RZ ;  /* 0x0000002b28ff7210 */ /* 0x000fe20007fde0ff */
[----:B------:R-:W-:Y:S01]  /*510a0*/  IMAD.WIDE.U32.X R44, R0, R22, R44, P4 ;  /* 0x00000016002c7225 */ /* 0x000fe200020e042c */
[----:B------:R-:W-:-:S02]  /*510b0*/  ISETP.GE.U32.AND.EX P3, PT, R32, R59, PT, P3 ;  /* 0x0000003b2000720c */ /* 0x000fc40003f66130 */
[----:B------:R-:W-:Y:S01]  /*510c0*/  @P2 SEL R7, RZ, 0x1, !P1 ;  /* 0x00000001ff072807 */ /* 0x000fe20004800000 */
[----:B------:R-:W-:Y:S01]  /*510d0*/  IMAD.WIDE.U32.X R36, R4, R55, R36, P6 ;  /* 0x0000003704247225 */ /* 0x000fe200030e0424 */
[----:B------:R-:W-:Y:S02]  /*510e0*/  @P0 IADD3 R15, P4, PT, RZ, -R67, RZ ;  /* 0x80000043ff0f0210 */ /* 0x000fe40007f9e0ff */
[----:B------:R-:W-:Y:S02]  /*510f0*/  @P0 ISETP.NE.U32.AND P1, PT, R71, RZ, PT ;  /* 0x000000ff4700020c */ /* 0x000fe40003f25070 */
[----:B------:R-:W-:Y:S01]  /*51100*/  IADD3 R43, P6, PT, R7, R36, RZ ;  /* 0x00000024072b7210 */ /* 0x000fe20007fde0ff */
[----:B------:R-:W-:Y:S01]  /*51110*/  @P0 IMAD.X R4, RZ, RZ, ~R68, P4 ;  /* 0x000000ffff040224 */ /* 0x000fe200020e0e44 */
[----:B------:R-:W-:Y:S01]  /*51120*/  @P0 ISETP.NE.U32.AND P2, PT, R38, R15, PT ;  /* 0x0000000f2600020c */ /* 0x000fe20003f45070 */
[----:B------:R-:W-:Y:S01]  /*51130*/  IMAD.X R7, RZ, RZ, RZ, P5 ;  /* 0x000000ffff077224 */ /* 0x000fe200028e06ff */
[----:B------:R-:W-:Y:S01]  /*51140*/  IADD3.X R51, PT, PT, R37, UR4, RZ, P6, !PT ;  /* 0x0000000425337c10 */ /* 0x000fe2000b7fe4ff */
[----:B------:R-:W-:Y:S01]  /*51150*/  IMAD.WIDE.U32 R36, R24, R52, RZ ;  /* 0x0000003418247225 */ /* 0x000fe200078e00ff */
[----:B------:R-:W-:-:S02]  /*51160*/  @P3 IADD3 R15, P6, PT, RZ, -R49, RZ ;  /* 0x80000031ff0f3210 */ /* 0x000fc40007fde0ff */
[----:B------:R-:W-:Y:S02]  /*51170*/  @P0 ISETP.NE.AND.EX P1, PT, R48, RZ, PT, P1 ;  /* 0x000000ff3000020c */ /* 0x000fe40003f25310 */
[----:B------:R-:W-:Y:S01]  /*51180*/  @P3 ISETP.NE.U32.AND P4, PT, R58, RZ, PT ;  /* 0x000000ff3a00320c */ /* 0x000fe20003f85070 */
[----:B------:R-:W-:Y:S01]  /*51190*/  @P3 IMAD.X R0, RZ, RZ, ~R56, P6 ;  /* 0x000000ffff003224 */ /* 0x000fe200030e0e38 */
[----:B------:R-:W-:Y:S02]  /*511a0*/  @P0 ISETP.NE.AND.EX P1, PT, R69, R4, !P1, P2 ;  /* 0x000000044500020c */ /* 0x000fe40004f25320 */
[----:B------:R-:W-:Y:S01]  /*511b0*/  @P3 ISETP.NE.U32.AND P5, PT, R6, R15, PT ;  /* 0x0000000f0600320c */ /* 0x000fe20003fa5070 */
[----:B------:R-:W-:Y:S01]  /*511c0*/  IMAD.MOV.U32 R15, RZ, RZ, 0x1 ;  /* 0x00000001ff0f7424 */ /* 0x000fe200078e00ff */
[----:B------:R-:W-:Y:S01]  /*511d0*/  @P3 ISETP.NE.AND.EX P4, PT, R59, RZ, PT, P4 ;  /* 0x000000ff3b00320c */ /* 0x000fe20003f85340 */
[----:B------:R-:W-:Y:S01]  /*511e0*/  IMAD.MOV.U32 R6, RZ, RZ, R47 ;  /* 0x000000ffff067224 */ /* 0x000fe200078e002f */
[----:B------:R-:W-:-:S02]  /*511f0*/  ISETP.NE.U32.AND P2, PT, R43, RZ, PT ;  /* 0x000000ff2b00720c */ /* 0x000fc40003f45070 */
[----:B------:R-:W-:Y:S02]  /*51200*/  @P0 SEL R15, RZ, 0x1, !P1 ;  /* 0x00000001ff0f0807 */ /* 0x000fe40004800000 */
[----:B------:R-:W-:Y:S02]  /*51210*/  @P3 ISETP.NE.AND.EX P4, PT, R57, R0, !P4, P5 ;  /* 0x000000003900320c */ /* 0x000fe40006785350 */
[----:B------:R-:W-:Y:S02]  /*51220*/  ISETP.NE.AND.EX P0, PT, R51, RZ, PT, P2 ;  /* 0x000000ff3300720c */ /* 0x000fe40003f05320 */
[----:B------:R-:W-:Y:S01]  /*51230*/  @P3 SEL R41, RZ, 0x1, !P4 ;  /* 0x00000001ff293807 */ /* 0x000fe20006000000 */
[----:B------:R-:W-:Y:S01]  /*51240*/  IMAD.WIDE.U32 R36, P4, R34, R53, R36 ;  /* 0x0000003522247225 */ /* 0x000fe20007880024 */
[----:B------:R-:W-:Y:S02]  /*51250*/  IADD3 RZ, P6, PT, R46, R39, RZ ;  /* 0x000000272eff7210 */ /* 0x000fe40007fde0ff */
[----:B------:R-:W-:Y:S01]  /*51260*/  IADD3 R4, P1, PT, R41, R44, RZ ;  /* 0x0000002c29047210 */ /* 0x000fe20007f3e0ff */
[----:B------:R-:W-:-:S03]  /*51270*/  IMAD.WIDE.U32 R38, R34, R52, RZ ;  /* 0x0000003422267225 */ /* 0x000fc600078e00ff */
[----:B------:R-:W-:Y:S01]  /*51280*/  IADD3.X R0, PT, PT, R45, UR4, RZ, P1, !PT ;  /* 0x000000042d007c10 */ /* 0x000fe20008ffe4ff */
[----:B------:R-:W-:-:S04]  /*51290*/  IMAD.WIDE.U32.X R6, R24, R31, R6, P6 ;  /* 0x0000001f18067225 */ /* 0x000fc800030e0406 */
[----:B------:R-:W-:Y:S01]  /*512a0*/  IMAD.IADD R49, R39, 0x1, R36 ;  /* 0x0000000127317824 */ /* 0x000fe200078e0224 */
        /* <DEDUP_REMOVED lines=26> */
.L_x_624:
[----:B------:R-:W-:Y:S05]  /*51450*/  BSYNC.RECONVERGENT B1 ;  /* 0x0000000000017941 */ /* 0x000fea0003800200 */
.L_x_623:
        /* <DEDUP_REMOVED lines=28> */
[----:B------:R-:W-:Y:S01]  /*51620*/  IMAD.WIDE.U32 R44, P4, R6, R29, R44 ;  /* 0x0000001d062c7225 */ /* 0x000fe2000788002c */
[----:B------:R-:W-:-:S03]  /*51630*/  @P1 SEL R47, RZ, 0x1, !P2 ;  /* 0x00000001ff2f1807 */ /* 0x000fc60005000000 */
[----:B------:R-:W-:Y:S01]  /*51640*/  IMAD.WIDE.U32 R38, R24, R54, RZ ;  /* 0x0000003618267225 */ /* 0x000fe200078e00ff */
[----:B------:R-:W-:-:S03]  /*51650*/  IADD3 R22, P6, PT, R43, R44, RZ ;  /* 0x0000002c2b167210 */ /* 0x000fc60007fde0ff */
[----:B------:R-:W-:Y:S01]  /*51660*/  IMAD.WIDE.U32.X R36, R24, R53, R40, P5 ;  /* 0x0000003518247225 */ /* 0x000fe200028e0428 */
[----:B------:R-:W-:-:S03]  /*51670*/  ISETP.GT.U32.AND.EX P0, PT, R22, R33, PT, P0 ;  /* 0x000000211600720c */ /* 0x000fc60003f04100 */
[C---:B------:R-:W-:Y:S01]  /*51680*/  IMAD.WIDE.U32 R42, R34.reuse, R54, RZ ;  /* 0x00000036222a7225 */ /* 0x040fe200078e00ff */
[----:B------:R-:W-:Y:S02]  /*51690*/  IADD3 R47, P1, PT, R47, R36, RZ ;  /* 0x000000242f2f7210 */ /* 0x000fe40007f3e0ff */
[----:B------:R-:W-:Y:S01]  /*516a0*/  SEL R33, RZ, 0x1, !P0 ;  /* 0x00000001ff217807 */ /* 0x000fe20004000000 */
[----:B------:R-:W-:Y:S01]  /*516b0*/  IMAD.WIDE.U32 R38, P3, R34, R55, R38 ;  /* 0x0000003722267225 */ /* 0x000fe20007860026 */
[----:B------:R-:W-:-:S03]  /*516c0*/  IADD3.X R22, PT, PT, R37, UR4, RZ, P1, !PT ;  /* 0x0000000425167c10 */ /* 0x000fc60008ffe4ff */
        /* <DEDUP_REMOVED lines=37> */
[----:B------:R-:W-:Y:S01]  /*51920*/  IMAD.MOV.U32 R42, RZ, RZ, R41 ;  /* 0x000000ffff2a7224 */ /* 0x000fe200078e0029 */
        /* <DEDUP_REMOVED lines=12> */
[----:B------:R-:W-:Y:S01]  /*519f0*/  @P0 SEL R45, RZ, 0x1, !P3 ;  /* 0x00000001ff2d0807 */ /* 0x000fe20005800000 */
[C---:B------:R-:W-:Y:S01]  /*51a00*/  IMAD.WIDE.U32 R36, R34.reuse, R28, RZ ;  /* 0x0000001c22247225 */ /* 0x040fe200078e00ff */
[----:B------:R-:W-:Y:S02]  /*51a10*/  IADD3.X R22, PT, PT, R39, UR4, RZ, P6, !PT ;  /* 0x0000000427167c10 */ /* 0x000fe4000b7fe4ff */
[----:B------:R-:W-:Y:S01]  /*51a20*/  ISETP.NE.U32.AND P0, PT, R47, RZ, PT ;  /* 0x000000ff2f00720c */ /* 0x000fe20003f05070 */
[----:B------:R-:W-:Y:S01]  /*51a30*/  IMAD.WIDE.U32 R40, P5, R34, R29, R40 ;  /* 0x0000001d22287225 */ /* 0x000fe200078a0028 */
[----:B------:R-:W-:Y:S02]  /*51a40*/  LOP3.LUT R33, RZ, R63, RZ, 0x33, !PT ;  /* 0x0000003fff217212 */ /* 0x000fe400078e33ff */
[----:B------:R-:W-:Y:S01]  /*51a50*/  ISETP.NE.AND.EX P0, PT, R22, RZ, PT, P0 ;  /* 0x000000ff1600720c */ /* 0x000fe20003f05300 */
[----:B------:R-:W-:Y:S01]  /*51a60*/  IMAD.WIDE.U32 R38, R15, R52, RZ ;  /* 0x000000340f267225 */ /* 0x000fe200078e00ff */
[----:B------:R-:W-:-:S02]  /*51a70*/  ISETP.GT.U32.AND P1, PT, R36, R33, PT ;  /* 0x000000212400720c */ /* 0x000fc40003f24070 */
[----:B------:R-:W-:Y:S01]  /*51a80*/  IADD3 R33, P2, PT, R37, R40, RZ ;  /* 0x0000002825217210 */ /* 0x000fe20007f5e0ff */
[----:B------:R-:W-:Y:S01]  /*51a90*/  IMAD.WIDE.U32.X R36, R15, R31, R42, P4 ;  /* 0x0000001f0f247225 */ /* 0x000fe200020e042a */
[----:B------:R-:W-:-:S03]  /*51aa0*/  LOP3.LUT R20, RZ, R65, RZ, 0x33, !PT ;  /* 0x00000041ff147212 */ /* 0x000fc600078e33ff */
        /* <DEDUP_REMOVED lines=17> */
.L_x_626:
[----:B------:R-:W-:Y:S05]  /*51bc0*/  BSYNC.RECONVERGENT B1 ;  /* 0x0000000000017941 */ /* 0x000fea0003800200 */
.L_x_625:
        /* <DEDUP_REMOVED lines=45> */
[----:B------:R-:W-:Y:S01]  /*51ea0*/  IMAD.WIDE.U32 R38, P2, R6, R55, R38 ;  /* 0x0000003706267225 */ /* 0x000fe20007840026 */
[----:B------:R-:W-:-:S03]  /*51eb0*/  @P1 ISETP.NE.AND.EX P4, PT, R59, RZ, PT, P4 ;  /* 0x000000ff3b00120c */ /* 0x000fc60003f85340 */
[----:B------:R-:W-:-:S04]  /*51ec0*/  IMAD.WIDE.U32 R44, R6, R54, RZ ;  /* 0x00000036062c7225 */ /* 0x000fc800078e00ff */
[----:B------:R-:W-:Y:S01]  /*51ed0*/  IMAD.X R41, RZ, RZ, RZ, P0 ;  /* 0x000000ffff297224 */ /* 0x000fe200000e06ff */
[----:B------:R-:W-:Y:S01]  /*51ee0*/  @P1 ISETP.NE.U32.AND P0, PT, R40, R35, PT ;  /* 0x000000232800120c */ /* 0x000fe20003f05070 */
[----:B------:R-:W-:Y:S01]  /*51ef0*/  @P1 IMAD.X R6, RZ, RZ, ~R24, P5 ;  /* 0x000000ffff061224 */ /* 0x000fe200028e0e18 */
[----:B------:R-:W-:Y:S01]  /*51f00*/  IADD3 R35, P3, PT, R33, R36, RZ ;  /* 0x0000002421237210 */ /* 0x000fe20007f7e0ff */
[----:B------:R-:W-:Y:S02]  /*51f10*/  IMAD.IADD R47, R45, 0x1, R38 ;  /* 0x000000012d2f7824 */ /* 0x000fe400078e0226 */
[----:B------:R-:W-:Y:S01]  /*51f20*/  IMAD.MOV.U32 R40, RZ, RZ, R43 ;  /* 0x000000ffff287224 */ /* 0x000fe200078e002b */
[----:B------:R-:W-:Y:S01]  /*51f30*/  @P1 ISETP.NE.AND.EX P0, PT, R57, R6, !P4, P0 ;  /* 0x000000063900120c */ /* 0x000fe20006705300 */
[----:B------:R-:W-:Y:S01]  /*51f40*/  IMAD.MOV.U32 R33, RZ, RZ, 0x1 ;  /* 0x00000001ff217424 */ /* 0x000fe200078e00ff */
[----:B------:R-:W-:Y:S01]  /*51f50*/  IADD3.X R6, PT, PT, R37, UR4, RZ, P3, !PT ;  /* 0x0000000425067c10 */ /* 0x000fe20009ffe4ff */
[----:B------:R-:W-:Y:S01]  /*51f60*/  IMAD.WIDE.U32.X R36, R16, R31, R40, P6 ;  /* 0x0000001f10247225 */ /* 0x000fe200030e0428 */
[----:B------:R-:W-:-:S02]  /*51f70*/  IADD3 R49, P3, PT, R35, R44, RZ ;  /* 0x0000002c23317210 */ /* 0x000fc40007f7e0ff */
[----:B------:R-:W-:Y:S01]  /*51f80*/  @P1 SEL R33, RZ, 0x1, !P0 ;  /* 0x00000001ff211807 */ /* 0x000fe20004000000 */
[----:B------:R-:W-:Y:S01]  /*51f90*/  IMAD.WIDE.U32 R42, R16, R52, RZ ;  /* 0x00000034102a7225 */ /* 0x000fe200078e00ff */
[-C--:B------:R-:W-:Y:S02]  /*51fa0*/  IADD3 R22, P4, PT, R14, R49.reuse, RZ ;  /* 0x000000310e167210 */ /* 0x080fe40007f9e0ff */
[----:B------:R-:W-:Y:S01]  /*51fb0*/  IADD3 R51, P0, PT, R33, R36, RZ ;  /* 0x0000002421337210 */ /* 0x000fe20007f1e0ff */
[----:B------:R-:W-:Y:S01]  /*51fc0*/  IMAD.X R14, R47, 0x1, R6, P3 ;  /* 0x000000012f0e7824 */ /* 0x000fe200018e0606 */
[----:B------:R-:W-:Y:S01]  /*51fd0*/  ISETP.GE.U32.AND P1, PT, R22, R49, PT ;  /* 0x000000311600720c */ /* 0x000fe20003f26070 */
[----:B------:R-:W-:Y:S01]  /*51fe0*/  IMAD.WIDE.U32 R40, R34, R52, RZ ;  /* 0x0000003422287225 */ /* 0x000fe200078e00ff */
[----:B------:R-:W-:-:S03]  /*51ff0*/  IADD3.X R36, PT, PT, R37, UR4, RZ, P0, !PT ;  /* 0x0000000425247c10 */ /* 0x000fc600087fe4ff */
[----:B------:R-:W-:Y:S01]  /*52000*/  IMAD.X R25, R25, 0x1, R14, P4 ;  /* 0x0000000119197824 */ /* 0x000fe200020e060e */
[----:B------:R-:W-:Y:S01]  /*52010*/  IADD3 R37, P0, PT, R51, R40, RZ ;  /* 0x0000002833257210 */ /* 0x000fe20007f1e0ff */
[----:B------:R-:W-:-:S03]  /*52020*/  IMAD.WIDE.U32 R42, P4, R34, R53, R42 ;  /* 0x00000035222a7225 */ /* 0x000fc6000788002a */
[----:B------:R-:W-:Y:S01]  /*52030*/  ISETP.GE.U32.AND.EX P1, PT, R25, R14, PT, P1 ;  /* 0x0000000e1900720c */ /* 0x000fe20003f26110 */
[----:B------:R-:W-:Y:S01]  /*52040*/  IMAD.IADD R57, R41, 0x1, R42 ;  /* 0x0000000129397824 */ /* 0x000fe200078e022a */
[----:B------:R-:W-:Y:S01]  /*52050*/  IADD3 R59, P3, PT, R37, R22, RZ ;  /* 0x00000016253b7210 */ /* 0x000fe20007f7e0ff */
[----:B------:R-:W-:Y:S02]  /*52060*/  IMAD.MOV.U32 R24, RZ, RZ, R39 ;  /* 0x000000ffff187224 */ /* 0x000fe400078e0027 */
[----:B------:R-:W-:Y:S01]  /*52070*/  IMAD.X R46, R57, 0x1, R36, P0 ;  /* 0x00000001392e7824 */ /* 0x000fe200000e0624 */
[----:B------:R-:W-:Y:S01]  /*52080*/  ISETP.GE.U32.AND P0, PT, R59, R37, PT ;  /* 0x000000253b00720c */ /* 0x000fe20003f06070 */
[----:B------:R-:W-:Y:S02]  /*52090*/  IMAD.MOV.U32 R33, RZ, RZ, 0x1 ;  /* 0x00000001ff217424 */ /* 0x000fe400078e00ff */
[----:B------:R-:W-:-:S04]  /*520a0*/  IMAD.X R48, R46, 0x1, R25, P3 ;  /* 0x000000012e307824 */ /* 0x000fc800018e0619 */
[----:B------:R-:W-:Y:S02]  /*520b0*/  @P1 IADD3 R25, P6, PT, RZ, -R35, RZ ;  /* 0x80000023ff191210 */ /* 0x000fe40007fde0ff */
[----:B------:R-:W-:Y:S02]  /*520c0*/  @P1 ISETP.NE.U32.AND P3, PT, R49, RZ, PT ;  /* 0x000000ff3100120c */ /* 0x000fe40003f65070 */
[----:B------:R-:W-:Y:S01]  /*520d0*/  @P1 ISETP.NE.U32.AND P5, PT, R44, R25, PT ;  /* 0x000000192c00120c */ /* 0x000fe20003fa5070 */
[----:B------:R-:W-:Y:S01]  /*520e0*/  @P1 IMAD.X R6, RZ, RZ, ~R6, P6 ;  /* 0x000000ffff061224 */ /* 0x000fe200030e0e06 */
[----:B------:R-:W-:Y:S01]  /*520f0*/  @P1 ISETP.NE.AND.EX P3, PT, R14, RZ, PT, P3 ;  /* 0x000000ff0e00120c */ /* 0x000fe20003f65330 */
[----:B------:R-:W-:Y:S01]  /*52100*/  IMAD.X R25, RZ, RZ, RZ, P2 ;  /* 0x000000ffff197224 */ /* 0x000fe200010e06ff */
[----:B------:R-:W-:Y:S02]  /*52110*/  ISETP.GE.U32.AND.EX P0, PT, R48, R46, PT, P0 ;  /* 0x0000002e3000720c */ /* 0x000fe40003f06100 */
[----:B------:R-:W-:-:S02]  /*52120*/  IADD3 RZ, P2, PT, R38, R45, RZ ;  /* 0x0000002d26ff7210 */ /* 0x000fc40007f5e0ff */
[----:B------:R-:W-:-:S03]  /*52130*/  @P1 ISETP.NE.AND.EX P3, PT, R47, R6, !P3, P5 ;  /* 0x000000062f00120c */ /* 0x000fc60005f65350 */
[----:B------:R-:W-:Y:S01]  /*52140*/  IMAD.WIDE.U32.X R14, R15, R55, R24, P2 ;  /* 0x000000370f0e7225 */ /* 0x000fe200010e0418 */
[----:B------:R-:W-:-:S04]  /*52150*/  @P1 SEL R33, RZ, 0x1, !P3 ;  /* 0x00000001ff211807 */ /* 0x000fc80005800000 */
[----:B------:R-:W-:Y:S01]  /*52160*/  IADD3 R22, P1, PT, R33, R14, RZ ;  /* 0x0000000e21167210 */ /* 0x000fe20007f3e0ff */
[----:B------:R-:W-:Y:S01]  /*52170*/  IMAD.MOV.U32 R14, RZ, RZ, R43 ;  /* 0x000000ffff0e7224 */ /* 0x000fe200078e002b */
[----:B------:R-:W-:Y:S01]  /*52180*/  @P0 ISETP.NE.U32.AND P2, PT, R37, RZ, PT ;  /* 0x000000ff2500020c */ /* 0x000fe20003f45070 */
[----:B------:R-:W-:Y:S01]  /*52190*/  IMAD.MOV.U32 R33, RZ, RZ, 0x1 ;  /* 0x00000001ff217424 */ /* 0x000fe200078e00ff */
[----:B------:R-:W-:Y:S02]  /*521a0*/  @P0 IADD3 R25, P5, PT, RZ, -R51, RZ ;  /* 0x80000033ff190210 */ /* 0x000fe40007fbe0ff */
[----:B------:R-:W-:Y:S01]  /*521b0*/  IADD3.X R37, PT, PT, R15, UR4, RZ, P1, !PT ;  /* 0x000000040f257c10 */ /* 0x000fe20008ffe4ff */
[----:B------:R-:W-:Y:S01]  /*521c0*/  IMAD.X R15, RZ, RZ, RZ, P4 ;  /* 0x000000ffff0f7224 */ /* 0x000fe200020e06ff */
[----:B------:R-:W-:Y:S01]  /*521d0*/  ISETP.NE.U32.AND P1, PT, R22, RZ, PT ;  /* 0x000000ff1600720c */ /* 0x000fe20003f25070 */
[----:B------:R-:W-:Y:S01]  /*521e0*/  @P0 IMAD.X R6, RZ, RZ, ~R36, P5 ;  /* 0x000000ffff060224 */ /* 0x000fe200028e0e24 */
[----:B------:R-:W-:-:S02]  /*521f0*/  @P0 ISETP.NE.AND.EX P2, PT, R46, RZ, PT, P2 ;  /* 0x000000ff2e00020c */ /* 0x000fc40003f45320 */
[----:B------:R-:W-:Y:S02]  /*52200*/  ISETP.NE.AND.EX P1, PT, R37, RZ, PT, P1 ;  /* 0x000000ff2500720c */ /* 0x000fe40003f25310 */
[----:B------:R-:W-:Y:S01]  /*52210*/  @P0 ISETP.NE.U32.AND P3, PT, R40, R25, PT ;  /* 0x000000192800020c */ /* 0x000fe20003f65070 */
[----:B------:R-:W-:Y:S01]  /*52220*/  IMAD.WIDE.U32 R24, R16, R54, RZ ;  /* 0x0000003610187225 */ /* 0x000fe200078e00ff */
[----:B------:R-:W-:Y:S02]  /*52230*/  IADD3 RZ, P5, PT, R42, R41, RZ ;  /* 0x000000292aff7210 */ /* 0x000fe40007fbe0ff */
[----:B------:R-:W-:-:S03]  /*52240*/  @P0 ISETP.NE.AND.EX P2, PT, R57, R6, !P2, P3 ;  /* 0x000000063900020c */ /* 0x000fc60005745330 */
[----:B------:R-:W-:Y:S01]  /*52250*/  IMAD.WIDE.U32.X R14, R16, R53, R14, P5 ;  /* 0x00000035100e7225 */ /* 0x000fe200028e040e */
[----:B------:R-:W-:-:S03]  /*52260*/  @P0 SEL R33, RZ, 0x1, !P2 ;  /* 0x00000001ff210807 */ /* 0x000fc60005000000 */
        /* <DEDUP_REMOVED lines=24> */
[----:B------:R-:W-:Y:S01]  /*523f0*/  IMAD.MOV.U32 R14, RZ, RZ, R25 ;  /* 0x000000ffff0e7224 */ /* 0x000fe200078e0019 */
[----:B------:R-:W-:Y:S02]  /*52400*/  @P1 SEL R33, RZ, 0x1, P0 ;  /* 0x00000001ff211807 */ /* 0x000fe40000000000 */
        /* <DEDUP_REMOVED lines=43> */
.L_x_629:
[----:B------:R-:W-:Y:S05]  /*526c0*/  BSYNC.RELIABLE B2 ;  /* 0x0000000000027941 */ /* 0x000fea0003800100 */
.L_x_628:
        /* <DEDUP_REMOVED lines=22> */
.L_x_630:
[----:B------:R-:W-:Y:S05]  /*52830*/  BSYNC.RECONVERGENT B1 ;  /* 0x0000000000017941 */ /* 0x000fea0003800200 */
.L_x_627:
[----:B------:R-:W-:Y:S01]  /*52840*/  SHF.L.W.U32.HI R25, R13, 0x1, R10 ;  /* 0x000000010d197819 */ /* 0x000fe20000010e0a */
[----:B------:R-:W-:Y:S01]  /*52850*/  IMAD.SHL.U32 R0, R8, 0x2, RZ ;  /* 0x0000000208007824 */ /* 0x000fe200078e00ff */
[----:B------:R-:W-:Y:S01]  /*52860*/  SHF.L.W.U32.HI R32, R10, 0x1, R11 ;  /* 0x000000010a207819 */ /* 0x000fe20000010e0b */
[----:B------:R-:W-:Y:S01]  /*52870*/  BSSY.RECONVERGENT B1, `(.L_x_631) ;  /* 0x0000049000017945 */ /* 0x000fe20003800200 */
[----:B------:R-:W-:-:S03]  /*52880*/  ISETP.GE.U32.AND P0, PT, R25, R10, PT ;  /* 0x0000000a1900720c */ /* 0x000fc60003f06070 */
[----:B------:R-:W-:Y:S01]  /*52890*/  BSSY.RELIABLE B2, `(.L_x_632) ;  /* 0x0000030000027945 */ /* 0x000fe20003800100 */
[----:B------:R-:W-:Y:S02]  /*528a0*/  SHF.L.U64.HI R10, R8, 0x1, R9 ;  /* 0x00000001080a7819 */ /* 0x000fe40000010209 */
[----:B------:R-:W-:Y:S01]  /*528b0*/  ISETP.GE.U32.AND.EX P0, PT, R32, R11, PT, P0 ;  /* 0x0000000b2000720c */ /* 0x000fe20003f06100 */
[C---:B------:R-:W-:Y:S01]  /*528c0*/  IMAD.SHL.U32 R11, R3.reuse, 0x2, RZ ;  /* 0x00000002030b7824 */ /* 0x040fe200078e00ff */
[----:B------:R-:W-:Y:S01]  /*528d0*/  SHF.L.U64.HI R6, R3, 0x1, R2 ;  /* 0x0000000103067819 */ /* 0x000fe20000010202 */
[----:B------:R-:W-:Y:S01]  /*528e0*/  IMAD.SHL.U32 R2, R12, 0x2, RZ ;  /* 0x000000020c027824 */ /* 0x000fe200078e00ff */
[----:B------:R-:W-:-:S04]  /*528f0*/  SEL R5, RZ, 0x1, P0 ;  /* 0x00000001ff057807 */ /* 0x000fc80000000000 */
[----:B------:R-:W-:-:S04]  /*52900*/  LOP3.LUT R4, R0, R5, RZ, 0xfc, !PT ;  /* 0x0000000500047212 */ /* 0x000fc800078efcff */
[----:B------:R-:W-:Y:S02]  /*52910*/  ISETP.GE.U32.AND P0, PT, R4, R8, PT ;  /* 0x000000080400720c */ /* 0x000fe40003f06070 */
        /* <DEDUP_REMOVED lines=39> */
.L_x_633:
[----:B------:R-:W-:Y:S05]  /*52b90*/  BSYNC.RELIABLE B2 ;  /* 0x0000000000027941 */ /* 0x000fea0003800100 */
.L_x_632:
        /* <DEDUP_REMOVED lines=22> */
.L_x_634:
[----:B------:R-:W-:Y:S05]  /*52d00*/  BSYNC.RECONVERGENT B1 ;  /* 0x0000000000017941 */ /* 0x000fea0003800200 */
.L_x_631:
[----:B------:R-:W-:Y:S01]  /*52d10*/  SHF.L.W.U32.HI R13, R5, 0x1, R0 ;  /* 0x00000001050d7819 */ /* 0x000fe20000010e00 */
[----:B------:R-:W-:Y:S01]  /*52d20*/  IMAD.SHL.U32 R9, R11, 0x2, RZ ;  /* 0x000000020b097824 */ /* 0x000fe200078e00ff */
[----:B------:R-:W-:Y:S01]  /*52d30*/  SHF.L.W.U32.HI R8, R0, 0x1, R3 ;  /* 0x0000000100087819 */ /* 0x000fe20000010e03 */
[----:B------:R-:W-:Y:S01]  /*52d40*/  BSSY.RECONVERGENT B1, `(.L_x_635) ;  /* 0x000004c000017945 */ /* 0x000fe20003800200 */
[----:B------:R-:W-:Y:S01]  /*52d50*/  ISETP.GE.U32.AND P0, PT, R13, R0, PT ;  /* 0x000000000d00720c */ /* 0x000fe20003f06070 */
[C---:B------:R-:W-:Y:S01]  /*52d60*/  IMAD.SHL.U32 R0, R4.reuse, 0x2, RZ ;  /* 0x0000000204007824 */ /* 0x040fe200078e00ff */
[----:B------:R-:W-:Y:S01]  /*52d70*/  SHF.L.U64.HI R10, R4, 0x1, R7 ;  /* 0x00000001040a7819 */ /* 0x000fe20000010207 */
[----:B------:R-:W-:Y:S01]  /*52d80*/  BSSY.RELIABLE B2, `(.L_x_636) ;  /* 0x0000031000027945 */ /* 0x000fe20003800100 */
[----:B------:R-:W-:Y:S02]  /*52d90*/  ISETP.GE.U32.AND.EX P0, PT, R8, R3, PT, P0 ;  /* 0x000000030800720c */ /* 0x000fe40003f06100 */
[----:B------:R-:W-:-:S02]  /*52da0*/  SHF.L.U64.HI R12, R11, 0x1, R6 ;  /* 0x000000010b0c7819 */ /* 0x000fc40000010206 */
[----:B------:R-:W-:Y:S02]  /*52db0*/  SEL R3, RZ, 0x1, P0 ;  /* 0x00000001ff037807 */ /* 0x000fe40000000000 */
[C---:B------:R-:W-:Y:S01]  /*52dc0*/  SHF.L.U64.HI R6, R2.reuse, 0x1, R5 ;  /* 0x0000000102067819 */ /* 0x040fe20000010205 */
[----:B------:R-:W-:Y:S01]  /*52dd0*/  IMAD.SHL.U32 R2, R2, 0x2, RZ ;  /* 0x0000000202027824 */ /* 0x000fe200078e00ff */
        /* <DEDUP_REMOVED lines=43> */
.L_x_637:
[----:B------:R-:W-:Y:S05]  /*53090*/  BSYNC.RELIABLE B2 ;  /* 0x0000000000027941 */ /* 0x000fea0003800100 */
.L_x_636:
        /* <DEDUP_REMOVED lines=22> */
.L_x_638:
[----:B------:R-:W-:Y:S05]  /*53200*/  BSYNC.RECONVERGENT B1 ;  /* 0x0000000000017941 */ /* 0x000fea0003800200 */
.L_x_635:
        /* <DEDUP_REMOVED lines=44> */
.L_x_641:
[----:B------:R-:W-:Y:S05]  /*534d0*/  BSYNC.RELIABLE B2 ;  /* 0x0000000000027941 */ /* 0x000fea0003800100 */
.L_x_640:
        /* <DEDUP_REMOVED lines=22> */
.L_x_642:
[----:B------:R-:W-:Y:S05]  /*53640*/  BSYNC.RECONVERGENT B1 ;  /* 0x0000000000017941 */ /* 0x000fea0003800200 */
.L_x_639:
[----:B------:R-:W-:Y:S01]  /*53650*/  ISETP.GE.U32.AND P0, PT, R15, R2, PT ;  /* 0x000000020f00720c */ /* 0x000fe20003f06070 */
[----:B------:R0:W1:Y:S01]  /*53660*/  LDS.128 R8, [R21+0x40] ;  /* 0x0000400015087984 */ /* 0x0000620000000c00 */
[CC--:B------:R-:W-:Y:S01]  /*53670*/  ISETP.EQ.U32.AND P2, PT, R41.reuse, R4.reuse, PT ;  /* 0x000000042900720c */ /* 0x0c0fe20003f42070 */
[----:B------:R-:W-:Y:S01]  /*53680*/  BSSY.RECONVERGENT B1, `(.L_x_643) ;  /* 0x0000051000017945 */ /* 0x000fe20003800200 */
[----:B------:R-:W-:Y:S02]  /*53690*/  ISETP.GE.U32.AND.EX P0, PT, R20, R39, PT, P0 ;  /* 0x000000271400720c */ /* 0x000fe40003f06100 */
[----:B------:R-:W-:Y:S02]  /*536a0*/  ISETP.LT.U32.AND P3, PT, R41, R4, PT ;  /* 0x000000042900720c */ /* 0x000fe40003f61070 */
[----:B------:R-:W-:Y:S02]  /*536b0*/  ISETP.EQ.AND.EX P2, PT, R14, R37, !P0, P2 ;  /* 0x000000250e00720c */ /* 0x000fe40004742320 */
[----:B------:R-:W-:-:S02]  /*536c0*/  ISETP.GE.U32.AND P1, PT, R22, R13, PT ;  /* 0x0000000d1600720c */ /* 0x000fc40003f26070 */
[C---:B------:R-:W-:Y:S02]  /*536d0*/  ISETP.NE.U32.AND P5, PT, R43.reuse, R6, PT ;  /* 0x000000062b00720c */ /* 0x040fe40003fa5070 */
        /* <DEDUP_REMOVED lines=12> */
[----:B------:R-:W-:Y:S01]  /*537a0*/  @P1 ISETP.NE.U32.AND P0, PT, R0, RZ, PT ;  /* 0x000000ff0000120c */ /* 0x000fe20003f05070 */
[----:B------:R-:W-:Y:S01]  /*537b0*/  IMAD.MOV.U32 R4, RZ, RZ, R3 ;  /* 0x000000ffff047224 */ /* 0x000fe200078e0003 */
[----:B------:R-:W-:Y:S01]  /*537c0*/  IADD3.X R37, PT, PT, R14, -0x1, ~R37, P2, P3 ;  /* 0xffffffff0e257810 */ /* 0x000fe200017e6c25 */
[----:B------:R-:W-:Y:S01]  /*537d0*/  IMAD.MOV.U32 R5, RZ, RZ, R39 ;  /* 0x000000ffff057224 */ /* 0x000fe200078e0027 */
[----:B------:R-:W-:Y:S01]  /*537e0*/  IADD3 R33, P4, P2, R43, -R6, -R33 ;  /* 0x800000062b217210 */ /* 0x000fe20007a9e821 */
[----:B------:R-:W-:Y:S01]  /*537f0*/  IMAD.MOV.U32 R6, RZ, RZ, R35 ;  /* 0x000000ffff067224 */ /* 0x000fe200078e0023 */
[----:B------:R-:W-:Y:S01]  /*53800*/  @P1 ISETP.NE.U32.AND P3, PT, R22, R13, PT ;  /* 0x0000000d1600120c */ /* 0x000fe20003f65070 */
[----:B------:R-:W-:Y:S01]  /*53810*/  IMAD.MOV.U32 R7, RZ, RZ, R37 ;  /* 0x000000ffff077224 */ /* 0x000fe200078e0025 */
[----:B------:R-:W-:-:S02]  /*53820*/  @P1 ISETP.NE.AND.EX P0, PT, RZ, RZ, PT, P0 ;  /* 0x000000ffff00120c */ /* 0x000fc40003f05300 */
[----:B------:R-:W-:Y:S02]  /*53830*/  IADD3 R13, P5, P6, R22, -R0, -R13 ;  /* 0x80000000160d7210 */ /* 0x000fe40007ebe80d */
[----:B------:R-:W-:Y:S01]  /*53840*/  IADD3.X R25, PT, PT, R16, -0x1, ~R25, P4, P2 ;  /* 0xffffffff10197810 */ /* 0x000fe200027e4c19 */
[----:B------:R0:W-:Y:S01]  /*53850*/  STS.128 [R21+0x20], R4 ;  /* 0x0000200415007388 */ /* 0x0001e20000000c00 */
[----:B------:R-:W-:Y:S01]  /*53860*/  PLOP3.LUT P2, PT, PT, PT, PT, 0x8, 0x80 ;  /* 0x000000000080781c */ /* 0x000fe20003f4e170 */
[----:B------:R-:W-:Y:S01]  /*53870*/  IMAD.MOV.U32 R14, RZ, RZ, R13 ;  /* 0x000000ffff0e7224 */ /* 0x000fe200078e000d */
[C---:B------:R-:W-:Y:S02]  /*53880*/  @P1 ISETP.NE.OR.EX P2, PT, R24.reuse, R12, !P0, P3 ;  /* 0x0000000c1800120c */ /* 0x040fe40004745730 */
[----:B------:R-:W-:Y:S01]  /*53890*/  IADD3.X R15, PT, PT, R24, -0x1, ~R12, P5, P6 ;  /* 0xffffffff180f7810 */ /* 0x000fe20002fecc0c */
[----:B------:R-:W-:-:S04]  /*538a0*/  IMAD.MOV.U32 R24, RZ, RZ, R33 ;  /* 0x000000ffff187224 */ /* 0x000fc800078e0021 */
[----:B------:R0:W-:Y:S04]  /*538b0*/  STS.64 [R21+0x38], R14 ;  /* 0x0000380e15007388 */ /* 0x0001e80000000a00 */
[----:B------:R0:W-:Y:S02]  /*538c0*/  STS.64 [R21+0x30], R24 ;  /* 0x0000301815007388 */ /* 0x0001e40000000a00 */
[----:B-1----:R-:W-:Y:S05]  /*538d0*/  @P2 BRA `(.L_x_644) ;  /* 0x0000000000ac2947 */ /* 0x002fea0003800000 */
[----:B------:R-:W-:-:S04]  /*538e0*/  IADD3 R20, P1, PT, R3, R28, RZ ;  /* 0x0000001c03147210 */ /* 0x000fc80007f3e0ff */
[----:B------:R-:W-:Y:S01]  /*538f0*/  ISETP.GE.U32.AND P0, PT, R20, R3, PT ;  /* 0x000000031400720c */ /* 0x000fe20003f06070 */
[----:B------:R-:W-:-:S04]  /*53900*/  IMAD.X R22, R39, 0x1, R29, P1 ;  /* 0x0000000127167824 */ /* 0x000fc800008e061d */
[--C-:B0-----:R-:W-:Y:S01]  /*53910*/  IMAD.MOV.U32 R5, RZ, RZ, R22.reuse ;  /* 0x000000ffff057224 */ /* 0x101fe200078e0016 */
        /* <DEDUP_REMOVED lines=25> */
[C---:B------:R-:W-:Y:S02]  /*53ab0*/  ISETP.GE.U32.AND.EX P0, PT, R12.reuse, R0, PT, P0 ;  /* 0x000000000c00720c */ /* 0x040fe40003f06100 */
[----:B------:R-:W-:Y:S01]  /*53ac0*/  ISETP.GE.U32.AND.EX P1, PT, R12, R25, PT, P1 ;  /* 0x000000190c00720c */ /* 0x000fe20003f26110 */
[----:B------:R-:W-:Y:S01]  /*53ad0*/  IMAD.MOV.U32 R25, RZ, RZ, R12 ;  /* 0x000000ffff197224 */ /* 0x000fe200078e000c */
[----:B------:R-:W-:Y:S01]  /*53ae0*/  SEL R0, R4, RZ, !P0 ;  /* 0x000000ff04007207 */ /* 0x000fe20004000000 */
[----:B------:R-:W-:-:S03]  /*53af0*/  IMAD.MOV.U32 R4, RZ, RZ, R20 ;  /* 0x000000ffff047224 */ /* 0x000fc600078e0014 */
[----:B------:R-:W-:Y:S02]  /*53b00*/  SEL R0, R0, 0x1, P1 ;  /* 0x0000000100007807 */ /* 0x000fe40000800000 */
[----:B------:R0:W-:Y:S02]  /*53b10*/  STS.128 [R21+0x20], R4 ;  /* 0x0000200415007388 */ /* 0x0001e40000000c00 */
[----:B------:R-:W-:-:S04]  /*53b20*/  IADD3 R13, P0, P1, R13, R54, R0 ;  /* 0x000000360d0d7210 */ /* 0x000fc8000791e000 */
[----:B------:R-:W-:Y:S01]  /*53b30*/  IADD3.X R15, PT, PT, R15, R55, RZ, P0, P1 ;  /* 0x000000370f0f7210 */ /* 0x000fe200007e24ff */
[----:B0-----:R-:W-:Y:S02]  /*53b40*/  IMAD.MOV.U32 R4, RZ, RZ, R2 ;  /* 0x000000ffff047224 */ /* 0x001fe400078e0002 */
[----:B------:R-:W-:Y:S02]  /*53b50*/  IMAD.MOV.U32 R5, RZ, RZ, R12 ;  /* 0x000000ffff057224 */ /* 0x000fe400078e000c */
[----:B------:R-:W-:Y:S02]  /*53b60*/  IMAD.MOV.U32 R6, RZ, RZ, R13 ;  /* 0x000000ffff067224 */ /* 0x000fe400078e000d */
[----:B------:R-:W-:-:S05]  /*53b70*/  IMAD.MOV.U32 R7, RZ, RZ, R15 ;  /* 0x000000ffff077224 */ /* 0x000fca00078e000f */
[----:B------:R1:W-:Y:S02]  /*53b80*/  STS.128 [R21+0x30], R4 ;  /* 0x0000300415007388 */ /* 0x0003e40000000c00 */
.L_x_644:
[----:B------:R-:W-:Y:S05]  /*53b90*/  BSYNC.RECONVERGENT B1 ;  /* 0x0000000000017941 */ /* 0x000fea0003800200 */
.L_x_643:
[-C--:B01----:R-:W-:Y:S01]  /*53ba0*/  IMAD.WIDE.U32 R4, R39, R8.reuse, RZ ;  /* 0x0000000827047225 */ /* 0x083fe200078e00ff */
[----:B------:R-:W-:Y:S01]  /*53bb0*/  UMOV UR4, URZ ;  /* 0x000000ff00047c82 */ /* 0x000fe20008000000 */
[----:B------:R-:W-:Y:S01]  /*53bc0*/  UMOV UR10, URZ ;  /* 0x000000ff000a7c82 */ /* 0x000fe20008000000 */
[----:B------:R-:W-:Y:S01]  /*53bd0*/  BSSY.RECONVERGENT B1, `(.L_x_645) ;  /* 0x0000215000017945 */ /* 0x000fe20003800200 */
[----:B------:R-:W-:-:S04]  /*53be0*/  IMAD.WIDE.U32 R40, R3, R8, RZ ;  /* 0x0000000803287225 */ /* 0x000fc800078e00ff */
[----:B------:R-:W-:Y:S02]  /*53bf0*/  IMAD.WIDE.U32 R42, P0, R9, R3, R4 ;  /* 0x00000003092a7225 */ /* 0x000fe40007800004 */
[----:B------:R-:W0:Y:S02]  /*53c00*/  LDS.128 R4, [R21+0x50] ;  /* 0x0000500015047984 */ /* 0x000e240000000c00 */
        /* <DEDUP_REMOVED lines=8> */
[----:B------:R-:W-:-:S04]  /*53c90*/  IMAD.WIDE.U32 R56, P6, R9, R35, R56 ;  /* 0x0000002309387225 */ /* 0x000fc800078c0038 */
[----:B------:R-:W-:Y:S01]  /*53ca0*/  IMAD.WIDE.U32.X R40, R9, R39, R44, P1 ;  /* 0x0000002709287225 */ /* 0x000fe200008e042c */
[----:B------:R-:W-:-:S03]  /*53cb0*/  IADD3 RZ, P3, PT, R51, R56, RZ ;  /* 0x0000003833ff7210 */ /* 0x000fc60007f7e0ff */
[----:B------:R-:W-:Y:S01]  /*53cc0*/  IMAD.WIDE.U32 R46, R3, R10, RZ ;  /* 0x0000000a032e7225 */ /* 0x000fe200078e00ff */
[----:B------:R-:W-:-:S03]  /*53cd0*/  IADD3 R51, P5, PT, RZ, -R40, RZ ;  /* 0x80000028ff337210 */ /* 0x000fc60007fbe0ff */
        /* <DEDUP_REMOVED lines=22> */
[----:B------:R-:W-:Y:S01]  /*53e40*/  IMAD.MOV.U32 R42, RZ, RZ, R57 ;  /* 0x000000ffff2a7224 */ /* 0x000fe200078e0039 */
[----:B------:R-:W-:Y:S01]  /*53e50*/  SEL R49, RZ, 0x1, !P1 ;  /* 0x00000001ff317807 */ /* 0x000fe20004800000 */
[----:B------:R-:W-:Y:S01]  /*53e60*/  IMAD.WIDE.U32.X R40, R11, R39, R40, P4 ;  /* 0x000000270b287225 */ /* 0x000fe200020e0428 */
[----:B------:R-:W-:-:S03]  /*53e70*/  SEL R45, RZ, 0x1, P0 ;  /* 0x00000001ff2d7807 */ /* 0x000fc60000000000 */
[----:B------:R-:W-:Y:S01]  /*53e80*/  IMAD.WIDE.U32.X R42, R9, R37, R42, P3 ;  /* 0x00000025092a7225 */ /* 0x000fe200018e042a */
[----:B------:R-:W-:-:S03]  /*53e90*/  IADD3 R49, P0, PT, R49, R40, RZ ;  /* 0x0000002831317210 */ /* 0x000fc60007f1e0ff */
[-C--:B------:R-:W-:Y:S01]  /*53ea0*/  IMAD R14, R11, R35.reuse, RZ ;  /* 0x000000230b0e7224 */ /* 0x080fe200078e02ff */
[----:B------:R-:W-:Y:S01]  /*53eb0*/  IADD3 R59, P1, PT, R45, R42, RZ ;  /* 0x0000002a2d3b7210 */ /* 0x000fe20007f3e0ff */
[----:B------:R-:W-:-:S04]  /*53ec0*/  IMAD.WIDE.U32 R46, R10, R35, RZ ;  /* 0x000000230a2e7225 */ /* 0x000fc800078e00ff */
[----:B0-----:R-:W-:Y:S02]  /*53ed0*/  IMAD R2, R5, R3, RZ ;  /* 0x0000000305027224 */ /* 0x001fe400078e02ff */
[----:B------:R-:W-:Y:S02]  /*53ee0*/  IMAD.X R51, RZ, RZ, R41, P0 ;  /* 0x000000ffff337224 */ /* 0x000fe400000e0629 */
[----:B------:R-:W-:Y:S02]  /*53ef0*/  IMAD R57, R10, R37, R14 ;  /* 0x000000250a397224 */ /* 0x000fe400078e020e */
[----:B------:R-:W-:-:S04]  /*53f00*/  IMAD.WIDE.U32 R40, R4, R3, RZ ;  /* 0x0000000304287225 */ /* 0x000fc800078e00ff */
[----:B------:R-:W-:Y:S01]  /*53f10*/  IMAD R45, R4, R39, R2 ;  /* 0x00000027042d7224 */ /* 0x000fe200078e0202 */
[----:B------:R-:W-:Y:S01]  /*53f20*/  IADD3 R2, P0, PT, R49, R40, RZ ;  /* 0x0000002831027210 */ /* 0x000fe20007f1e0ff */
[----:B------:R-:W-:Y:S01]  /*53f30*/  IMAD.X R24, RZ, RZ, R43, P1 ;  /* 0x000000ffff187224 */ /* 0x000fe200008e062b */
[----:B------:R-:W-:Y:S01]  /*53f40*/  IADD3 R61, P1, PT, R59, R46, RZ ;  /* 0x0000002e3b3d7210 */ /* 0x000fe20007f3e0ff */
[----:B------:R-:W-:Y:S01]  /*53f50*/  IMAD.IADD R57, R47, 0x1, R57 ;  /* 0x000000012f397824 */ /* 0x000fe200078e0239 */
[----:B------:R-:W-:Y:S01]  /*53f60*/  IADD3 R49, P4, PT, RZ, -R49, RZ ;  /* 0x80000031ff317210 */ /* 0x000fe20007f9e0ff */
[----:B------:R-:W-:Y:S01]  /*53f70*/  IMAD.IADD R22, R41, 0x1, R45 ;  /* 0x0000000129167824 */ /* 0x000fe200078e022d */
[----:B------:R-:W-:Y:S01]  /*53f80*/  ISETP.NE.U32.AND P2, PT, R2, RZ, PT ;  /* 0x000000ff0200720c */ /* 0x000fe20003f45070 */
[----:B------:R-:W-:Y:S01]  /*53f90*/  IMAD.X R63, R57, 0x1, R24, P1 ;  /* 0x00000001393f7824 */ /* 0x000fe200008e0618 */
[----:B------:R-:W-:Y:S01]  /*53fa0*/  IADD3 R14, P1, PT, R61, R2, RZ ;  /* 0x000000023d0e7210 */ /* 0x000fe20007f3e0ff */
[----:B------:R-:W-:-:S02]  /*53fb0*/  IMAD.X R20, R22, 0x1, R51, P0 ;  /* 0x0000000116147824 */ /* 0x000fc400000e0633 */
[-C--:B------:R-:W-:Y:S01]  /*53fc0*/  IMAD.WIDE.U32 R44, R39, R4.reuse, RZ ;  /* 0x00000004272c7225 */ /* 0x080fe200078e00ff */
[----:B------:R-:W-:Y:S02]  /*53fd0*/  ISETP.GE.U32.AND P0, PT, R14, R61, PT ;  /* 0x0000003d0e00720c */ /* 0x000fe40003f06070 */
[----:B------:R-:W-:Y:S01]  /*53fe0*/  ISETP.NE.AND.EX P2, PT, R20, RZ, PT, P2 ;  /* 0x000000ff1400720c */ /* 0x000fe20003f45320 */
[----:B------:R-:W-:Y:S02]  /*53ff0*/  IMAD.X R16, R63, 0x1, R20, P1 ;  /* 0x000000013f107824 */ /* 0x000fe400008e0614 */
[----:B------:R-:W-:-:S03]  /*54000*/  IMAD.WIDE.U32 R42, R3, R4, RZ ;  /* 0x00000004032a7225 */ /* 0x000fc600078e00ff */
[----:B------:R-:W-:Y:S01]  /*54010*/  ISETP.GE.U32.AND.EX P0, PT, R16, R63, PT, P0 ;  /* 0x0000003f1000720c */ /* 0x000fe20003f06100 */
[----:B------:R-:W-:-:S04]  /*54020*/  IMAD.WIDE.U32 R44, P1, R5, R3, R44 ;  /* 0x00000003052c7225 */ /* 0x000fc8000782002c */
[----:B------:R-:W-:Y:S01]  /*54030*/  IMAD.X R41, RZ, RZ, RZ, P1 ;  /* 0x000000ffff297224 */ /* 0x000fe200008e06ff */
[----:B------:R-:W-:Y:S01]  /*54040*/  IADD3 RZ, P3, PT, R43, R44, RZ ;  /* 0x0000002c2bff7210 */ /* 0x000fe20007f7e0ff */
[----:B------:R-:W-:Y:S01]  /*54050*/  IMAD.X R51, RZ, RZ, ~R51, P4 ;  /* 0x000000ffff337224 */ /* 0x000fe200020e0e33 */
[----:B------:R-:W-:Y:S01]  /*54060*/  ISETP.NE.U32.AND P1, PT, R40, R49, PT ;  /* 0x000000312800720c */ /* 0x000fe20003f25070 */
[----:B------:R-:W-:-:S03]  /*54070*/  IMAD.WIDE.U32 R42, R37, R10, RZ ;  /* 0x0000000a252a7225 */ /* 0x000fc600078e00ff */
[----:B------:R-:W-:Y:S01]  /*54080*/  ISETP.NE.AND.EX P2, PT, R22, R51, !P2, P1 ;  /* 0x000000331600720c */ /* 0x000fe20005745310 */
[----:B------:R-:W-:Y:S01]  /*54090*/  IMAD.MOV.U32 R40, RZ, RZ, R45 ;  /* 0x000000ffff287224 */ /* 0x000fe200078e002d */
[----:B------:R-:W-:Y:S01]  /*540a0*/  @P0 IADD3 R47, P4, PT, RZ, -R59, RZ ;  /* 0x8000003bff2f0210 */ /* 0x000fe20007f9e0ff */
[----:B------:R-:W-:Y:S01]  /*540b0*/  IMAD.WIDE.U32 R44, P5, R11, R35, R42 ;  /* 0x000000230b2c7225 */ /* 0x000fe200078a002a */
[----:B------:R-:W-:Y:S02]  /*540c0*/  @P0 ISETP.NE.U32.AND P6, PT, R61, RZ, PT ;  /* 0x000000ff3d00020c */ /* 0x000fe40003fc5070 */
[----:B------:R-:W-:Y:S01]  /*540d0*/  SEL R61, RZ, 0x1, !P2 ;  /* 0x00000001ff3d7807 */ /* 0x000fe20005000000 */
[----:B------:R-:W-:Y:S01]  /*540e0*/  IMAD.WIDE.U32.X R40, R5, R39, R40, P3 ;  /* 0x0000002705287225 */ /* 0x000fe200018e0428 */
[----:B------:R-:W-:Y:S02]  /*540f0*/  @P0 ISETP.NE.U32.AND P1, PT, R46, R47, PT ;  /* 0x0000002f2e00020c */ /* 0x000fe40003f25070 */
[----:B------:R-:W-:Y:S01]  /*54100*/  @P0 ISETP.NE.AND.EX P2, PT, R63, RZ, PT, P6 ;  /* 0x000000ff3f00020c */ /* 0x000fe20003f45360 */
[----:B------:R-:W-:Y:S01]  /*54110*/  IMAD.WIDE.U32 R42, R35, R10, RZ ;  /* 0x0000000a232a7225 */ /* 0x000fe200078e00ff */
[----:B------:R-:W-:-:S03]  /*54120*/  IADD3 R61, P3, PT, R61, R40, RZ ;  /* 0x000000283d3d7210 */ /* 0x000fc60007f7e0ff */
[----:B------:R-:W-:Y:S01]  /*54130*/  @P0 IMAD.X R2, RZ, RZ, ~R24, P4 ;  /* 0x000000ffff020224 */ /* 0x000fe200020e0e18 */
[----:B------:R-:W-:Y:S01]  /*54140*/  IADD3 RZ, P4, PT, R43, R44, RZ ;  /* 0x0000002c2bff7210 */ /* 0x000fe20007f9e0ff */
[----:B------:R-:W-:Y:S02]  /*54150*/  IMAD.X R47, RZ, RZ, RZ, P5 ;  /* 0x000000ffff2f7224 */ /* 0x000fe400028e06ff */
[----:B------:R-:W-:Y:S01]  /*54160*/  IMAD.MOV.U32 R46, RZ, RZ, R45 ;  /* 0x000000ffff2e7224 */ /* 0x000fe200078e002d */
[----:B------:R-:W-:Y:S01]  /*54170*/  @P0 ISETP.NE.AND.EX P1, PT, R57, R2, !P2, P1 ;  /* 0x000000023900020c */ /* 0x000fe20005725310 */
[----:B------:R-:W-:Y:S02]  /*54180*/  IMAD.X R63, RZ, RZ, R41, P3 ;  /* 0x000000ffff3f7224 */ /* 0x000fe400018e0629 */
[----:B------:R-:W-:Y:S01]  /*54190*/  IMAD.MOV.U32 R45, RZ, RZ, 0x1 ;  /* 0x00000001ff2d7424 */ /* 0x000fe200078e00ff */
[----:B------:R-:W-:Y:S01]  /*541a0*/  @P0 SEL R45, RZ, 0x1, !P1 ;  /* 0x00000001ff2d0807 */ /* 0x000fe20004800000 */
[----:B------:R-:W-:-:S04]  /*541b0*/  IMAD.WIDE.U32.X R40, R11, R37, R46, P4 ;  /* 0x000000250b287225 */ /* 0x000fc800020e042e */
[----:B------:R-:W-:Y:S01]  /*541c0*/  IMAD R2, R7, R3, RZ ;  /* 0x0000000307027224 */ /* 0x000fe200078e02ff */
[----:B------:R-:W-:Y:S01]  /*541d0*/  IADD3 R57, P0, PT, R45, R40, RZ ;  /* 0x000000282d397210 */ /* 0x000fe20007f1e0ff */
[----:B------:R-:W-:Y:S02]  /*541e0*/  IMAD R20, R5, R35, RZ ;  /* 0x0000002305147224 */ /* 0x000fe400078e02ff */
[----:B------:R-:W-:Y:S01]  /*541f0*/  IMAD.WIDE.U32 R42, R6, R3, RZ ;  /* 0x00000003062a7225 */ /* 0x000fe200078e00ff */
[----:B------:R-:W-:-:S03]  /*54200*/  IADD3.X R22, PT, PT, R41, UR4, RZ, P0, !PT ;  /* 0x0000000429167c10 */ /* 0x000fc600087fe4ff */
[----:B------:R-:W-:Y:S01]  /*54210*/  IMAD R47, R6, R39, R2 ;  /* 0x00000027062f7224 */ /* 0x000fe200078e0202 */
[----:B------:R-:W-:Y:S01]  /*54220*/  IADD3 R24, P0, PT, R61, R42, RZ ;  /* 0x0000002a3d187210 */ /* 0x000fe20007f1e0ff */
[----:B------:R-:W-:-:S04]  /*54230*/  IMAD.WIDE.U32 R50, R4, R35, RZ ;  /* 0x0000002304327225 */ /* 0x000fc800078e00ff */
[----:B------:R-:W-:Y:S01]  /*54240*/  IMAD R45, R4, R37, R20 ;  /* 0x00000025042d7224 */ /* 0x000fe200078e0214 */
[----:B------:R-:W-:Y:S01]  /*54250*/  IADD3 R59, P1, PT, R57, R50, RZ ;  /* 0x00000032393b7210 */ /* 0x000fe20007f3e0ff */
[----:B------:R-:W-:Y:S02]  /*54260*/  IMAD.IADD R2, R43, 0x1, R47 ;  /* 0x000000012b027824 */ /* 0x000fe400078e022f */
        /* <DEDUP_REMOVED lines=10> */
[----:B------:R-:W-:Y:S01]  /*54310*/  IMAD R20, R9, R3, RZ ;  /* 0x0000000309147224 */ /* 0x000fe200078e02ff */
[----:B------:R-:W-:Y:S01]  /*54320*/  IADD3 RZ, P3, PT, R41, R46, RZ ;  /* 0x0000002e29ff7210 */ /* 0x000fe20007f7e0ff */
[----:B------:R-:W-:-:S04]  /*54330*/  IMAD.WIDE.U32 R44, R25, R8, RZ ;  /* 0x00000008192c7225 */ /* 0x000fc800078e00ff */
[----:B------:R-:W-:Y:S02]  /*54340*/  IMAD.X R41, RZ, RZ, RZ, P0 ;  /* 0x000000ffff297224 */ /* 0x000fe400000e06ff */
[----:B------:R-:W-:Y:S01]  /*54350*/  @P1 IADD3 R43, P5, PT, RZ, -R57, RZ ;  /* 0x80000039ff2b1210 */ /* 0x000fe20007fbe0ff */
[----:B------:R-:W-:Y:S01]  /*54360*/  IMAD.MOV.U32 R40, RZ, RZ, R47 ;  /* 0x000000ffff287224 */ /* 0x000fe200078e002f */
[----:B------:R-:W-:Y:S01]  /*54370*/  @P1 ISETP.NE.U32.AND P2, PT, R59, RZ, PT ;  /* 0x000000ff3b00120c */ /* 0x000fe20003f45070 */
[----:B------:R-:W-:Y:S01]  /*54380*/  IMAD.WIDE.U32 R48, R33, R8, RZ ;  /* 0x0000000821307225 */ /* 0x000fe200078e00ff */
[----:B------:R-:W-:Y:S02]  /*54390*/  @P1 ISETP.NE.U32.AND P0, PT, R50, R43, PT ;  /* 0x0000002b3200120c */ /* 0x000fe40003f05070 */
[----:B------:R-:W-:Y:S01]  /*543a0*/  @P1 ISETP.NE.AND.EX P2, PT, R65, RZ, PT, P2 ;  /* 0x000000ff4100120c */ /* 0x000fe20003f45320 */
[----:B------:R-:W-:Y:S02]  /*543b0*/  @P1 IMAD.X R22, RZ, RZ, ~R22, P5 ;  /* 0x000000ffff161224 */ /* 0x000fe400028e0e16 */
[----:B------:R-:W-:-:S02]  /*543c0*/  IMAD R65, R8, R39, R20 ;  /* 0x0000002708417224 */ /* 0x000fc400078e0214 */
[----:B------:R-:W-:Y:S01]  /*543d0*/  IMAD R20, R9, R33, RZ ;  /* 0x0000002109147224 */ /* 0x000fe200078e02ff */
[----:B------:R-:W-:Y:S01]  /*543e0*/  @P1 ISETP.NE.AND.EX P0, PT, R51, R22, !P2, P0 ;  /* 0x000000163300120c */ /* 0x000fe20005705300 */
[----:B------:R-:W-:-:S04]  /*543f0*/  IMAD.WIDE.U32.X R40, R7, R39, R40, P3 ;  /* 0x0000002707287225 */ /* 0x000fc800018e0428 */
[----:B------:R-:W-:-:S04]  /*54400*/  IMAD.WIDE.U32 R44, P4, R9, R33, R44 ;  /* 0x00000021092c7225 */ /* 0x000fc8000788002c */
[----:B------:R-:W-:Y:S01]  /*54410*/  IMAD.WIDE.U32 R38, R37, R4, RZ ;  /* 0x0000000425267225 */ /* 0x000fe200078e00ff */
[----:B------:R-:W-:-:S03]  /*54420*/  IADD3 RZ, P6, PT, R49, R44, RZ ;  /* 0x0000002c31ff7210 */ /* 0x000fc60007fde0ff */
[----:B------:R-:W-:-:S04]  /*54430*/  IMAD.WIDE.U32 R50, R8, R33, RZ ;  /* 0x0000002108327225 */ /* 0x000fc800078e00ff */
        /* <DEDUP_REMOVED lines=8> */
[----:B------:R-:W-:-:S03]  /*544c0*/  IMAD.WIDE.U32 R46, R35, R4, RZ ;  /* 0x00000004232e7225 */ /* 0x000fc600078e00ff */
[----:B------:R-:W-:Y:S01]  /*544d0*/  ISETP.GE.U32.AND.EX P2, PT, R16, R43, PT, P2 ;  /* 0x0000002b1000720c */ /* 0x000fe20003f46120 */
[----:B------:R-:W-:Y:S01]  /*544e0*/  IMAD.WIDE.U32 R38, P3, R11, R33, R56 ;  /* 0x000000210b267225 */ /* 0x000fe20007860038 */
[----:B------:R-:W-:Y:S02]  /*544f0*/  IADD3 RZ, P5, PT, R47, R48, RZ ;  /* 0x000000302fff7210 */ /* 0x000fe40007fbe0ff */
[----:B------:R-:W-:Y:S01]  /*54500*/  SEL R43, RZ, 0x1, P2 ;  /* 0x00000001ff2b7807 */ /* 0x000fe20001000000 */
[----:B------:R-:W-:Y:S01]  /*54510*/  IMAD.X R57, RZ, RZ, RZ, P4 ;  /* 0x000000ffff397224 */ /* 0x000fe200020e06ff */
[----:B------:R-:W-:Y:S01]  /*54520*/  ISETP.NE.U32.AND P2, PT, R24, RZ, PT ;  /* 0x000000ff1800720c */ /* 0x000fe20003f45070 */
[----:B------:R-:W-:Y:S02]  /*54530*/  IMAD.MOV.U32 R56, RZ, RZ, R45 ;  /* 0x000000ffff387224 */ /* 0x000fe400078e002d */
[----:B------:R-:W-:Y:S01]  /*54540*/  IMAD.WIDE.U32 R58, R33, R10, RZ ;  /* 0x0000000a213a7225 */ /* 0x000fe200078e00ff */
[----:B------:R-:W-:-:S03]  /*54550*/  ISETP.NE.AND.EX P2, PT, R32, RZ, PT, P2 ;  /* 0x000000ff2000720c */ /* 0x000fc60003f45320 */
[----:B------:R-:W-:Y:S01]  /*54560*/  IMAD.MOV.U32 R50, RZ, RZ, R49 ;  /* 0x000000ffff327224 */ /* 0x000fe200078e0031 */
[----:B------:R-:W-:Y:S01]  /*54570*/  IADD3 RZ, P4, PT, R59, R38, RZ ;  /* 0x000000263bff7210 */ /* 0x000fe20007f9e0ff */
[----:B------:R-:W-:-:S04]  /*54580*/  IMAD.WIDE.U32.X R48, R9, R25, R56, P6 ;  /* 0x0000001909307225 */ /* 0x000fc800030e0438 */
[----:B------:R-:W-:Y:S01]  /*54590*/  IMAD.WIDE.U32.X R46, R5, R37, R50, P5 ;  /* 0x00000025052e7225 */ /* 0x000fe200028e0432 */
[----:B------:R-:W-:Y:S02]  /*545a0*/  IADD3 R61, P5, PT, RZ, -R61, RZ ;  /* 0x8000003dff3d7210 */ /* 0x000fe40007fbe0ff */
[----:B------:R-:W-:Y:S01]  /*545b0*/  IADD3 R59, P6, PT, R43, R48, RZ ;  /* 0x000000302b3b7210 */ /* 0x000fe20007fde0ff */
[-C--:B------:R-:W-:Y:S02]  /*545c0*/  IMAD R20, R11, R33.reuse, RZ ;  /* 0x000000210b147224 */ /* 0x080fe400078e02ff */
[----:B------:R-:W-:Y:S01]  /*545d0*/  IMAD.MOV.U32 R51, RZ, RZ, 0x1 ;  /* 0x00000001ff337424 */ /* 0x000fe200078e00ff */
[----:B------:R-:W-:Y:S01]  /*545e0*/  @P1 SEL R51, RZ, 0x1, !P0 ;  /* 0x00000001ff331807 */ /* 0x000fe20004000000 */
[----:B------:R-:W-:-:S04]  /*545f0*/  IMAD.WIDE.U32 R44, R10, R33, RZ ;  /* 0x000000210a2c7225 */ /* 0x000fc800078e00ff */
[----:B------:R-:W-:Y:S02]  /*54600*/  IMAD R43, R10, R25, R20 ;  /* 0x000000190a2b7224 */ /* 0x000fe400078e0214 */
[----:B------:R-:W-:Y:S01]  /*54610*/  IMAD.X R63, RZ, RZ, ~R63, P5 ;  /* 0x000000ffff3f7224 */ /* 0x000fe200028e0e3f */
[----:B------:R-:W-:Y:S01]  /*54620*/  ISETP.NE.U32.AND P5, PT, R42, R61, PT ;  /* 0x0000003d2a00720c */ /* 0x000fe20003fa5070 */
[----:B------:R-:W-:Y:S01]  /*54630*/  IMAD.X R20, RZ, RZ, R49, P6 ;  /* 0x000000ffff147224 */ /* 0x000fe200030e0631 */
[----:B------:R-:W-:Y:S01]  /*54640*/  IADD3 R49, P0, PT, R51, R46, RZ ;  /* 0x0000002e33317210 */ /* 0x000fe20007f1e0ff */
[----:B------:R-:W-:Y:S01]  /*54650*/  IMAD.IADD R69, R45, 0x1, R43 ;  /* 0x000000012d457824 */ /* 0x000fe200078e022b */
[----:B------:R-:W-:Y:S01]  /*54660*/  IADD3 R61, P1, PT, R59, R44, RZ ;  /* 0x0000002c3b3d7210 */ /* 0x000fe20007f3e0ff */
[----:B------:R-:W-:Y:S01]  /*54670*/  IMAD.WIDE.U32 R56, R8, R3, RZ ;  /* 0x0000000308387225 */ /* 0x000fe200078e00ff */
[----:B------:R-:W-:Y:S02]  /*54680*/  IADD3.X R22, PT, PT, R47, UR4, RZ, P0, !PT ;  /* 0x000000042f167c10 */ /* 0x000fe400087fe4ff */
[----:B------:R-:W-:Y:S01]  /*54690*/  IADD3 R38, P0, PT, R61, R34, RZ ;  /* 0x000000223d267210 */ /* 0x000fe20007f1e0ff */
[----:B------:R-:W-:Y:S01]  /*546a0*/  IMAD.X R71, R69, 0x1, R20, P1 ;  /* 0x0000000145477824 */ /* 0x000fe200008e0614 */
[----:B------:R-:W-:Y:S01]  /*546b0*/  ISETP.NE.AND.EX P5, PT, R2, R63, !P2, P5 ;  /* 0x0000003f0200720c */ /* 0x000fe200057a5350 */
[----:B------:R-:W-:-:S02]  /*546c0*/  IMAD R2, R7, R35, RZ ;  /* 0x0000002307027224 */ /* 0x000fc400078e02ff */
[----:B------:R-:W-:Y:S01]  /*546d0*/  IMAD.X R36, R71, 0x1, R36, P0 ;  /* 0x0000000147247824 */ /* 0x000fe200000e0624 */
[----:B------:R-:W-:Y:S01]  /*546e0*/  ISETP.GE.U32.AND P0, PT, R38, R61, PT ;  /* 0x0000003d2600720c */ /* 0x000fe20003f06070 */
[----:B------:R-:W-:-:S03]  /*546f0*/  IMAD.WIDE.U32 R46, R15, R8, RZ ;  /* 0x000000080f2e7225 */ /* 0x000fc600078e00ff */
[----:B------:R-:W-:Y:S01]  /*54700*/  ISETP.GE.U32.AND.EX P0, PT, R36, R71, PT, P0 ;  /* 0x000000472400720c */ /* 0x000fe20003f06100 */
[----:B------:R-:W-:-:S04]  /*54710*/  IMAD.WIDE.U32 R42, R6, R35, RZ ;  /* 0x00000023062a7225 */ /* 0x000fc800078e00ff */
[----:B------:R-:W-:Y:S01]  /*54720*/  IMAD R45, R6, R37, R2 ;  /* 0x00000025062d7224 */ /* 0x000fe200078e0202 */
[----:B------:R-:W-:Y:S01]  /*54730*/  IADD3 R63, P2, PT, R49, R42, RZ ;  /* 0x0000002a313f7210 */ /* 0x000fe20007f5e0ff */
[----:B------:R-:W-:Y:S02]  /*54740*/  IMAD.IADD R65, R57, 0x1, R65 ;  /* 0x0000000139417824 */ /* 0x000fe400078e0241 */
[----:B------:R-:W-:-:S04]  /*54750*/  IMAD.WIDE.U32 R50, P1, R9, R13, R46 ;  /* 0x0000000d09327225 */ /* 0x000fc8000782002e */
[----:B------:R-:W-:-:S04]  /*54760*/  IMAD.WIDE.U32 R2, R13, R8, RZ ;  /* 0x000000080d027225 */ /* 0x000fc800078e00ff */
[----:B------:R-:W-:Y:S01]  /*54770*/  IMAD.IADD R47, R43, 0x1, R45 ;  /* 0x000000012b2f7824 */ /* 0x000fe200078e022d */
[----:B------:R-:W-:Y:S01]  /*54780*/  SEL R45, RZ, 0x1, !P5 ;  /* 0x00000001ff2d7807 */ /* 0x000fe20006800000 */
[----:B------:R-:W-:Y:S01]  /*54790*/  IMAD R2, R65, R26, RZ ;  /* 0x0000001a41027224 */ /* 0x000fe200078e02ff */
[----:B------:R-:W-:Y:S01]  /*547a0*/  IADD3 RZ, P5, PT, R3, R50, RZ ;  /* 0x0000003203ff7210 */ /* 0x000fe20007fbe0ff */
[----:B------:R-:W-:Y:S01]  /*547b0*/  IMAD.X R67, R47, 0x1, R22, P2 ;  /* 0x000000012f437824 */ /* 0x000fe200010e0616 */
[----:B------:R-:W-:Y:S01]  /*547c0*/  IADD3 R24, P2, P6, R63, R40, R45 ;  /* 0x000000283f187210 */ /* 0x000fe20007e5e02d */
[C---:B------:R-:W-:Y:S01]  /*547d0*/  IMAD R45, R56.reuse, R27, R2 ;  /* 0x0000001b382d7224 */ /* 0x040fe200078e0202 */
[----:B------:R-:W-:Y:S01]  /*547e0*/  LOP3.LUT R43, RZ, R56, RZ, 0x33, !PT ;  /* 0x00000038ff2b7212 */ /* 0x000fe200078e33ff */
[----:B------:R-:W-:Y:S01]  /*547f0*/  IMAD.WIDE.U32 R2, R56, R26, RZ ;  /* 0x0000001a38027225 */ /* 0x000fe200078e00ff */
[----:B------:R-:W-:Y:S02]  /*54800*/  IADD3.X R32, PT, PT, R67, R41, RZ, P2, P6 ;  /* 0x0000002943207210 */ /* 0x000fe400017ec4ff */
[----:B------:R-:W-:Y:S01]  /*54810*/  @P0 ISETP.NE.U32.AND P6, PT, R61, RZ, PT ;  /* 0x000000ff3d00020c */ /* 0x000fe20003fc5070 */
[----:B------:R-:W-:Y:S01]  /*54820*/  IMAD.X R57, RZ, RZ, RZ, P1 ;  /* 0x000000ffff397224 */ /* 0x000fe200008e06ff */
[----:B------:R-:W-:Y:S01]  /*54830*/  @P0 IADD3 R41, P1, PT, RZ, -R59, RZ ;  /* 0x8000003bff290210 */ /* 0x000fe20007f3e0ff */
[----:B------:R-:W-:Y:S01]  /*54840*/  IMAD.IADD R3, R3, 0x1, R45 ;  /* 0x0000000103037824 */ /* 0x000fe200078e022d */
[----:B------:R-:W-:Y:S01]  /*54850*/  @P0 ISETP.NE.AND.EX P6, PT, R71, RZ, PT, P6 ;  /* 0x000000ff4700020c */ /* 0x000fe20003fc5360 */
[----:B------:R-:W-:Y:S01]  /*54860*/  IMAD.MOV.U32 R56, RZ, RZ, R51 ;  /* 0x000000ffff387224 */ /* 0x000fe200078e0033 */
[----:B------:R-:W-:Y:S01]  /*54870*/  @P0 ISETP.NE.U32.AND P2, PT, R44, R41, PT ;  /* 0x000000292c00020c */ /* 0x000fe20003f45070 */
[----:B------:R-:W-:-:S02]  /*54880*/  IMAD R34, R9, R13, RZ ;  /* 0x0000000d09227224 */ /* 0x000fc400078e02ff */
[----:B------:R-:W-:-:S04]  /*54890*/  IMAD.WIDE.U32 R50, R3, R28, RZ ;  /* 0x0000001c03327225 */ /* 0x000fc800078e00ff */
[----:B------:R-:W-:Y:S02]  /*548a0*/  @P0 IMAD.X R20, RZ, RZ, ~R20, P1 ;  /* 0x000000ffff140224 */ /* 0x000fe400008e0e14 */
[----:B------:R-:W-:-:S03]  /*548b0*/  IMAD.WIDE.U32 R40, R8, R13, RZ ;  /* 0x0000000d08287225 */ /* 0x000fc600078e00ff */
[----:B------:R-:W-:Y:S01]  /*548c0*/  @P0 ISETP.NE.AND.EX P2, PT, R69, R20, !P6, P2 ;  /* 0x000000144500020c */ /* 0x000fe20007745320 */
[----:B------:R-:W-:Y:S01]  /*548d0*/  IMAD R61, R8, R15, R34 ;  /* 0x0000000f083d7224 */ /* 0x000fe200078e0222 */
[----:B------:R-:W-:Y:S01]  /*548e0*/  LOP3.LUT R20, RZ, R65, RZ, 0x33, !PT ;  /* 0x00000041ff147212 */ /* 0x000fe200078e33ff */
[----:B------:R-:W-:-:S04]  /*548f0*/  IMAD.WIDE.U32 R44, R2, R28, RZ ;  /* 0x0000001c022c7225 */ /* 0x000fc800078e00ff */
[----:B------:R-:W-:Y:S01]  /*54900*/  IMAD.WIDE.U32 R58, P6, R2, R29, R50 ;  /* 0x0000001d023a7225 */ /* 0x000fe200078c0032 */
[----:B------:R-:W-:-:S03]  /*54910*/  ISETP.GT.U32.AND P1, PT, R44, R43, PT ;  /* 0x0000002b2c00720c */ /* 0x000fc60003f24070 */
[----:B------:R-:W-:Y:S01]  /*54920*/  IMAD.WIDE.U32.X R50, R9, R15, R56, P5 ;  /* 0x0000000f09327225 */ /* 0x000fe200028e0438 */
[----:B------:R-:W-:-:S03]  /*54930*/  IADD3 R43, P5, PT, R45, R58, RZ ;  /* 0x0000003a2d2b7210 */ /* 0x000fc60007fbe0ff */
[----:B------:R-:W-:Y:S01]  /*54940*/  IMAD.IADD R57, R41, 0x1, R61 ;  /* 0x0000000129397824 */ /* 0x000fe200078e023d */
[----:B------:R-:W-:Y:S01]  /*54950*/  ISETP.GT.U32.AND.EX P1, PT, R43, R20, PT, P1 ;  /* 0x000000142b00720c */ /* 0x000fe20003f24110 */
[----:B------:R-:W-:Y:S01]  /*54960*/  IMAD.X R41, RZ, RZ, RZ, P3 ;  /* 0x000000ffff297224 */ /* 0x000fe200018e06ff */
[-C--:B------:R-:W-:Y:S01]  /*54970*/  IADD3 R9, P3, PT, R38, R40.reuse, RZ ;  /* 0x0000002826097210 */ /* 0x080fe20007f7e0ff */
[----:B------:R-:W-:Y:S01]  /*54980*/  IMAD.X R45, RZ, RZ, RZ, P6 ;  /* 0x000000ffff2d7224 */ /* 0x000fe200030e06ff */
[----:B------:R-:W-:Y:S01]  /*54990*/  SEL R43, RZ, 0x1, !P1 ;  /* 0x00000001ff2b7807 */ /* 0x000fe20004800000 */
[----:B------:R-:W-:Y:S01]  /*549a0*/  IMAD.MOV.U32 R44, RZ, RZ, R59 ;  /* 0x000000ffff2c7224 */ /* 0x000fe200078e003b */
[----:B------:R-:W-:Y:S01]  /*549b0*/  ISETP.GE.U32.AND P1, PT, R24, R63, PT ;  /* 0x0000003f1800720c */ /* 0x000fe20003f26070 */
[----:B------:R-:W-:Y:S01]  /*549c0*/  IMAD.X R8, R57, 0x1, R36, P3 ;  /* 0x0000000139087824 */ /* 0x000fe200018e0624 */
[----:B------:R-:W-:Y:S01]  /*549d0*/  ISETP.GE.U32.AND P3, PT, R9, R40, PT ;  /* 0x000000280900720c */ /* 0x000fe20003f66070 */
[----:B------:R-:W-:Y:S01]  /*549e0*/  IMAD.MOV.U32 R40, RZ, RZ, R39 ;  /* 0x000000ffff287224 */ /* 0x000fe200078e0027 */
[----:B------:R-:W-:Y:S01]  /*549f0*/  ISETP.GE.U32.AND.EX P1, PT, R32, R67, PT, P1 ;  /* 0x000000432000720c */ /* 0x000fe20003f26110 */
[----:B------:R-:W-:Y:S01]  /*54a00*/  IMAD.WIDE.U32.X R44, R3, R29, R44, P5 ;  /* 0x0000001d032c7225 */ /* 0x000fe200028e042c */
[----:B------:R-:W-:-:S03]  /*54a10*/  ISETP.GE.U32.AND.EX P3, PT, R8, R57, PT, P3 ;  /* 0x000000390800720c */ /* 0x000fc60003f66130 */
[----:B------:R-:W-:Y:S01]  /*54a20*/  IMAD.WIDE.U32.X R38, R11, R25, R40, P4 ;  /* 0x000000190b267225 */ /* 0x000fe200020e0428 */
[----:B------:R-:W-:Y:S02]  /*54a30*/  IADD3 R71, P4, PT, R43, R44, RZ ;  /* 0x0000002c2b477210 */ /* 0x000fe40007f9e0ff */
[----:B------:R-:W-:Y:S01]  /*54a40*/  SEL R43, RZ, 0x1, P3 ;  /* 0x00000001ff2b7807 */ /* 0x000fe20001800000 */
[----:B------:R-:W-:-:S04]  /*54a50*/  IMAD.WIDE.U32 R56, R3, R30, RZ ;  /* 0x0000001e03387225 */ /* 0x000fc800078e00ff */
[----:B------:R-:W-:Y:S01]  /*54a60*/  IMAD.MOV.U32 R59, RZ, RZ, 0x1 ;  /* 0x00000001ff3b7424 */ /* 0x000fe200078e00ff */
[----:B------:R-:W-:Y:S01]  /*54a70*/  @P0 SEL R59, RZ, 0x1, !P2 ;  /* 0x00000001ff3b0807 */ /* 0x000fe20005000000 */
[C---:B------:R-:W-:Y:S01]  /*54a80*/  IMAD.WIDE.U32 R40, R2.reuse, R30, RZ ;  /* 0x0000001e02287225 */ /* 0x040fe200078e00ff */
[----:B------:R-:W-:Y:S02]  /*54a90*/  IADD3 R65, P2, PT, R43, R50, RZ ;  /* 0x000000322b417210 */ /* 0x000fe40007f5e0ff */
[----:B------:R-:W-:Y:S01]  /*54aa0*/  IADD3 R61, P0, PT, R59, R38, RZ ;  /* 0x000000263b3d7210 */ /* 0x000fe20007f1e0ff */
[----:B------:R-:W-:Y:S01]  /*54ab0*/  IMAD.X R36, RZ, RZ, R45, P4 ;  /* 0x000000ffff247224 */ /* 0x000fe200020e062d */
[----:B------:R-:W-:Y:S01]  /*54ac0*/  @P1 IADD3 R49, P5, PT, RZ, -R49, RZ ;  /* 0x80000031ff311210 */ /* 0x000fe20007fbe0ff */
[----:B------:R-:W-:Y:S01]  /*54ad0*/  IMAD.WIDE.U32 R44, P4, R2, R31, R56 ;  /* 0x0000001f022c7225 */ /* 0x000fe20007880038 */
[----:B------:R-:W-:Y:S02]  /*54ae0*/  IADD3.X R38, PT, PT, R39, UR4, RZ, P0, !PT ;  /* 0x0000000427267c10 */ /* 0x000fe400087fe4ff */
[----:B------:R-:W-:Y:S01]  /*54af0*/  @P1 ISETP.NE.U32.AND P3, PT, R63, RZ, PT ;  /* 0x000000ff3f00120c */ /* 0x000fe20003f65070 */
[----:B------:R-:W-:Y:S01]  /*54b00*/  IMAD.X R56, RZ, RZ, R51, P2 ;  /* 0x000000ffff387224 */ /* 0x000fe200010e0633 */
[----:B------:R-:W-:Y:S01]  /*54b10*/  IADD3 R75, P2, PT, R71, R40, RZ ;  /* 0x00000028474b7210 */ /* 0x000fe20007f5e0ff */
[----:B------:R-:W-:Y:S01]  /*54b20*/  IMAD.IADD R73, R41, 0x1, R44 ;  /* 0x0000000129497824 */ /* 0x000fe200078e022c */
[----:B------:R-:W-:Y:S01]  /*54b30*/  @P1 ISETP.NE.AND.EX P3, PT, R67, RZ, PT, P3 ;  /* 0x000000ff4300120c */ /* 0x000fe20003f65330 */
[----:B------:R-:W-:Y:S01]  /*54b40*/  IMAD.WIDE.U32 R50, R37, R6, RZ ;  /* 0x0000000625327225 */ /* 0x000fe200078e00ff */
[----:B------:R-:W-:-:S03]  /*54b50*/  IADD3 R20, P0, PT, R75, R0, RZ ;  /* 0x000000004b147210 */ /* 0x000fc60007f1e0ff */
[----:B------:R-:W-:Y:S01]  /*54b60*/  IMAD.X R46, R73, 0x1, R36, P2 ;  /* 0x00000001492e7824 */ /* 0x000fe200010e0624 */
[----:B------:R-:W-:Y:S01]  /*54b70*/  @P1 ISETP.NE.U32.AND P2, PT, R42, R49, PT ;  /* 0x000000312a00120c */ /* 0x000fe20003f45070 */
[----:B------:R-:W-:Y:S02]  /*54b80*/  IMAD R34, R11, R13, RZ ;  /* 0x0000000d0b227224 */ /* 0x000fe400078e02ff */
[----:B------:R-:W-:Y:S01]  /*54b90*/  IMAD.X R39, R46, 0x1, R12, P0 ;  /* 0x000000012e277824 */ /* 0x000fe200000e060c */
[----:B------:R-:W-:Y:S01]  /*54ba0*/  ISETP.GE.U32.AND P0, PT, R20, R75, PT ;  /* 0x0000004b1400720c */ /* 0x000fe20003f06070 */
[----:B------:R-:W-:Y:S02]  /*54bb0*/  @P1 IMAD.X R22, RZ, RZ, ~R22, P5 ;  /* 0x000000ffff161224 */ /* 0x000fe400028e0e16 */
[----:B------:R-:W-:Y:S01]  /*54bc0*/  IMAD R0, R5, R33, RZ ;  /* 0x0000002105007224 */ /* 0x000fe200078e02ff */
[----:B------:R-:W-:Y:S01]  /*54bd0*/  ISETP.GE.U32.AND.EX P0, PT, R39, R46, PT, P0 ;  /* 0x0000002e2700720c */ /* 0x000fe20003f06100 */
[----:B------:R-:W-:Y:S01]  /*54be0*/  IMAD.WIDE.U32 R42, R10, R13, RZ ;  /* 0x0000000d0a2a7225 */ /* 0x000fe200078e00ff */
[----:B------:R-:W-:-:S03]  /*54bf0*/  @P1 ISETP.NE.AND.EX P3, PT, R47, R22, !P3, P2 ;  /* 0x000000162f00120c */ /* 0x000fc60005f65320 */
[----:B------:R-:W-:Y:S01]  /*54c00*/  IMAD.WIDE.U32 R50, P5, R7, R35, R50 ;  /* 0x0000002307327225 */ /* 0x000fe200078a0032 */
[----:B------:R-:W-:-:S03]  /*54c10*/  P2R R58, PR, RZ, 0x8 ;  /* 0x00000008ff3a7803 */ /* 0x000fc60000000000 */
[----:B------:R-:W-:-:S04]  /*54c20*/  IMAD.WIDE.U32 R48, R4, R33, RZ ;  /* 0x0000002104307225 */ /* 0x000fc800078e00ff */
[----:B------:R-:W-:Y:S01]  /*54c30*/  IMAD R59, R10, R15, R34 ;  /* 0x0000000f0a3b7224 */ /* 0x000fe200078e0222 */
[----:B------:R-:W-:Y:S01]  /*54c40*/  IADD3 R63, P2, PT, R61, R48, RZ ;  /* 0x000000303d3f7210 */ /* 0x000fe20007f5e0ff */
[----:B------:R-:W-:Y:S02]  /*54c50*/  IMAD R57, R4, R25, R0 ;  /* 0x0000001904397224 */ /* 0x000fe400078e0200 */
[----:B------:R-:W-:Y:S01]  /*54c60*/  IMAD.X R47, RZ, RZ, RZ, P5 ;  /* 0x000000ffff2f7224 */ /* 0x000fe200028e06ff */
[----:B------:R-:W-:Y:S01]  /*54c70*/  IADD3 R69, P5, PT, R65, R42, RZ ;  /* 0x0000002a41457210 */ /* 0x000fe20007fbe0ff */
[----:B------:R-:W-:Y:S01]  /*54c80*/  IMAD.IADD R67, R43, 0x1, R59 ;  /* 0x000000012b437824 */ /* 0x000fe200078e023b */
[----:B------:R-:W-:Y:S01]  /*54c90*/  @P0 IADD3 R43, P3, PT, RZ, -R71, RZ ;  /* 0x80000047ff2b0210 */ /* 0x000fe20007f7e0ff */
[----:B------:R-:W-:Y:S02]  /*54ca0*/  IMAD.IADD R49, R49, 0x1, R57 ;  /* 0x0000000131317824 */ /* 0x000fe400078e0239 */
[----:B------:R-:W-:Y:S01]  /*54cb0*/  IMAD.X R71, R67, 0x1, R56, P5 ;  /* 0x0000000143477824 */ /* 0x000fe200028e0638 */
[----:B------:R-:W-:Y:S01]  /*54cc0*/  IADD3 R24, P5, PT, R63, R24, RZ ;  /* 0x000000183f187210 */ /* 0x000fe20007fbe0ff */
[----:B------:R-:W-:Y:S01]  /*54cd0*/  IMAD.X R59, R49, 0x1, R38, P2 ;  /* 0x00000001313b7824 */ /* 0x000fe200010e0626 */
[----:B------:R-:W-:Y:S01]  /*54ce0*/  @P0 ISETP.NE.U32.AND P2, PT, R75, RZ, PT ;  /* 0x000000ff4b00020c */ /* 0x000fe20003f45070 */
[----:B------:R-:W-:Y:S01]  /*54cf0*/  @P0 IMAD.X R0, RZ, RZ, ~R36, P3 ;  /* 0x000000ffff000224 */ /* 0x000fe200018e0e24 */
[----:B------:R-:W-:Y:S01]  /*54d00*/  ISETP.GE.U32.AND P3, PT, R24, R63, PT ;  /* 0x0000003f1800720c */ /* 0x000fe20003f66070 */
[----:B------:R-:W-:Y:S01]  /*54d10*/  IMAD.X R12, R59, 0x1, R32, P5 ;  /* 0x000000013b0c7824 */ /* 0x000fe200028e0620 */
[----:B------:R-:W-:Y:S01]  /*54d20*/  @P0 ISETP.NE.AND.EX P2, PT, R46, RZ, PT, P2 ;  /* 0x000000ff2e00020c */ /* 0x000fe20003f45320 */
[----:B------:R-:W-:Y:S01]  /*54d30*/  IMAD.WIDE.U32 R34, R35, R6, RZ ;  /* 0x0000000623227225 */ /* 0x000fe200078e00ff */
[----:B------:R-:W-:-:S02]  /*54d40*/  @P0 ISETP.NE.U32.AND P5, PT, R40, R43, PT ;  /* 0x0000002b2800020c */ /* 0x000fc40003fa5070 */
[----:B------:R-:W-:Y:S01]  /*54d50*/  ISETP.GE.U32.AND.EX P3, PT, R12, R59, PT, P3 ;  /* 0x0000003b0c00720c */ /* 0x000fe20003f66130 */
[----:B------:R-:W-:Y:S01]  /*54d60*/  IMAD.MOV.U32 R57, RZ, RZ, 0x1 ;  /* 0x00000001ff397424 */ /* 0x000fe200078e00ff */
[----:B------:R-:W-:Y:S01]  /*54d70*/  @P0 ISETP.NE.AND.EX P2, PT, R73, R0, !P2, P5 ;  /* 0x000000004900020c */ /* 0x000fe20005745350 */
[----:B------:R-:W-:Y:S01]  /*54d80*/  IMAD.MOV.U32 R46, RZ, RZ, R51 ;  /* 0x000000ffff2e7224 */ /* 0x000fe200078e0033 */
[----:B------:R-:W-:Y:S01]  /*54d90*/  IADD3 R0, P5, PT, R69, R24, RZ ;  /* 0x0000001845007210 */ /* 0x000fe20007fbe0ff */
[----:B------:R-:W-:Y:S01]  /*54da0*/  IMAD R24, R39, R26, RZ ;  /* 0x0000001a27187224 */ /* 0x000fe200078e02ff */
[----:B------:R-:W-:Y:S02]  /*54db0*/  @P0 SEL R57, RZ, 0x1, !P2 ;  /* 0x00000001ff390807 */ /* 0x000fe40005000000 */
[----:B------:R-:W-:Y:S01]  /*54dc0*/  ISETP.GE.U32.AND P0, PT, R0, R69, PT ;  /* 0x000000450000720c */ /* 0x000fe20003f06070 */
[----:B------:R-:W-:Y:S01]  /*54dd0*/  IMAD.X R12, R71, 0x1, R12, P5 ;  /* 0x00000001470c7824 */ /* 0x000fe200028e060c */
[----:B------:R-:W-:-:S02]  /*54de0*/  IADD3 RZ, P5, PT, R35, R50, RZ ;  /* 0x0000003223ff7210 */ /* 0x000fc40007fbe0ff */
[----:B------:R-:W-:Y:S02]  /*54df0*/  LOP3.LUT R39, RZ, R39, RZ, 0x33, !PT ;  /* 0x00000027ff277212 */ /* 0x000fe400078e33ff */
[----:B------:R-:W-:Y:S01]  /*54e00*/  ISETP.GE.U32.AND.EX P0, PT, R12, R71, PT, P0 ;  /* 0x000000470c00720c */ /* 0x000fe20003f06100 */
[----:B------:R-:W-:Y:S01]  /*54e10*/  IMAD.WIDE.U32.X R34, R7, R37, R46, P5 ;  /* 0x0000002507227225 */ /* 0x000fe200028e042e */
[----:B------:R-:W-:Y:S02]  /*54e20*/  @P3 IADD3 R43, P2, PT, RZ, -R61, RZ ;  /* 0x8000003dff2b3210 */ /* 0x000fe40007f5e0ff */
[----:B------:R-:W-:Y:S01]  /*54e30*/  @P3 ISETP.NE.U32.AND P5, PT, R63, RZ, PT ;  /* 0x000000ff3f00320c */ /* 0x000fe20003fa5070 */
[----:B------:R-:W-:-:S03]  /*54e40*/  IMAD.WIDE.U32 R36, R15, R10, RZ ;  /* 0x0000000a0f247225 */ /* 0x000fc600078e00ff */
[----:B------:R-:W-:Y:S01]  /*54e50*/  @P3 ISETP.NE.AND.EX P5, PT, R59, RZ, PT, P5 ;  /* 0x000000ff3b00320c */ /* 0x000fe20003fa5350 */
[----:B------:R-:W-:Y:S01]  /*54e60*/  @P3 IMAD.X R22, RZ, RZ, ~R38, P2 ;  /* 0x000000ffff163224 */ /* 0x000fe200010e0e26 */
[----:B------:R-:W-:-:S04]  /*54e70*/  @P3 ISETP.NE.U32.AND P2, PT, R48, R43, PT ;  /* 0x0000002b3000320c */ /* 0x000fc80003f45070 */
[----:B------:R-:W-:Y:S02]  /*54e80*/  @P3 ISETP.NE.AND.EX P2, PT, R49, R22, !P5, P2 ;  /* 0x000000163100320c */ /* 0x000fe40006f45320 */
[----:B------:R-:W-:-:S04]  /*54e90*/  @P0 IADD3 R43, P5, PT, RZ, -R65, RZ ;  /* 0x80000041ff2b0210 */ /* 0x000fc80007fbe0ff */
[----:B------:R-:W-:Y:S01]  /*54ea0*/  @P0 ISETP.NE.U32.AND P6, PT, R42, R43, PT ;  /* 0x0000002b2a00020c */ /* 0x000fe20003fc5070 */
[----:B------:R-:W-:Y:S02]  /*54eb0*/  @P0 IMAD.X R22, RZ, RZ, ~R56, P5 ;  /* 0x000000ffff160224 */ /* 0x000fe400028e0e38 */
[----:B------:R-:W-:-:S04]  /*54ec0*/  IMAD.WIDE.U32 R46, P5, R11, R13, R36 ;  /* 0x0000000d0b2e7225 */ /* 0x000fc800078a0024 */
[----:B------:R-:W-:-:S04]  /*54ed0*/  IMAD.WIDE.U32 R36, R13, R10, RZ ;  /* 0x0000000a0d247225 */ /* 0x000fc800078e00ff */
[----:B------:R-:W-:Y:S01]  /*54ee0*/  IMAD.X R49, RZ, RZ, RZ, P5 ;  /* 0x000000ffff317224 */ /* 0x000fe200028e06ff */
[----:B------:R-:W-:Y:S01]  /*54ef0*/  IADD3 RZ, P5, PT, R37, R46, RZ ;  /* 0x0000002e25ff7210 */ /* 0x000fe20007fbe0ff */
[----:B------:R-:W-:-:S04]  /*54f00*/  IMAD.MOV.U32 R48, RZ, RZ, R47 ;  /* 0x000000ffff307224 */ /* 0x000fc800078e002f */
[----:B------:R-:W-:Y:S01]  /*54f10*/  IMAD.WIDE.U32.X R46, R11, R15, R48, P5 ;  /* 0x0000000f0b2e7225 */ /* 0x000fe200028e0430 */
[----:B------:R-:W-:-:S03]  /*54f20*/  @P0 ISETP.NE.U32.AND P5, PT, R69, RZ, PT ;  /* 0x000000ff4500020c */ /* 0x000fc60003fa5070 */
[----:B------:R-:W-:Y:S01]  /*54f30*/  IMAD.WIDE.U32 R10, R25, R4, RZ ;  /* 0x00000004190a7225 */ /* 0x000fe200078e00ff */
[----:B------:R-:W-:-:S03]  /*54f40*/  @P0 ISETP.NE.AND.EX P5, PT, R71, RZ, PT, P5 ;  /* 0x000000ff4700020c */ /* 0x000fc60003fa5350 */
[----:B------:R-:W-:Y:S01]  /*54f50*/  IMAD.MOV.U32 R49, RZ, RZ, 0x1 ;  /* 0x00000001ff317424 */ /* 0x000fe200078e00ff */
[----:B------:R-:W-:Y:S01]  /*54f60*/  @P0 ISETP.NE.AND.EX P5, PT, R67, R22, !P5, P6 ;  /* 0x000000164300020c */ /* 0x000fe20006fa5360 */
[----:B------:R-:W-:Y:S01]  /*54f70*/  IMAD.WIDE.U32 R36, P6, R5, R33, R10 ;  /* 0x0000002105247225 */ /* 0x000fe200078c000a */
[----:B------:R-:W-:-:S03]  /*54f80*/  @P3 SEL R49, RZ, 0x1, !P2 ;  /* 0x00000001ff313807 */ /* 0x000fc60005000000 */
[----:B------:R-:W-:-:S04]  /*54f90*/  IMAD.WIDE.U32 R10, R33, R4, RZ ;  /* 0x00000004210a7225 */ /* 0x000fc800078e00ff */
[----:B------:R-:W-:Y:S01]  /*54fa0*/  IMAD.X R43, RZ, RZ, RZ, P6 ;  /* 0x000000ffff2b7224 */ /* 0x000fe200030e06ff */
[----:B------:R-:W-:Y:S01]  /*54fb0*/  IADD3 RZ, P6, PT, R11, R36, RZ ;  /* 0x000000240bff7210 */ /* 0x000fe20007fde0ff */
[----:B------:R-:W-:Y:S02]  /*54fc0*/  IMAD.MOV.U32 R42, RZ, RZ, R37 ;  /* 0x000000ffff2a7224 */ /* 0x000fe400078e0025 */
[----:B------:R-:W-:-:S04]  /*54fd0*/  IMAD.WIDE.U32 R10, R25, R6, RZ ;  /* 0x00000006190a7225 */ /* 0x000fc800078e00ff */
[----:B------:R-:W-:Y:S01]  /*54fe0*/  IMAD.WIDE.U32.X R36, R5, R25, R42, P6 ;  /* 0x0000001905247225 */ /* 0x000fe200030e042a */
[----:B------:R-:W-:-:S03]  /*54ff0*/  ISETP.NE.AND P6, PT, R58, RZ, PT ;  /* 0x000000ff3a00720c */ /* 0x000fc60003fc5270 */
[----:B------:R-:W-:Y:S01]  /*55000*/  IMAD.X R43, RZ, RZ, RZ, P4 ;  /* 0x000000ffff2b7224 */ /* 0x000fe200020e06ff */
[----:B------:R-:W-:Y:S01]  /*55010*/  IADD3 RZ, P4, PT, R44, R41, RZ ;  /* 0x000000292cff7210 */ /* 0x000fe20007f9e0ff */
[----:B------:R-:W-:Y:S01]  /*55020*/  IMAD.MOV.U32 R42, RZ, RZ, R45 ;  /* 0x000000ffff2a7224 */ /* 0x000fe200078e002d */
[----:B------:R-:W-:Y:S01]  /*55030*/  IADD3 R45, P2, PT, R49, R36, RZ ;  /* 0x00000024312d7210 */ /* 0x000fe20007f5e0ff */
[----:B------:R-:W-:-:S03]  /*55040*/  IMAD.WIDE.U32 R40, R33, R6, RZ ;  /* 0x0000000621287225 */ /* 0x000fc600078e00ff */
[----:B------:R-:W-:Y:S01]  /*55050*/  IADD3.X R38, PT, PT, R37, UR10, RZ, P2, !PT ;  /* 0x0000000a25267c10 */ /* 0x000fe200097fe4ff */
[----:B------:R-:W-:-:S04]  /*55060*/  IMAD.WIDE.U32 R10, P3, R7, R33, R10 ;  /* 0x00000021070a7225 */ /* 0x000fc8000786000a */
[----:B------:R-:W-:Y:S01]  /*55070*/  IMAD.WIDE.U32.X R42, R3, R31, R42, P4 ;  /* 0x0000001f032a7225 */ /* 0x000fe200020e042a */
[----:B------:R-:W-:-:S03]  /*55080*/  IADD3 RZ, P2, PT, R41, R10, RZ ;  /* 0x0000000a29ff7210 */ /* 0x000fc60007f5e0ff */
[-C--:B------:R-:W-:Y:S01]  /*55090*/  IMAD R10, R7, R33.reuse, RZ ;  /* 0x00000021070a7224 */ /* 0x080fe200078e02ff */
[----:B------:R-:W-:Y:S01]  /*550a0*/  IADD3 R67, P4, PT, R57, R42, RZ ;  /* 0x0000002a39437210 */ /* 0x000fe20007f9e0ff */
[----:B------:R-:W-:-:S03]  /*550b0*/  IMAD.WIDE.U32 R32, R6, R33, RZ ;  /* 0x0000002106207225 */ /* 0x000fc600078e00ff */
[----:B------:R-:W-:Y:S01]  /*550c0*/  IADD3.X R60, PT, PT, R43, UR4, RZ, P4, !PT ;  /* 0x000000042b3c7c10 */ /* 0x000fe2000a7fe4ff */
[----:B------:R-:W-:Y:S02]  /*550d0*/  IMAD R51, R6, R25, R10 ;  /* 0x0000001906337224 */ /* 0x000fe400078e020a */
[----:B------:R-:W-:-:S04]  /*550e0*/  IMAD.WIDE.U32 R40, R3, R52, RZ ;  /* 0x0000003403287225 */ /* 0x000fc800078e00ff */
[----:B------:R-:W-:Y:S01]  /*550f0*/  IMAD.MOV.U32 R43, RZ, RZ, 0x1 ;  /* 0x00000001ff2b7424 */ /* 0x000fe200078e00ff */
[----:B------:R-:W-:Y:S01]  /*55100*/  @P0 SEL R43, RZ, 0x1, !P5 ;  /* 0x00000001ff2b0807 */ /* 0x000fe20006800000 */
[----:B------:R-:W-:Y:S01]  /*55110*/  IMAD.WIDE.U32 R36, R2, R52, RZ ;  /* 0x0000003402247225 */ /* 0x000fe200078e00ff */
[----:B------:R-:W-:-:S03]  /*55120*/  IADD3 R44, P0, PT, R45, R32, RZ ;  /* 0x000000202d2c7210 */ /* 0x000fc60007f1e0ff */
[----:B------:R-:W-:Y:S02]  /*55130*/  IMAD.IADD R33, R33, 0x1, R51 ;  /* 0x0000000121217824 */ /* 0x000fe400078e0233 */
[----:B------:R-:W-:Y:S01]  /*55140*/  IMAD.MOV.U32 R49, RZ, RZ, 0x1 ;  /* 0x00000001ff317424 */ /* 0x000fe200078e00ff */
[----:B------:R-:W-:Y:S01]  /*55150*/  @P1 SEL R49, RZ, 0x1, !P6 ;  /* 0x00000001ff311807 */ /* 0x000fe20007000000 */
[----:B------:R-:W-:Y:S01]  /*55160*/  IMAD.WIDE.U32 R40, P4, R2, R53, R40 ;  /* 0x0000003502287225 */ /* 0x000fe20007880028 */
[----:B------:R-:W-:-:S03]  /*55170*/  IADD3 R61, P1, PT, R43, R46, RZ ;  /* 0x0000002e2b3d7210 */ /* 0x000fc60007f3e0ff */
[----:B------:R-:W-:Y:S01]  /*55180*/  IMAD.X R57, R33, 0x1, R38, P0 ;  /* 0x0000000121397824 */ /* 0x000fe200000e0626 */
[----:B------:R-:W-:Y:S01]  /*55190*/  IADD3 R71, P0, PT, R67, R36, RZ ;  /* 0x0000002443477210 */ /* 0x000fe20007f1e0ff */
[----:B------:R-:W-:Y:S01]  /*551a0*/  IMAD.IADD R69, R37, 0x1, R40 ;  /* 0x0000000125457824 */ /* 0x000fe200078e0228 */
[----:B------:R-:W-:Y:S01]  /*551b0*/  IADD3.X R56, PT, PT, R47, UR4, RZ, P1, !PT ;  /* 0x000000042f387c10 */ /* 0x000fe20008ffe4ff */
[----:B------:R-:W-:Y:S01]  /*551c0*/  IMAD R10, R5, R13, RZ ;  /* 0x0000000d050a7224 */ /* 0x000fe200078e02ff */
[----:B------:R-:W-:Y:S01]  /*551d0*/  IADD3 R59, P1, P5, R44, R49, R34 ;  /* 0x000000312c3b7210 */ /* 0x000fe20007d3e022 */
[----:B------:R-:W-:-:S03]  /*551e0*/  IMAD.WIDE.U32 R42, R4, R13, RZ ;  /* 0x0000000d042a7225 */ /* 0x000fc600078e00ff */
[----:B------:R-:W-:Y:S01]  /*551f0*/  IADD3.X R50, PT, PT, R57, UR4, R35, P1, P5 ;  /* 0x0000000439327c10 */ /* 0x000fe20008fea423 */
[----:B------:R-:W-:Y:S01]  /*55200*/  IMAD.X R73, R69, 0x1, R60, P0 ;  /* 0x0000000145497824 */ /* 0x000fe200000e063c */
[----:B------:R-:W-:Y:S01]  /*55210*/  IADD3 R22, P0, PT, R71, R14, RZ ;  /* 0x0000000e47167210 */ /* 0x000fe20007f1e0ff */
[----:B------:R-:W-:Y:S01]  /*55220*/  IMAD R49, R4, R15, R10 ;  /* 0x0000000f04317224 */ /* 0x000fe200078e020a */
[----:B------:R-:W-:Y:S01]  /*55230*/  IADD3 R58, P6, PT, R61, R42, RZ ;  /* 0x0000002a3d3a7210 */ /* 0x000fe20007fde0ff */
[----:B------:R-:W-:-:S04]  /*55240*/  IMAD.WIDE.U32 R46, R15, R4, RZ ;  /* 0x000000040f2e7225 */ /* 0x000fc800078e00ff */
[----:B------:R-:W-:Y:S02]  /*55250*/  IMAD.IADD R63, R43, 0x1, R49 ;  /* 0x000000012b3f7824 */ /* 0x000fe400078e0231 */
[----:B------:R-:W-:Y:S01]  /*55260*/  IMAD.WIDE.U32 R34, R13, R4, RZ ;  /* 0x000000040d227225 */ /* 0x000fe200078e00ff */
[----:B------:R-:W-:-:S03]  /*55270*/  IADD3 R4, P5, PT, R58, R59, RZ ;  /* 0x0000003b3a047210 */ /* 0x000fc60007fbe0ff */
[----:B------:R-:W-:Y:S01]  /*55280*/  IMAD.X R16, R73, 0x1, R16, P0 ;  /* 0x0000000149107824 */ /* 0x000fe200000e0610 */
[----:B------:R-:W-:Y:S01]  /*55290*/  ISETP.GE.U32.AND P0, PT, R22, R71, PT ;  /* 0x000000471600720c */ /* 0x000fe20003f06070 */
[----:B------:R-:W-:Y:S01]  /*552a0*/  IMAD.X R65, R63, 0x1, R56, P6 ;  /* 0x000000013f417824 */ /* 0x000fe200030e0638 */
[----:B------:R-:W-:Y:S01]  /*552b0*/  ISETP.GE.U32.AND P6, PT, R4, R58, PT ;  /* 0x0000003a0400720c */ /* 0x000fe20003fc6070 */
[----:B------:R-:W-:Y:S01]  /*552c0*/  IMAD.WIDE.U32 R48, P1, R5, R13, R46 ;  /* 0x0000000d05307225 */ /* 0x000fe2000782002e */
[----:B------:R-:W-:-:S03]  /*552d0*/  ISETP.GE.U32.AND.EX P0, PT, R16, R73, PT, P0 ;  /* 0x000000491000720c */ /* 0x000fc60003f06100 */
[----:B------:R-:W-:Y:S02]  /*552e0*/  IMAD.X R14, R65, 0x1, R50, P5 ;  /* 0x00000001410e7824 */ /* 0x000fe400028e0632 */
[----:B------:R-:W-:Y:S01]  /*552f0*/  IMAD.X R47, RZ, RZ, RZ, P3 ;  /* 0x000000ffff2f7224 */ /* 0x000fe200018e06ff */
[----:B------:R-:W-:Y:S01]  /*55300*/  IADD3 RZ, P3, PT, R35, R48, RZ ;  /* 0x0000003023ff7210 */ /* 0x000fe20007f7e0ff */
[----:B------:R-:W-:Y:S01]  /*55310*/  IMAD.X R35, RZ, RZ, RZ, P1 ;  /* 0x000000ffff237224 */ /* 0x000fe200008e06ff */
[----:B------:R-:W-:Y:S01]  /*55320*/  ISETP.GE.U32.AND.EX P1, PT, R14, R65, PT, P6 ;  /* 0x000000410e00720c */ /* 0x000fe20003f26160 */
[----:B------:R-:W-:Y:S02]  /*55330*/  IMAD.MOV.U32 R34, RZ, RZ, R49 ;  /* 0x000000ffff227224 */ /* 0x000fe400078e0031 */
[----:B------:R-:W-:Y:S02]  /*55340*/  IMAD.MOV.U32 R46, RZ, RZ, R11 ;  /* 0x000000ffff2e7224 */ /* 0x000fe400078e000b */
[----:B------:R-:W-:Y:S01]  /*55350*/  IMAD.WIDE.U32 R10, R20, R26, RZ ;  /* 0x0000001a140a7225 */ /* 0x000fe200078e00ff */
[----:B------:R-:W-:-:S03]  /*55360*/  @P0 IADD3 R43, P5, PT, RZ, -R67, RZ ;  /* 0x80000043ff2b0210 */ /* 0x000fc60007fbe0ff */
[----:B------:R-:W-:Y:S01]  /*55370*/  IMAD R51, R20, R27, R24 ;  /* 0x0000001b14337224 */ /* 0x000fe200078e0218 */
[----:B------:R-:W-:Y:S01]  /*55380*/  @P0 ISETP.NE.U32.AND P6, PT, R36, R43, PT ;  /* 0x0000002b2400020c */ /* 0x000fe20003fc5070 */
[----:B------:R-:W-:Y:S01]  /*55390*/  IMAD.WIDE.U32.X R34, R5, R15, R34, P3 ;  /* 0x0000000f05227225 */ /* 0x000fe200018e0422 */
[----:B------:R-:W-:-:S03]  /*553a0*/  @P0 ISETP.NE.U32.AND P3, PT, R71, RZ, PT ;  /* 0x000000ff4700020c */ /* 0x000fc60003f65070 */
[----:B------:R-:W-:Y:S01]  /*553b0*/  IMAD.IADD R5, R11, 0x1, R51 ;  /* 0x000000010b057824 */ /* 0x000fe200078e0233 */
[----:B------:R-:W-:Y:S01]  /*553c0*/  LOP3.LUT R51, RZ, R20, RZ, 0x33, !PT ;  /* 0x00000014ff337212 */ /* 0x000fe200078e33ff */
[----:B------:R-:W-:Y:S01]  /*553d0*/  IMAD.WIDE.U32.X R24, R7, R25, R46, P2 ;  /* 0x0000001907187225 */ /* 0x000fe200010e042e */
[----:B------:R-:W-:Y:S02]  /*553e0*/  @P0 ISETP.NE.AND.EX P2, PT, R73, RZ, PT, P3 ;  /* 0x000000ff4900020c */ /* 0x000fe40003f45330 */
[----:B------:R-:W-:Y:S01]  /*553f0*/  @P1 IADD3 R43, P3, PT, RZ, -R61, RZ ;  /* 0x8000003dff2b1210 */ /* 0x000fe20007f7e0ff */
[----:B------:R-:W-:Y:S01]  /*55400*/  @P0 IMAD.X R36, RZ, RZ, ~R60, P5 ;  /* 0x000000ffff240224 */ /* 0x000fe200028e0e3c */
[----:B------:R-:W-:Y:S01]  /*55410*/  @P1 ISETP.NE.U32.AND P5, PT, R58, RZ, PT ;  /* 0x000000ff3a00120c */ /* 0x000fe20003fa5070 */
[----:B------:R-:W-:-:S03]  /*55420*/  IMAD.WIDE.U32 R46, R5, R28, RZ ;  /* 0x0000001c052e7225 */ /* 0x000fc600078e00ff */
[----:B------:R-:W-:Y:S01]  /*55430*/  @P0 ISETP.NE.AND.EX P2, PT, R69, R36, !P2, P6 ;  /* 0x000000244500020c */ /* 0x000fe20005745360 */
[----:B------:R-:W-:Y:S01]  /*55440*/  @P1 IMAD.X R36, RZ, RZ, ~R56, P3 ;  /* 0x000000ffff241224 */ /* 0x000fe200018e0e38 */
[----:B------:R-:W-:Y:S01]  /*55450*/  @P1 ISETP.NE.U32.AND P3, PT, R42, R43, PT ;  /* 0x0000002b2a00120c */ /* 0x000fe20003f65070 */
[----:B------:R-:W-:Y:S01]  /*55460*/  IMAD.WIDE.U32 R46, P6, R10, R29, R46 ;  /* 0x0000001d0a2e7225 */ /* 0x000fe200078c002e */
[----:B------:R-:W-:-:S03]  /*55470*/  @P1 ISETP.NE.AND.EX P5, PT, R65, RZ, PT, P5 ;  /* 0x000000ff4100120c */ /* 0x000fc60003fa5350 */
[----:B------:R-:W-:Y:S01]  /*55480*/  IMAD.WIDE.U32 R42, R10, R28, RZ ;  /* 0x0000001c0a2a7225 */ /* 0x000fe200078e00ff */
[----:B------:R-:W-:-:S03]  /*55490*/  @P1 ISETP.NE.AND.EX P3, PT, R63, R36, !P5, P3 ;  /* 0x000000243f00120c */ /* 0x000fc60006f65330 */
[----:B------:R-:W-:Y:S01]  /*554a0*/  IMAD.X R49, RZ, RZ, RZ, P6 ;  /* 0x000000ffff317224 */ /* 0x000fe200030e06ff */
[----:B------:R-:W-:Y:S01]  /*554b0*/  IADD3 R20, P5, PT, R43, R46, RZ ;  /* 0x0000002e2b147210 */ /* 0x000fe20007fbe0ff */
[----:B------:R-:W-:Y:S01]  /*554c0*/  IMAD.MOV.U32 R48, RZ, RZ, R47 ;  /* 0x000000ffff307224 */ /* 0x000fe200078e002f */
[----:B------:R-:W-:Y:S01]  /*554d0*/  ISETP.GT.U32.AND P6, PT, R42, R51, PT ;  /* 0x000000332a00720c */ /* 0x000fe20003fc4070 */
[----:B------:R-:W-:Y:S01]  /*554e0*/  IMAD.X R43, RZ, RZ, RZ, P4 ;  /* 0x000000ffff2b7224 */ /* 0x000fe200020e06ff */
[----:B------:R-:W-:Y:S01]  /*554f0*/  IADD3 RZ, P4, PT, R40, R37, RZ ;  /* 0x0000002528ff7210 */ /* 0x000fe20007f9e0ff */
[----:B------:R-:W-:Y:S01]  /*55500*/  IMAD.WIDE.U32.X R46, R5, R29, R48, P5 ;  /* 0x0000001d052e7225 */ /* 0x000fe200028e0430 */
[----:B------:R-:W-:Y:S02]  /*55510*/  ISETP.GE.U32.AND P5, PT, R59, R44, PT ;  /* 0x0000002c3b00720c */ /* 0x000fe40003fa6070 */
[----:B------:R-:W-:Y:S01]  /*55520*/  ISETP.GT.U32.AND.EX P6, PT, R20, R39, PT, P6 ;  /* 0x000000271400720c */ /* 0x000fe20003fc4160 */
[----:B------:R-:W-:Y:S01]  /*55530*/  IMAD.MOV.U32 R42, RZ, RZ, R41 ;  /* 0x000000ffff2a7224 */ /* 0x000fe200078e0029 */
[----:B------:R-:W-:Y:S01]  /*55540*/  ISETP.GE.U32.AND.EX P5, PT, R50, R57, PT, P5 ;  /* 0x000000393200720c */ /* 0x000fe20003fa6150 */
[----:B------:R-:W-:Y:S01]  /*55550*/  IMAD.WIDE.U32 R36, R3, R54, RZ ;  /* 0x0000003603247225 */ /* 0x000fe200078e00ff */
[----:B------:R-:W-:-:S03]  /*55560*/  SEL R39, RZ, 0x1, !P6 ;  /* 0x00000001ff277807 */ /* 0x000fc60007000000 */
[----:B------:R-:W-:Y:S01]  /*55570*/  IMAD.WIDE.U32.X R42, R3, R53, R42, P4 ;  /* 0x00000035032a7225 */ /* 0x000fe200020e042a */
[----:B------:R-:W-:-:S03]  /*55580*/  IADD3 R65, P6, PT, R39, R46, RZ ;  /* 0x0000002e27417210 */ /* 0x000fc60007fde0ff */
[----:B------:R-:W-:Y:S01]  /*55590*/  IMAD.MOV.U32 R39, RZ, RZ, 0x1 ;  /* 0x00000001ff277424 */ /* 0x000fe200078e00ff */
[----:B------:R-:W-:Y:S01]  /*555a0*/  @P0 SEL R39, RZ, 0x1, !P2 ;  /* 0x00000001ff270807 */ /* 0x000fe20005000000 */
[----:B------:R-:W-:Y:S02]  /*555b0*/  IMAD.X R50, RZ, RZ, R47, P6 ;  /* 0x000000ffff327224 */ /* 0x000fe400030e062f */
[----:B------:R-:W-:Y:S01]  /*555c0*/  @P5 IADD3 R41, P6, PT, RZ, -R45, RZ ;  /* 0x8000002dff295210 */ /* 0x000fe20007fde0ff */
[----:B------:R-:W-:Y:S01]  /*555d0*/  IMAD.MOV.U32 R45, RZ, RZ, 0x1 ;  /* 0x00000001ff2d7424 */ /* 0x000fe200078e00ff */
[----:B------:R-:W-:Y:S01]  /*555e0*/  @P1 SEL R45, RZ, 0x1, !P3 ;  /* 0x00000001ff2d1807 */ /* 0x000fe20005800000 */
[----:B------:R-:W-:Y:S01]  /*555f0*/  IMAD.WIDE.U32 R36, P1, R2, R55, R36 ;  /* 0x0000003702247225 */ /* 0x000fe20007820024 */
[----:B------:R-:W-:Y:S02]  /*55600*/  @P5 ISETP.NE.U32.AND P0, PT, R32, R41, PT ;  /* 0x000000292000520c */ /* 0x000fe40003f05070 */
[----:B------:R-:W-:Y:S01]  /*55610*/  IADD3 R49, P2, PT, R45, R34, RZ ;  /* 0x000000222d317210 */ /* 0x000fe20007f5e0ff */
[----:B------:R-:W-:Y:S01]  /*55620*/  IMAD.WIDE.U32 R40, R2, R54, RZ ;  /* 0x0000003602287225 */ /* 0x000fe200078e00ff */
[----:B------:R-:W-:-:S02]  /*55630*/  IADD3 R47, P3, PT, R39, R42, RZ ;  /* 0x0000002a272f7210 */ /* 0x000fc40007f7e0ff */
[----:B------:R-:W-:Y:S01]  /*55640*/  @P5 ISETP.NE.U32.AND P4, PT, R44, RZ, PT ;  /* 0x000000ff2c00520c */ /* 0x000fe20003f85070 */
[----:B------:R-:W-:Y:S01]  /*55650*/  IMAD.IADD R59, R41, 0x1, R36 ;  /* 0x00000001293b7824 */ /* 0x000fe200078e0224 */
[----:B------:R-:W-:Y:S01]  /*55660*/  IADD3.X R20, PT, PT, R35, UR4, RZ, P2, !PT ;  /* 0x0000000423147c10 */ /* 0x000fe200097fe4ff */
[----:B------:R-:W-:Y:S01]  /*55670*/  @P5 IMAD.X R38, RZ, RZ, ~R38, P6 ;  /* 0x000000ffff265224 */ /* 0x000fe200030e0e26 */
[----:B------:R-:W-:Y:S01]  /*55680*/  IADD3.X R44, PT, PT, R43, UR4, RZ, P3, !PT ;  /* 0x000000042b2c7c10 */ /* 0x000fe20009ffe4ff */
[----:B------:R-:W-:Y:S01]  /*55690*/  IMAD R2, R7, R13, RZ ;  /* 0x0000000d07027224 */ /* 0x000fe200078e02ff */
[----:B------:R-:W-:Y:S01]  /*556a0*/  IADD3 R46, P2, PT, R47, R40, RZ ;  /* 0x000000282f2e7210 */ /* 0x000fe20007f5e0ff */
[----:B------:R-:W-:Y:S01]  /*556b0*/  IMAD.WIDE.U32 R34, R10, R30, RZ ;  /* 0x0000001e0a227225 */ /* 0x000fe200078e00ff */
[----:B------:R-:W-:Y:S02]  /*556c0*/  @P5 ISETP.NE.AND.EX P4, PT, R57, RZ, PT, P4 ;  /* 0x000000ff3900520c */ /* 0x000fe40003f85340 */
[----:B------:R-:W-:Y:S01]  /*556d0*/  IADD3 R63, P3, PT, R46, R9, RZ ;  /* 0x000000092e3f7210 */ /* 0x000fe20007f7e0ff */
[----:B------:R-:W-:Y:S01]  /*556e0*/  IMAD.X R61, R59, 0x1, R44, P2 ;  /* 0x000000013b3d7824 */ /* 0x000fe200010e062c */
[----:B------:R-:W-:Y:S01]  /*556f0*/  @P5 ISETP.NE.AND.EX P0, PT, R33, R38, !P4, P0 ;  /* 0x000000262100520c */ /* 0x000fe20006705300 */
[----:B------:R-:W-:Y:S01]  /*55700*/  IMAD.WIDE.U32 R38, R5, R30, RZ ;  /* 0x0000001e05267225 */ /* 0x000fe200078e00ff */
[----:B------:R-:W-:-:S03]  /*55710*/  ISETP.GE.U32.AND P2, PT, R63, R46, PT ;  /* 0x0000002e3f00720c */ /* 0x000fc60003f46070 */
[----:B------:R-:W-:Y:S02]  /*55720*/  IMAD.X R48, R61, 0x1, R8, P3 ;  /* 0x000000013d307824 */ /* 0x000fe400018e0608 */
[----:B------:R-:W-:-:S03]  /*55730*/  IMAD.WIDE.U32 R32, R6, R13, RZ ;  /* 0x0000000d06207225 */ /* 0x000fc600078e00ff */
[----:B------:R-:W-:Y:S01]  /*55740*/  ISETP.GE.U32.AND.EX P2, PT, R48, R61, PT, P2 ;  /* 0x0000003d3000720c */ /* 0x000fe20003f46120 */
[----:B------:R-:W-:Y:S01]  /*55750*/  IMAD R45, R6, R15, R2 ;  /* 0x0000000f062d7224 */ /* 0x000fe200078e0202 */
[----:B------:R-:W-:Y:S01]  /*55760*/  IADD3 R51, P3, PT, R49, R32, RZ ;  /* 0x0000002031337210 */ /* 0x000fe20007f7e0ff */
[----:B------:R-:W-:-:S04]  /*55770*/  IMAD.WIDE.U32 R38, P4, R10, R31, R38 ;  /* 0x0000001f0a267225 */ /* 0x000fc80007880026 */
[----:B------:R-:W-:Y:S01]  /*55780*/  IMAD.MOV.U32 R43, RZ, RZ, 0x1 ;  /* 0x00000001ff2b7424 */ /* 0x000fe200078e00ff */
[----:B------:R-:W-:Y:S01]  /*55790*/  @P5 SEL R43, RZ, 0x1, !P0 ;  /* 0x00000001ff2b5807 */ /* 0x000fe20004000000 */
[----:B------:R-:W-:Y:S01]  /*557a0*/  IMAD.IADD R33, R33, 0x1, R45 ;  /* 0x0000000121217824 */ /* 0x000fe200078e022d */
[----:B------:R-:W-:Y:S01]  /*557b0*/  IADD3 R67, P5, PT, R65, R34, RZ ;  /* 0x0000002241437210 */ /* 0x000fe20007fbe0ff */
[----:B------:R-:W-:-:S04]  /*557c0*/  IMAD.WIDE.U32 R8, R15, R6, RZ ;  /* 0x000000060f087225 */ /* 0x000fc800078e00ff */
[----:B------:R-:W-:Y:S02]  /*557d0*/  IMAD.IADD R56, R35, 0x1, R38 ;  /* 0x0000000123387824 */ /* 0x000fe400078e0226 */
[----:B------:R-:W-:Y:S01]  /*557e0*/  IMAD.X R57, R33, 0x1, R20, P3 ;  /* 0x0000000121397824 */ /* 0x000fe200018e0614 */
[----:B------:R-:W-:Y:S01]  /*557f0*/  IADD3 R2, P3, P6, R51, R43, R24 ;  /* 0x0000002b33027210 */ /* 0x000fe20007e7e018 */
[----:B------:R-:W-:Y:S01]  /*55800*/  IMAD.X R58, R56, 0x1, R50, P5 ;  /* 0x00000001383a7824 */ /* 0x000fe200028e0632 */
[----:B------:R-:W-:Y:S01]  /*55810*/  IADD3 R22, P5, PT, R67, R22, RZ ;  /* 0x0000001643167210 */ /* 0x000fe20007fbe0ff */
[----:B------:R-:W-:Y:S01]  /*55820*/  IMAD.WIDE.U32 R42, P0, R7, R13, R8 ;  /* 0x0000000d072a7225 */ /* 0x000fe20007800008 */
[----:B------:R-:W-:Y:S02]  /*55830*/  IADD3.X R8, PT, PT, R57, UR4, R25, P3, P6 ;  /* 0x0000000439087c10 */ /* 0x000fe40009fec419 */
[----:B------:R-:W-:Y:S01]  /*55840*/  @P2 IADD3 R25, P6, PT, RZ, -R47, RZ ;  /* 0x8000002fff192210 */ /* 0x000fe20007fde0ff */
[----:B------:R-:W-:Y:S01]  /*55850*/  IMAD.X R45, RZ, RZ, RZ, P0 ;  /* 0x000000ffff2d7224 */ /* 0x000fe200000e06ff */
[----:B------:R-:W-:Y:S01]  /*55860*/  @P2 ISETP.NE.U32.AND P3, PT, R46, RZ, PT ;  /* 0x000000ff2e00220c */ /* 0x000fe20003f65070 */
[----:B------:R-:W-:Y:S01]  /*55870*/  IMAD.X R9, R58, 0x1, R16, P5 ;  /* 0x000000013a097824 */ /* 0x000fe200028e0610 */
[----:B------:R-:W-:Y:S01]  /*55880*/  ISETP.GE.U32.AND P0, PT, R22, R67, PT ;  /* 0x000000431600720c */ /* 0x000fe20003f06070 */
[----:B------:R-:W-:Y:S01]  /*55890*/  IMAD.X R47, RZ, RZ, RZ, P1 ;  /* 0x000000ffff2f7224 */ /* 0x000fe200008e06ff */
[----:B------:R-:W-:Y:S01]  /*558a0*/  @P2 ISETP.NE.U32.AND P1, PT, R40, R25, PT ;  /* 0x000000192800220c */ /* 0x000fe20003f25070 */
[----:B------:R-:W-:Y:S01]  /*558b0*/  @P2 IMAD.X R16, RZ, RZ, ~R44, P6 ;  /* 0x000000ffff102224 */ /* 0x000fe200030e0e2c */
[----:B------:R-:W-:Y:S01]  /*558c0*/  ISETP.GE.U32.AND.EX P0, PT, R9, R58, PT, P0 ;  /* 0x0000003a0900720c */ /* 0x000fe20003f06100 */
[----:B------:R-:W-:Y:S01]  /*558d0*/  IMAD.WIDE.U32 R24, R13, R6, RZ ;  /* 0x000000060d187225 */ /* 0x000fe200078e00ff */
[----:B------:R-:W-:-:S02]  /*558e0*/  @P2 ISETP.NE.AND.EX P6, PT, R61, RZ, PT, P3 ;  /* 0x000000ff3d00220c */ /* 0x000fc40003fc5330 */
[----:B------:R-:W-:Y:S01]  /*558f0*/  ISETP.GE.U32.AND P3, PT, R2, R51, PT ;  /* 0x000000330200720c */ /* 0x000fe20003f66070 */
[----:B------:R-:W-:Y:S01]  /*55900*/  IMAD.MOV.U32 R46, RZ, RZ, R37 ;  /* 0x000000ffff2e7224 */ /* 0x000fe200078e0025 */
[----:B------:R-:W-:Y:S01]  /*55910*/  IADD3 RZ, P5, PT, R36, R41, RZ ;  /* 0x0000002924ff7210 */ /* 0x000fe20007fbe0ff */
[----:B------:R-:W-:Y:S01]  /*55920*/  IMAD.MOV.U32 R13, RZ, RZ, 0x1 ;  /* 0x00000001ff0d7424 */ /* 0x000fe200078e00ff */
[----:B------:R-:W-:Y:S01]  /*55930*/  @P2 ISETP.NE.AND.EX P6, PT, R59, R16, !P6, P1 ;  /* 0x000000103b00220c */ /* 0x000fe200077c5310 */
[----:B------:R-:W-:Y:S01]  /*55940*/  IMAD.MOV.U32 R44, RZ, RZ, R43 ;  /* 0x000000ffff2c7224 */ /* 0x000fe200078e002b */
[----:B------:R-:W-:Y:S02]  /*55950*/  ISETP.GE.U32.AND.EX P1, PT, R8, R57, PT, P3 ;  /* 0x000000390800720c */ /* 0x000fe40003f26130 */
[----:B------:R-:W-:Y:S01]  /*55960*/  IADD3 RZ, P3, PT, R25, R42, RZ ;  /* 0x0000002a19ff7210 */ /* 0x000fe20007f7e0ff */
[----:B------:R-:W-:Y:S01]  /*55970*/  IMAD.WIDE.U32.X R24, R3, R55, R46, P5 ;  /* 0x0000003703187225 */ /* 0x000fe200028e042e */
[----:B------:R-:W-:-:S02]  /*55980*/  @P2 SEL R13, RZ, 0x1, !P6 ;  /* 0x00000001ff0d2807 */ /* 0x000fc40007000000 */
[----:B------:R-:W-:Y:S01]  /*55990*/  @P0 IADD3 R3, P6, PT, RZ, -R65, RZ ;  /* 0x80000041ff030210 */ /* 0x000fe20007fde0ff */
[----:B------:R-:W-:Y:S01]  /*559a0*/  IMAD.WIDE.U32.X R44, R7, R15, R44, P3 ;  /* 0x0000000f072c7225 */ /* 0x000fe200018e042c */
[----:B------:R-:W-:Y:S02]  /*559b0*/  IADD3 R15, P5, PT, R13, R24, RZ ;  /* 0x000000180d0f7210 */ /* 0x000fe40007fbe0ff */
[----:B------:R-:W-:Y:S01]  /*559c0*/  @P0 ISETP.NE.U32.AND P2, PT, R67, RZ, PT ;  /* 0x000000ff4300020c */ /* 0x000fe20003f45070 */
[----:B------:R-:W-:Y:S01]  /*559d0*/  @P0 IMAD.X R7, RZ, RZ, ~R50, P6 ;  /* 0x000000ffff070224 */ /* 0x000fe200030e0e32 */
[----:B------:R-:W-:Y:S01]  /*559e0*/  @P0 ISETP.NE.U32.AND P3, PT, R34, R3, PT ;  /* 0x000000032200020c */ /* 0x000fe20003f65070 */
[----:B------:R-:W-:Y:S01]  /*559f0*/  IMAD.MOV.U32 R24, RZ, RZ, R39 ;  /* 0x000000ffff187224 */ /* 0x000fe200078e0027 */
[----:B------:R-:W-:Y:S01]  /*55a00*/  IADD3.X R37, PT, PT, R25, UR4, RZ, P5, !PT ;  /* 0x0000000419257c10 */ /* 0x000fe2000affe4ff */
[----:B------:R-:W-:Y:S01]  /*55a10*/  IMAD.X R25, RZ, RZ, RZ, P4 ;  /* 0x000000ffff197224 */ /* 0x000fe200020e06ff */
[----:B------:R-:W-:Y:S01]  /*55a20*/  @P1 IADD3 R3, P5, PT, RZ, -R49, RZ ;  /* 0x80000031ff031210 */ /* 0x000fe20007fbe0ff */
[----:B------:R-:W-:Y:S01]  /*55a30*/  IMAD.MOV.U32 R13, RZ, RZ, 0x1 ;  /* 0x00000001ff0d7424 */ /* 0x000fe200078e00ff */
[----:B------:R-:W-:-:S02]  /*55a40*/  @P0 ISETP.NE.AND.EX P2, PT, R58, RZ, PT, P2 ;  /* 0x000000ff3a00020c */ /* 0x000fc40003f45320 */
[----:B------:R-:W-:Y:S01]  /*55a50*/  @P1 ISETP.NE.U32.AND P6, PT, R51, RZ, PT ;  /* 0x000000ff3300120c */ /* 0x000fe20003fc5070 */
[----:B------:R-:W-:Y:S01]  /*55a60*/  @P1 IMAD.X R6, RZ, RZ, ~R20, P5 ;  /* 0x000000ffff061224 */ /* 0x000fe200028e0e14 */
[----:B------:R-:W-:Y:S02]  /*55a70*/  @P0 ISETP.NE.AND.EX P2, PT, R56, R7, !P2, P3 ;  /* 0x000000073800020c */ /* 0x000fe40005745330 */
[----:B------:R-:W-:Y:S01]  /*55a80*/  @P1 ISETP.NE.U32.AND P5, PT, R32, R3, PT ;  /* 0x000000032000120c */ /* 0x000fe20003fa5070 */
[----:B------:R-:W-:Y:S01]  /*55a90*/  IMAD.MOV.U32 R3, RZ, RZ, 0x1 ;  /* 0x00000001ff037424 */ /* 0x000fe200078e00ff */
[----:B------:R-:W-:Y:S02]  /*55aa0*/  @P1 ISETP.NE.AND.EX P4, PT, R57, RZ, PT, P6 ;  /* 0x000000ff3900120c */ /* 0x000fe40003f85360 */
        /* <DEDUP_REMOVED lines=8> */
[----:B------:R-:W-:Y:S01]  /*55b30*/  IMAD.WIDE.U32 R6, R5, R52, RZ ;  /* 0x0000003405067225 */ /* 0x000fe200078e00ff */
[----:B------:R-:W-:Y:S02]  /*55b40*/  IADD3 R39, P2, PT, R3, R24, RZ ;  /* 0x0000001803277210 */ /* 0x000fe40007f5e0ff */
[----:B------:R-:W-:Y:S01]  /*55b50*/  IADD3 R3, P1, PT, R13, R44, RZ ;  /* 0x0000002c0d037210 */ /* 0x000fe20007f3e0ff */
[----:B------:R-:W-:-:S03]  /*55b60*/  IMAD.WIDE.U32 R32, P4, R10, R53, R6 ;  /* 0x000000350a207225 */ /* 0x000fc60007880006 */
[----:B------:R-:W-:Y:S01]  /*55b70*/  IADD3.X R6, PT, PT, R45, UR4, RZ, P1, !PT ;  /* 0x000000042d067c10 */ /* 0x000fe20008ffe4ff */
[----:B------:R-:W-:Y:S02]  /*55b80*/  IMAD.IADD R20, R35, 0x1, R32 ;  /* 0x0000000123147824 */ /* 0x000fe400078e0220 */
[----:B------:R-:W-:Y:S07]  /*55b90*/  @!P0 BRA `(.L_x_646) ;  /* 0x0000000000608947 */ /* 0x000fee0003800000 */
        /* <DEDUP_REMOVED lines=24> */
.L_x_646:
[----:B------:R-:W-:Y:S05]  /*55d20*/  BSYNC.RECONVERGENT B1 ;  /* 0x0000000000017941 */ /* 0x000fea0003800200 */
.L_x_645:
        /* <DEDUP_REMOVED lines=29> */
[----:B------:R-:W-:Y:S01]  /*55f00*/  IMAD.MOV.U32 R13, RZ, RZ, 0x1 ;  /* 0x00000001ff0d7424 */ /* 0x000fe200078e00ff */
[----:B------:R-:W-:Y:S01]  /*55f10*/  @P1 SEL R13, RZ, 0x1, !P2 ;  /* 0x00000001ff0d1807 */ /* 0x000fe20005000000 */
[----:B------:R-:W-:Y:S01]  /*55f20*/  IMAD.WIDE.U32.X R32, R5, R53, R34, P5 ;  /* 0x0000003505207225 */ /* 0x000fe200028e0422 */
[----:B------:R-:W-:-:S03]  /*55f30*/  IADD3 R38, P6, PT, R39, R40, RZ ;  /* 0x0000002827267210 */ /* 0x000fc60007fde0ff */
[----:B------:R-:W-:Y:S01]  /*55f40*/  IMAD.WIDE.U32 R34, R10, R54, RZ ;  /* 0x000000360a227225 */ /* 0x000fe200078e00ff */
[----:B------:R-:W-:Y:S02]  /*55f50*/  IADD3 R13, P1, PT, R13, R32, RZ ;  /* 0x000000200d0d7210 */ /* 0x000fe40007f3e0ff */
[----:B------:R-:W-:Y:S01]  /*55f60*/  ISETP.GT.U32.AND.EX P0, PT, R38, R9, PT, P0 ;  /* 0x000000092600720c */ /* 0x000fe20003f04100 */
[----:B------:R-:W-:Y:S01]  /*55f70*/  IMAD.WIDE.U32 R36, P3, R10, R55, R36 ;  /* 0x000000370a247225 */ /* 0x000fe20007860024 */
[----:B------:R-:W-:Y:S02]  /*55f80*/  IADD3.X R16, PT, PT, R33, UR4, RZ, P1, !PT ;  /* 0x0000000421107c10 */ /* 0x000fe40008ffe4ff */
[----:B------:R-:W-:Y:S01]  /*55f90*/  IADD3 R15, P1, PT, R13, R34, RZ ;  /* 0x000000220d0f7210 */ /* 0x000fe20007f3e0ff */
[----:B------:R-:W-:Y:S01]  /*55fa0*/  IMAD.X R11, RZ, RZ, RZ, P4 ;  /* 0x000000ffff0b7224 */ /* 0x000fe200020e06ff */
[----:B------:R-:W-:Y:S01]  /*55fb0*/  SEL R9, RZ, 0x1, !P0 ;  /* 0x00000001ff097807 */ /* 0x000fe20004000000 */
[----:B------:R-:W-:Y:S01]  /*55fc0*/  IMAD.MOV.U32 R10, RZ, RZ, R41 ;  /* 0x000000ffff0a7224 */ /* 0x000fe200078e0029 */
[----:B------:R-:W-:Y:S01]  /*55fd0*/  IADD3 R20, P0, PT, R0, R15, RZ ;  /* 0x0000000f00147210 */ /* 0x000fe20007f1e0ff */
[----:B------:R-:W-:-:S02]  /*55fe0*/  IMAD.IADD R41, R35, 0x1, R36 ;  /* 0x0000000123297824 */ /* 0x000fc400078e0224 */
        /* <DEDUP_REMOVED lines=31> */
[----:B------:R-:W-:Y:S01]  /*561e0*/  IMAD.MOV.U32 R9, RZ, RZ, 0x1 ;  /* 0x00000001ff097424 */ /* 0x000fe200078e00ff */
[----:B------:R-:W-:Y:S01]  /*561f0*/  @P0 ISETP.NE.U32.AND P3, PT, R44, RZ, PT ;  /* 0x000000ff2c00020c */ /* 0x000fe20003f65070 */
[----:B------:R-:W-:Y:S01]  /*56200*/  IMAD.X R13, RZ, RZ, RZ, P4 ;  /* 0x000000ffff0d7224 */ /* 0x000fe200020e06ff */
[----:B------:R-:W-:Y:S01]  /*56210*/  @P1 ISETP.NE.AND.EX P6, PT, R41, R0, !P6, P2 ;  /* 0x000000002900120c */ /* 0x000fe200077c5320 */
[----:B------:R-:W-:Y:S01]  /*56220*/  IMAD.IADD R0, R27, 0x1, R15 ;  /* 0x000000011b007824 */ /* 0x000fe200078e020f */
[----:B------:R-:W-:Y:S01]  /*56230*/  @P0 ISETP.NE.U32.AND P2, PT, R38, R5, PT ;  /* 0x000000052600020c */ /* 0x000fe20003f45070 */
[----:B------:R-:W-:Y:S01]  /*56240*/  @P0 IMAD.X R15, RZ, RZ, ~R40, P5 ;  /* 0x000000ffff0f0224 */ /* 0x000fe200028e0e28 */
[----:B------:R-:W-:Y:S01]  /*56250*/  @P0 ISETP.NE.AND.EX P3, PT, R47, RZ, PT, P3 ;  /* 0x000000ff2f00020c */ /* 0x000fe20003f65330 */
[----:B------:R-:W-:Y:S01]  /*56260*/  IMAD.WIDE.U32 R34, R0, R28, RZ ;  /* 0x0000001c00227225 */ /* 0x000fe200078e00ff */
[----:B------:R-:W-:-:S02]  /*56270*/  @P1 SEL R9, RZ, 0x1, !P6 ;  /* 0x00000001ff091807 */ /* 0x000fc40007000000 */
[----:B------:R-:W-:Y:S02]  /*56280*/  @P0 ISETP.NE.AND.EX P3, PT, R42, R15, !P3, P2 ;  /* 0x0000000f2a00020c */ /* 0x000fe40005f65320 */
[----:B------:R-:W-:Y:S01]  /*56290*/  IADD3 R37, P6, PT, R9, R10, RZ ;  /* 0x0000000a09257210 */ /* 0x000fe20007fde0ff */
[----:B------:R-:W-:Y:S01]  /*562a0*/  IMAD.MOV.U32 R9, RZ, RZ, 0x1 ;  /* 0x00000001ff097424 */ /* 0x000fe200078e00ff */
[----:B------:R-:W-:Y:S01]  /*562b0*/  IADD3 RZ, P4, PT, R32, R39, RZ ;  /* 0x0000002720ff7210 */ /* 0x000fe20007f9e0ff */
[C---:B------:R-:W-:Y:S01]  /*562c0*/  IMAD.WIDE.U32 R32, R26.reuse, R28, RZ ;  /* 0x0000001c1a207225 */ /* 0x040fe200078e00ff */
[----:B------:R-:W-:Y:S02]  /*562d0*/  @P0 SEL R9, RZ, 0x1, !P3 ;  /* 0x00000001ff090807 */ /* 0x000fe40005800000 */
[----:B------:R-:W-:Y:S01]  /*562e0*/  IADD3.X R39, PT, PT, R11, UR4, RZ, P6, !PT ;  /* 0x000000040b277c10 */ /* 0x000fe2000b7fe4ff */
[----:B------:R-:W-:Y:S01]  /*562f0*/  IMAD.WIDE.U32 R34, P5, R26, R29, R34 ;  /* 0x0000001d1a227225 */ /* 0x000fe200078a0022 */
[----:B------:R-:W-:-:S02]  /*56300*/  ISETP.NE.U32.AND P0, PT, R37, RZ, PT ;  /* 0x000000ff2500720c */ /* 0x000fc40003f05070 */
[----:B------:R-:W-:Y:S01]  /*56310*/  LOP3.LUT R5, RZ, R63, RZ, 0x33, !PT ;  /* 0x0000003fff057212 */ /* 0x000fe200078e33ff */
[----:B------:R-:W-:Y:S01]  /*56320*/  IMAD.WIDE.U32.X R10, R7, R31, R12, P4 ;  /* 0x0000001f070a7225 */ /* 0x000fe200020e040c */
[----:B------:R-:W-:Y:S02]  /*56330*/  ISETP.NE.AND.EX P0, PT, R39, RZ, PT, P0 ;  /* 0x000000ff2700720c */ /* 0x000fe40003f05300 */
[----:B------:R-:W-:Y:S01]  /*56340*/  ISETP.GT.U32.AND P1, PT, R32, R5, PT ;  /* 0x000000052000720c */ /* 0x000fe20003f24070 */
[----:B------:R-:W-:Y:S01]  /*56350*/  IMAD.WIDE.U32 R12, R7, R52, RZ ;  /* 0x00000034070c7225 */ /* 0x000fe200078e00ff */
[----:B------:R-:W-:Y:S02]  /*56360*/  IADD3 R32, P2, PT, R33, R34, RZ ;  /* 0x0000002221207210 */ /* 0x000fe40007f5e0ff */
[----:B------:R-:W-:Y:S01]  /*56370*/  LOP3.LUT R5, RZ, R48, RZ, 0x33, !PT ;  /* 0x00000030ff057212 */ /* 0x000fe200078e33ff */
[----:B------:R-:W-:Y:S01]  /*56380*/  IMAD.X R15, RZ, RZ, RZ, P5 ;  /* 0x000000ffff0f7224 */ /* 0x000fe200028e06ff */
[----:B------:R-:W-:-:S02]  /*56390*/  IADD3 R43, P3, PT, R9, R10, RZ ;  /* 0x0000000a092b7210 */ /* 0x000fc40007f7e0ff */
[----:B------:R-:W-:-:S03]  /*563a0*/  ISETP.GT.U32.AND.EX P1, PT, R32, R5, PT, P1 ;  /* 0x000000052000720c */ /* 0x000fc60003f24110 */
[----:B------:R-:W-:Y:S10]  /*563b0*/  @!P0 BRA `(.L_x_648) ;  /* 0x0000000000348947 */ /* 0x000ff40003800000 */
        /* <DEDUP_REMOVED lines=13> */
.L_x_648:
[----:B------:R-:W-:Y:S05]  /*56490*/  BSYNC.RECONVERGENT B1 ;  /* 0x0000000000017941 */ /* 0x000fea0003800200 */
.L_x_647:
        /* <DEDUP_REMOVED lines=17> */
[----:B------:R-:W-:-:S04]  /*565b0*/  IMAD.WIDE.U32 R36, P0, R26, R31, R32 ;  /* 0x0000001f1a247225 */ /* 0x000fc80007800020 */
        /* <DEDUP_REMOVED lines=8> */
[----:B------:R-:W-:Y:S01]  /*56640*/  IADD3 R5, P2, PT, R11, R20, RZ ;  /* 0x000000140b057210 */ /* 0x000fe20007f5e0ff */
[----:B------:R-:W-:-:S02]  /*56650*/  IMAD.MOV.U32 R32, RZ, RZ, R13 ;  /* 0x000000ffff207224 */ /* 0x000fc400078e000d */
[----:B------:R-:W-:Y:S01]  /*56660*/  IMAD.WIDE.U32 R34, R7, R54, RZ ;  /* 0x0000003607227225 */ /* 0x000fe200078e00ff */
[----:B------:R-:W-:-:S03]  /*56670*/  ISETP.GE.U32.AND P1, PT, R5, R11, PT ;  /* 0x0000000b0500720c */ /* 0x000fc60003f26070 */
[----:B------:R-:W-:-:S04]  /*56680*/  IMAD.X R10, R45, 0x1, R10, P2 ;  /* 0x000000012d0a7824 */ /* 0x000fc800010e060a */
[----:B------:R-:W-:Y:S02]  /*56690*/  @P3 ISETP.NE.U32.AND P2, PT, R9, RZ, PT ;  /* 0x000000ff0900320c */ /* 0x000fe40003f45070 */
[----:B------:R-:W-:Y:S02]  /*566a0*/  ISETP.GE.U32.AND.EX P1, PT, R10, R45, PT, P1 ;  /* 0x0000002d0a00720c */ /* 0x000fe40003f26110 */
[----:B------:R-:W-:Y:S02]  /*566b0*/  @P3 IADD3 R9, P6, PT, RZ, -R43, RZ ;  /* 0x8000002bff093210 */ /* 0x000fe40007fde0ff */
[----:B------:R-:W-:Y:S01]  /*566c0*/  @P3 ISETP.NE.AND.EX P2, PT, R25, RZ, PT, P2 ;  /* 0x000000ff1900320c */ /* 0x000fe20003f45320 */
[----:B------:R-:W-:Y:S01]  /*566d0*/  IMAD.X R25, RZ, RZ, RZ, P0 ;  /* 0x000000ffff197224 */ /* 0x000fe200000e06ff */
[----:B------:R-:W-:Y:S01]  /*566e0*/  @P3 ISETP.NE.U32.AND P5, PT, R38, R9, PT ;  /* 0x000000092600320c */ /* 0x000fe20003fa5070 */
[----:B------:R-:W-:Y:S01]  /*566f0*/  @P3 IMAD.X R9, RZ, RZ, ~R15, P6 ;  /* 0x000000ffff093224 */ /* 0x000fe200030e0e0f */
[----:B------:R-:W-:Y:S01]  /*56700*/  IADD3 RZ, P6, PT, R12, R39, RZ ;  /* 0x000000270cff7210 */ /* 0x000fe20007fde0ff */
[----:B------:R-:W-:-:S03]  /*56710*/  IMAD.WIDE.U32 R38, R24, R54, RZ ;  /* 0x0000003618267225 */ /* 0x000fc600078e00ff */
[----:B------:R-:W-:Y:S01]  /*56720*/  @P3 ISETP.NE.AND.EX P2, PT, R16, R9, !P2, P5 ;  /* 0x000000091000320c */ /* 0x000fe20005745350 */
[----:B------:R-:W-:Y:S01]  /*56730*/  IMAD.MOV.U32 R9, RZ, RZ, 0x1 ;  /* 0x00000001ff097424 */ /* 0x000fe200078e00ff */
[----:B------:R-:W-:Y:S01]  /*56740*/  @P1 ISETP.NE.U32.AND P4, PT, R11, RZ, PT ;  /* 0x000000ff0b00120c */ /* 0x000fe20003f85070 */
[----:B------:R-:W-:Y:S01]  /*56750*/  IMAD.WIDE.U32.X R12, R7, R53, R32, P6 ;  /* 0x00000035070c7225 */ /* 0x000fe200030e0420 */
[----:B------:R-:W-:Y:S02]  /*56760*/  @P1 IADD3 R11, P5, PT, RZ, -R27, RZ ;  /* 0x8000001bff0b1210 */ /* 0x000fe40007fbe0ff */
[----:B------:R-:W-:Y:S01]  /*56770*/  @P3 SEL R9, RZ, 0x1, !P2 ;  /* 0x00000001ff093807 */ /* 0x000fe20005000000 */
[----:B------:R-:W-:Y:S01]  /*56780*/  IMAD.WIDE.U32 R34, P2, R24, R55, R34 ;  /* 0x0000003718227225 */ /* 0x000fe20007840022 */
[----:B------:R-:W-:Y:S02]  /*56790*/  @P1 ISETP.NE.U32.AND P0, PT, R40, R11, PT ;  /* 0x0000000b2800120c */ /* 0x000fe40003f05070 */
[----:B------:R-:W-:Y:S01]  /*567a0*/  @P1 ISETP.NE.AND.EX P4, PT, R45, RZ, PT, P4 ;  /* 0x000000ff2d00120c */ /* 0x000fe20003f85340 */
[----:B------:R-:W-:Y:S01]  /*567b0*/  @P1 IMAD.X R11, RZ, RZ, ~R42, P5 ;  /* 0x000000ffff0b1224 */ /* 0x000fe200028e0e2a */
[----:B------:R-:W-:Y:S01]  /*567c0*/  IADD3 R15, P3, PT, R9, R12, RZ ;  /* 0x0000000c090f7210 */ /* 0x000fe20007f7e0ff */
[----:B------:R-:W-:Y:S01]  /*567d0*/  IMAD.IADD R16, R39, 0x1, R34 ;  /* 0x0000000127107824 */ /* 0x000fe200078e0222 */
[----:B------:R-:W-:Y:S01]  /*567e0*/  IADD3 RZ, P6, PT, R36, R41, RZ ;  /* 0x0000002924ff7210 */ /* 0x000fe20007fde0ff */
        /* <DEDUP_REMOVED lines=20> */
[----:B------:R-:W-:Y:S01]  /*56930*/  IMAD.X R13, RZ, RZ, RZ, P2 ;  /* 0x000000ffff0d7224 */ /* 0x000fe200010e06ff */
[----:B------:R-:W-:Y:S01]  /*56940*/  IADD3 RZ, P2, PT, R34, R39, RZ ;  /* 0x0000002722ff7210 */ /* 0x000fe20007f5e0ff */
[----:B------:R-:W-:Y:S01]  /*56950*/  IMAD.X R47, R43, 0x1, R20, P0 ;  /* 0x000000012b2f7824 */ /* 0x000fe200000e0614 */
[----:B------:R-:W-:Y:S01]  /*56960*/  ISETP.GE.U32.AND P0, PT, R49, R45, PT ;  /* 0x0000002d3100720c */ /* 0x000fe20003f06070 */
[----:B------:R-:W-:Y:S02]  /*56970*/  IMAD.MOV.U32 R12, RZ, RZ, R35 ;  /* 0x000000ffff0c7224 */ /* 0x000fe400078e0023 */
[----:B------:R-:W-:Y:S02]  /*56980*/  IMAD.X R22, R47, 0x1, R14, P3 ;  /* 0x000000012f167824 */ /* 0x000fe400018e060e */
[----:B------:R-:W-:-:S02]  /*56990*/  IMAD.WIDE.U32.X R12, R7, R55, R12, P2 ;  /* 0x00000037070c7225 */ /* 0x000fc400010e040c */
[----:B------:R-:W-:Y:S02]  /*569a0*/  @P1 IADD3 R9, P6, PT, RZ, -R15, RZ ;  /* 0x8000000fff091210 */ /* 0x000fe40007fde0ff */
[----:B------:R-:W-:Y:S01]  /*569b0*/  @P1 ISETP.NE.U32.AND P3, PT, R27, RZ, PT ;  /* 0x000000ff1b00120c */ /* 0x000fe20003f65070 */
[----:B------:R-:W-:Y:S01]  /*569c0*/  IMAD.WIDE.U32 R14, R0, R54, RZ ;  /* 0x00000036000e7225 */ /* 0x000fe200078e00ff */
[----:B------:R-:W-:Y:S02]  /*569d0*/  @P1 ISETP.NE.U32.AND P5, PT, R38, R9, PT ;  /* 0x000000092600120c */ /* 0x000fe40003fa5070 */
[----:B------:R-:W-:Y:S01]  /*569e0*/  @P1 ISETP.NE.AND.EX P3, PT, R37, RZ, PT, P3 ;  /* 0x000000ff2500120c */ /* 0x000fe20003f65330 */
[----:B------:R-:W-:Y:S01]  /*569f0*/  @P1 IMAD.X R4, RZ, RZ, ~R11, P6 ;  /* 0x000000ffff041224 */ /* 0x000fe200030e0e0b */
[----:B------:R-:W-:Y:S01]  /*56a00*/  ISETP.GE.U32.AND.EX P0, PT, R22, R47, PT, P0 ;  /* 0x0000002f1600720c */ /* 0x000fe20003f06100 */
[----:B------:R-:W-:-:S03]  /*56a10*/  IMAD.MOV.U32 R9, RZ, RZ, 0x1 ;  /* 0x00000001ff097424 */ /* 0x000fc600078e00ff */
[----:B------:R-:W-:-:S04]  /*56a20*/  @P1 ISETP.NE.AND.EX P3, PT, R16, R4, !P3, P5 ;  /* 0x000000041000120c */ /* 0x000fc80005f65350 */
        /* <DEDUP_REMOVED lines=10> */
[----:B------:R-:W-:Y:S01]  /*56ad0*/  @P0 ISETP.NE.U32.AND P3, PT, R24, R7, PT ;  /* 0x000000071800020c */ /* 0x000fe20003f65070 */
[----:B------:R-:W-:Y:S01]  /*56ae0*/  IMAD.MOV.U32 R7, RZ, RZ, 0x1 ;  /* 0x00000001ff077424 */ /* 0x000fe200078e00ff */
[----:B------:R-:W-:Y:S02]  /*56af0*/  ISETP.NE.AND.EX P1, PT, R11, RZ, PT, P1 ;  /* 0x000000ff0b00720c */ /* 0x000fe40003f25310 */
[----:B------:R-:W-:Y:S02]  /*56b00*/  IADD3 RZ, P5, PT, R32, R25, RZ ;  /* 0x0000001920ff7210 */ /* 0x000fe40007fbe0ff */
        /* <DEDUP_REMOVED lines=20> */
[----:B------:R-:W-:Y:S01]  /*56c50*/  ISETP.GE.U32.AND P2, PT, R35, R13, PT ;  /* 0x0000000d2300720c */ /* 0x000fe20003f46070 */
[----:B------:R-:W-:-:S03]  /*56c60*/  IMAD.MOV.U32 R8, RZ, RZ, R15 ;  /* 0x000000ffff087224 */ /* 0x000fc600078e000f */
[----:B------:R-:W-:Y:S01]  /*56c70*/  ISETP.GE.U32.AND.EX P2, PT, R4, R11, PT, P2 ;  /* 0x0000000b0400720c */ /* 0x000fe20003f46120 */
[----:B------:R-:W-:-:S12]  /*56c80*/  IMAD.WIDE.U32.X R8, R0, R55, R8, P5 ;  /* 0x0000003700087225 */ /* 0x000fd800028e0408 */
[----:B------:R-:W-:Y:S02]  /*56c90*/  @P2 IADD3 R7, P6, PT, RZ, -R25, RZ ;  /* 0x80000019ff072210 */ /* 0x000fe40007fde0ff */
[----:B------:R-:W-:Y:S02]  /*56ca0*/  @P2 ISETP.NE.U32.AND P3, PT, R13, RZ, PT ;  /* 0x000000ff0d00220c */ /* 0x000fe40003f65070 */
[----:B------:R-:W-:Y:S01]  /*56cb0*/  @P2 ISETP.NE.U32.AND P4, PT, R26, R7, PT ;  /* 0x000000071a00220c */ /* 0x000fe20003f85070 */
[----:B------:R-:W-:Y:S01]  /*56cc0*/  @P2 IMAD.X R2, RZ, RZ, ~R12, P6 ;  /* 0x000000ffff022224 */ /* 0x000fe200030e0e0c */
[----:B------:R-:W-:Y:S01]  /*56cd0*/  @P2 ISETP.NE.AND.EX P3, PT, R11, RZ, PT, P3 ;  /* 0x000000ff0b00220c */ /* 0x000fe20003f65330 */
[----:B------:R-:W-:-:S03]  /*56ce0*/  IMAD.MOV.U32 R11, RZ, RZ, 0x1 ;  /* 0x00000001ff0b7424 */ /* 0x000fc600078e00ff */
[----:B------:R-:W-:Y:S02]  /*56cf0*/  @P2 ISETP.NE.AND.EX P3, PT, R33, R2, !P3, P4 ;  /* 0x000000022100220c */ /* 0x000fe40005f65340 */
[----:B------:R-:W-:Y:S02]  /*56d00*/  @P1 SEL R2, RZ, 0x1, P0 ;  /* 0x00000001ff021807 */ /* 0x000fe40000000000 */
        /* <DEDUP_REMOVED lines=40> */
.L_x_651:
[----:B------:R-:W-:Y:S05]  /*56f90*/  BSYNC.RELIABLE B2 ;  /* 0x0000000000027941 */ /* 0x000fea0003800100 */
.L_x_650:
        /* <DEDUP_REMOVED lines=22> */
.L_x_652:
[----:B------:R-:W-:Y:S05]  /*57100*/  BSYNC.RECONVERGENT B1 ;  /* 0x0000000000017941 */ /* 0x000fea0003800200 */
.L_x_649:
[----:B------:R-:W-:Y:S01]  /*57110*/  SHF.L.W.U32.HI R13, R10, 0x1, R9 ;  /* 0x000000010a0d7819 */ /* 0x000fe20000010e09 */
[----:B------:R-:W-:Y:S01]  /*57120*/  BSSY.RELIABLE B1, `(.L_x_653) ;  /* 0x000002f000017945 */ /* 0x000fe20003800100 */
[----:B------:R-:W-:Y:S02]  /*57130*/  SHF.L.W.U32.HI R8, R9, 0x1, R0 ;  /* 0x0000000109087819 */ /* 0x000fe40000010e00 */
[----:B------:R-:W-:Y:S01]  /*57140*/  ISETP.GE.U32.AND P0, PT, R13, R9, PT ;  /* 0x000000090d00720c */ /* 0x000fe20003f06070 */
[----:B------:R-:W-:Y:S01]  /*57150*/  IMAD.SHL.U32 R9, R5, 0x2, RZ ;  /* 0x0000000205097824 */ /* 0x000fe200078e00ff */
[C---:B------:R-:W-:Y:S02]  /*57160*/  SHF.L.U64.HI R12, R7.reuse, 0x1, R2 ;  /* 0x00000001070c7819 */ /* 0x040fe40000010202 */
[----:B------:R-:W-:Y:S01]  /*57170*/  ISETP.GE.U32.AND.EX P0, PT, R8, R0, PT, P0 ;  /* 0x000000000800720c */ /* 0x000fe20003f06100 */
[----:B------:R-:W-:Y:S01]  /*57180*/  IMAD.SHL.U32 R0, R7, 0x2, RZ ;  /* 0x0000000207007824 */ /* 0x000fe200078e00ff */
[----:B------:R-:W-:Y:S01]  /*57190*/  SHF.L.U64.HI R10, R5, 0x1, R10 ;  /* 0x00000001050a7819 */ /* 0x000fe2000001020a */
[----:B------:R-:W-:Y:S01]  /*571a0*/  IMAD.MOV.U32 R4, RZ, RZ, R9 ;  /* 0x000000ffff047224 */ /* 0x000fe200078e0009 */
[----:B------:R-:W-:-:S03]  /*571b0*/  SEL R3, RZ, 0x1, P0 ;  /* 0x00000001ff037807 */ /* 0x000fc60000000000 */
[----:B------:R-:W-:Y:S01]  /*571c0*/  IMAD.MOV.U32 R5, RZ, RZ, R10 ;  /* 0x000000ffff057224 */ /* 0x000fe200078e000a */
[----:B------:R-:W-:Y:S01]  /*571d0*/  LOP3.LUT R15, R0, R3, RZ, 0xfc, !PT ;  /* 0x00000003000f7212 */ /* 0x000fe200078efcff */
[----:B------:R-:W-:-:S03]  /*571e0*/  IMAD.SHL.U32 R0, R11, 0x2, RZ ;  /* 0x000000020b007824 */ /* 0x000fc600078e00ff */
[----:B------:R-:W-:Y:S01]  /*571f0*/  ISETP.GE.U32.AND P0, PT, R15, R7, PT ;  /* 0x000000070f00720c */ /* 0x000fe20003f06070 */
[----:B------:R-:W-:-:S03]  /*57200*/  IMAD.MOV.U32 R7, RZ, RZ, R8 ;  /* 0x000000ffff077224 */ /* 0x000fc600078e0008 */
[----:B------:R-:W-:Y:S02]  /*57210*/  ISETP.GE.U32.AND.EX P0, PT, R12, R2, PT, P0 ;  /* 0x000000020c00720c */ /* 0x000fe40003f06100 */
[----:B------:R-:W-:Y:S01]  /*57220*/  SHF.L.U64.HI R2, R11, 0x1, R6 ;  /* 0x000000010b027819 */ /* 0x000fe20000010206 */
[----:B------:R-:W-:Y:S01]  /*57230*/  IMAD.MOV.U32 R6, RZ, RZ, R13 ;  /* 0x000000ffff067224 */ /* 0x000fe200078e000d */
[----:B------:R-:W-:-:S04]  /*57240*/  SEL R3, RZ, 0x1, P0 ;  /* 0x00000001ff037807 */ /* 0x000fc80000000000 */
[----:B------:R-:W-:Y:S01]  /*57250*/  LOP3.LUT R11, R0, R3, RZ, 0xfc, !PT ;  /* 0x00000003000b7212 */ /* 0x000fe200078efcff */
[----:B------:R0:W-:Y:S03]  /*57260*/  STS.128 [R21+0x40], R4 ;  /* 0x0000400415007388 */ /* 0x0001e60000000c00 */
[----:B------:R-:W-:-:S04]  /*57270*/  ISETP.GT.U32.AND P0, PT, R11, R54, PT ;  /* 0x000000360b00720c */ /* 0x000fc80003f04070 */
[----:B------:R-:W-:Y:S01]  /*57280*/  ISETP.GT.U32.AND.EX P0, PT, R2, R55, PT, P0 ;  /* 0x000000370200720c */ /* 0x000fe20003f04100 */
        /* <DEDUP_REMOVED lines=24> */
.L_x_654:
[----:B------:R-:W-:Y:S05]  /*57410*/  BSYNC.RELIABLE B1 ;  /* 0x0000000000017941 */ /* 0x000fea0003800100 */
.L_x_653:
        /* <DEDUP_REMOVED lines=30> */
.L_x_554:
[----:B------:R4:W-:Y:S04]  /*57600*/  STS.128 [R21], RZ ;  /* 0x000000ff15007388 */ /* 0x0009e80000000c00 */
[----:B------:R4:W-:Y:S04]  /*57610*/  STS.128 [R21+0x20], RZ ;  /* 0x000020ff15007388 */ /* 0x0009e80000000c00 */
[----:B------:R4:W-:Y:S04]  /*57620*/  STS.128 [R21+0x40], RZ ;  /* 0x000040ff15007388 */ /* 0x0009e80000000c00 */
[----:B------:R4:W-:Y:S04]  /*57630*/  STS.128 [R21+0x10], RZ ;  /* 0x000010ff15007388 */ /* 0x0009e80000000c00 */
[----:B------:R4:W-:Y:S04]  /*57640*/  STS.128 [R21+0x30], RZ ;  /* 0x000030ff15007388 */ /* 0x0009e80000000c00 */
[----:B------:R4:W-:Y:S02]  /*57650*/  STS.128 [R21+0x50], RZ ;  /* 0x000050ff15007388 */ /* 0x0009e40000000c00 */
.L_x_5:
[----:B------:R-:W-:Y:S05]  /*57660*/  BSYNC.RECONVERGENT B0 ;  /* 0x0000000000007941 */ /* 0x000fea0003800200 */
.L_x_4:
[----:B------:R-:W-:Y:S05]  /*57670*/  WARPSYNC.ALL ;  /* 0x0000000000007948 */ /* 0x000fea0003800000 */
[----:B------:R-:W-:Y:S01]  /*57680*/  BAR.SYNC.DEFER_BLOCKING 0x0 ;  /* 0x0000000000007b1d */ /* 0x000fe20000010000 */
[----:B------:R-:W-:Y:S01]  /*57690*/  ISETP.GT.U32.AND P0, PT, R17, 0x3, PT ;  /* 0x000000031100780c */ /* 0x000fe20003f04070 */
[----:B------:R-:W-:-:S12]  /*576a0*/  IMAD.MOV.U32 R20, RZ, RZ, R18 ;  /* 0x000000ffff147224 */ /* 0x000fd800078e0012 */
[----:B------:R-:W-:Y:S05]  /*576b0*/  @P0 BRA `(.L_x_655) ;  /* 0xfffffa8c00200947 */ /* 0x000fea000383ffff */
.L_x_3:
[----:B------:R-:W5:Y:S02]  /*576c0*/  S2R R0, SR_TID.X ;  /* 0x0000000000007919 */ /* 0x000f640000002100 */
[----:B-----5:R-:W-:-:S13]  /*576d0*/  ISETP.NE.AND P0, PT, R0, RZ, PT ;  /* 0x000000ff0000720c */ /* 0x020fda0003f05270 */
[----:B------:R-:W-:Y:S05]  /*576e0*/  @P0 EXIT ;  /* 0x000000000000094d */ /* 0x000fea0003800000 */
[----:B------:R-:W5:Y:S01]  /*576f0*/  S2UR UR5, SR_CgaCtaId ;  /* 0x00000000000579c3 */ /* 0x000f620000008800 */
[----:B------:R-:W-:Y:S01]  /*57700*/  UMOV UR4, 0x400 ;  /* 0x0000040000047882 */ /* 0x000fe20000000000 */
[----:B-1----:R-:W1:Y:S06]  /*57710*/  S2R R29, SR_CTAID.X ;  /* 0x00000000001d7919 */ /* 0x002e6c0000002500 */
[----:B------:R-:W1:Y:S01]  /*57720*/  LDC.64 R2, c[0x0][0x380] ;  /* 0x0000e000ff027b82 */ /* 0x000e620000000a00 */
[----:B-----5:R-:W-:-:S09]  /*57730*/  ULEA UR4, UR5, UR4, 0x18 ;  /* 0x0000000405047291 */ /* 0x020fd2000f8ec0ff */
[----:B0--3--:R-:W0:Y:S01]  /*57740*/  LDS.128 R4, [UR4] ;  /* 0x00000004ff047984 */ /* 0x009e220008000c00 */
[----:B-1----:R-:W-:-:S03]  /*57750*/  IMAD.WIDE.U32 R2, R29, 0x60, R2 ;  /* 0x000000601d027825 */ /* 0x002fc600078e0002 */
[----:B------:R-:W1:Y:S04]  /*57760*/  LDS.128 R8, [UR4+0x10] ;  /* 0x00001004ff087984 */ /* 0x000e680008000c00 */
[----:B------:R-:W3:Y:S04]  /*57770*/  LDS.128 R12, [UR4+0x20] ;  /* 0x00002004ff0c7984 */ /* 0x000ee80008000c00 */
[----:B------:R-:W5:Y:S04]  /*57780*/  LDS.128 R16, [UR4+0x30] ;  /* 0x00003004ff107984 */ /* 0x000f680008000c00 */
[----:B--2-4-:R-:W2:Y:S04]  /*57790*/  LDS.128 R20, [UR4+0x40] ;  /* 0x00004004ff147984 */ /* 0x014ea80008000c00 */
[----:B------:R-:W4:Y:S04]  /*577a0*/  LDS.128 R24, [UR4+0x50] ;  /* 0x00005004ff187984 */ /* 0x000f280008000c00 */
[----:B0-----:R-:W-:Y:S04]  /*577b0*/  STG.E.64 desc[UR6][R2.64], R4 ;  /* 0x0000000402007986 */ /* 0x001fe8000c101b06 */
[----:B------:R-:W-:Y:S04]  /*577c0*/  STG.E.64 desc[UR6][R2.64+0x8], R6 ;  /* 0x0000080602007986 */ /* 0x000fe8000c101b06 */
[----:B-1----:R-:W-:Y:S04]  /*577d0*/  STG.E.64 desc[UR6][R2.64+0x10], R8 ;  /* 0x0000100802007986 */ /* 0x002fe8000c101b06 */
[----:B------:R-:W-:Y:S04]  /*577e0*/  STG.E.64 desc[UR6][R2.64+0x18], R10 ;  /* 0x0000180a02007986 */ /* 0x000fe8000c101b06 */
[----:B---3--:R-:W-:Y:S04]  /*577f0*/  STG.E.64 desc[UR6][R2.64+0x20], R12 ;  /* 0x0000200c02007986 */ /* 0x008fe8000c101b06 */
[----:B------:R-:W-:Y:S04]  /*57800*/  STG.E.64 desc[UR6][R2.64+0x28], R14 ;  /* 0x0000280e02007986 */ /* 0x000fe8000c101b06 */
[----:B-----5:R-:W-:Y:S04]  /*57810*/  STG.E.64 desc[UR6][R2.64+0x30], R16 ;  /* 0x0000301002007986 */ /* 0x020fe8000c101b06 */
[----:B------:R-:W-:Y:S04]  /*57820*/  STG.E.64 desc[UR6][R2.64+0x38], R18 ;  /* 0x0000381202007986 */ /* 0x000fe8000c101b06 */
[----:B--2---:R-:W-:Y:S04]  /*57830*/  STG.E.64 desc[UR6][R2.64+0x40], R20 ;  /* 0x0000401402007986 */ /* 0x004fe8000c101b06 */
[----:B------:R-:W-:Y:S04]  /*57840*/  STG.E.64 desc[UR6][R2.64+0x48], R22 ;  /* 0x0000481602007986 */ /* 0x000fe8000c101b06 */
[----:B----4-:R-:W-:Y:S04]  /*57850*/  STG.E.64 desc[UR6][R2.64+0x50], R24 ;  /* 0x0000501802007986 */ /* 0x010fe8000c101b06 */
[----:B------:R-:W-:Y:S01]  /*57860*/  STG.E.64 desc[UR6][R2.64+0x58], R26 ;  /* 0x0000581a02007986 */ /* 0x000fe2000c101b06 */
[----:B------:R-:W-:Y:S05]  /*57870*/  EXIT ;  /* 0x000000000000794d */ /* 0x000fea0003800000 */
.L_x_656:
[----:B------:R-:W-:-:S00]  /*57880*/  BRA `(.L_x_656) ;  /* 0xfffffffc00fc7947 */ /* 0x000fc0000383ffff */
[----:B------:R-:W-:-:S00]  /*57890*/  NOP ;  /* 0x0000000000007918 */ /* 0x000fc00000000000 */
        /* <DEDUP_REMOVED lines=14> */
.L_x_1046:


//--------------------- .text._Z10msm_kernelP13JacobianPointPK11AffinePointPK12FieldElementm --------------------------
	.section	.text._Z10msm_kernelP13JacobianPointPK11AffinePointPK12FieldElementm,"ax",@progbits
	.align	128
        .global         _Z10msm_kernelP13JacobianPointPK11AffinePointPK12FieldElementm
        .type           _Z10msm_kernelP13JacobianPointPK11AffinePointPK12FieldElementm,@function
        .size           _Z10msm_kernelP13JacobianPointPK11AffinePointPK12FieldElementm,(.L_x_1047 - _Z10msm_kernelP13JacobianPointPK11AffinePointPK12FieldElementm)
        .other          _Z10msm_kernelP13JacobianPointPK11AffinePointPK12FieldElementm,@"STO_CUDA_ENTRY STV_DEFAULT"
_Z10msm_kernelP13JacobianPointPK11AffinePointPK12FieldElementm:
.text._Z10msm_kernelP13JacobianPointPK11AffinePointPK12FieldElementm:
[----:B------:R-:W-:Y:S01]  /*0000*/  LDC R1, c[0x0][0x37c] ;  /* 0x0000df00ff017b82 */ /* 0x000fe20000000800 */
[----:B------:R-:W0:Y:S07]  /*0010*/  S2R R3, SR_TID.X ;  /* 0x0000000000037919 */ /* 0x000e2e0000002100 */
[----:B------:R-:W0:Y:S01]  /*0020*/  S2UR UR4, SR_CTAID.X ;  /* 0x00000000000479c3 */ /* 0x000e220000002500 */
[----:B------:R-:W1:Y:S07]  /*0030*/  LDCU.64 UR6, c[0x0][0x398] ;  /* 0x00007300ff0677ac */ /* 0x000e6e0008000a00 */
[----:B------:R-:W0:Y:S02]  /*0040*/  LDC R0, c[0x0][0x360] ;  /* 0x0000d800ff007b82 */ /* 0x000e240000000800 */
[----:B0-----:R-:W-:-:S05]  /*0050*/  IMAD R0, R0, UR4, R3 ;  /* 0x0000000400007c24 */ /* 0x001fca000f8e0203 */
[----:B-1----:R-:W-:Y:S02]  /*0060*/  ISETP.GE.U32.AND P0, PT, R0, UR6, PT ;  /* 0x0000000600007c0c */ /* 0x002fe4000bf06070 */
[----:B------:R-:W-:-:S04]  /*0070*/  SHF.R.S32.HI R17, RZ, 0x1f, R0 ;  /* 0x0000001fff117819 */ /* 0x000fc80000011400 */
[----:B------:R-:W-:-:S13]  /*0080*/  ISETP.GE.U32.AND.EX P0, PT, R17, UR7, PT, P0 ;  /* 0x0000000711007c0c */ /* 0x000fda000bf06100 */
[----:B------:R-:W-:Y:S05]  /*0090*/  @P0 EXIT ;  /* 0x000000000000094d */ /* 0x000fea0003800000 */
[----:B------:R-:W0:Y:S01]  /*00a0*/  LDCU.64 UR4, c[0x0][0x390] ;  /* 0x00007200ff0477ac */ /* 0x000e220008000a00 */
[----:B------:R-:W1:Y:S01]  /*00b0*/  LDCU.64 UR6, c[0x0][0x358] ;  /* 0x00006b00ff0677ac */ /* 0x000e620008000a00 */
[----:B0-----:R-:W-:-:S04]  /*00c0*/  LEA R14, P0, R0, UR4, 0x5 ;  /* 0x00000004000e7c11 */ /* 0x001fc8000f8028ff */
[----:B------:R-:W-:-:S05]  /*00d0*/  LEA.HI.X R15, R0, UR5, R17, 0x5, P0 ;  /* 0x00000005000f7c11 */ /* 0x000fca00080f2c11 */
[----:B-1----:R-:W2:Y:S04]  /*00e0*/  LDG.E.64 R2, desc[UR6][R14.64] ;  /* 0x000000060e027981 */ /* 0x002ea8000c1e1b00 */
[----:B------:R-:W2:Y:S04]  /*00f0*/  LDG.E.64 R4, desc[UR6][R14.64+0x8] ;  /* 0x000008060e047981 */ /* 0x000ea8000c1e1b00 */
[----:B------:R-:W2:Y:S04]  /*0100*/  LDG.E.64 R6, desc[UR6][R14.64+0x10] ;  /* 0x000010060e067981 */ /* 0x000ea8000c1e1b00 */
[----:B------:R-:W3:Y:S01]  /*0110*/  LDG.E.64 R8, desc[UR6][R14.64+0x18] ;  /* 0x000018060e087981 */ /* 0x000ee2000c1e1b00 */
[----:B--2---:R-:W-:-:S02]  /*0120*/  LOP3.LUT R11, R6, R4, R2, 0xfe, !PT ;  /* 0x00000004060b7212 */ /* 0x004fc400078efe02 */
[----:B------:R-:W-:Y:S02]  /*0130*/  LOP3.LUT R3, R7, R5, R3, 0xfe, !PT ;  /* 0x0000000507037212 */ /* 0x000fe400078efe03 */
[----:B---3--:R-:W-:-:S04]  /*0140*/  LOP3.LUT P0, RZ, R11, R8, RZ, 0xfc, !PT ;  /* 0x000000080bff7212 */ /* 0x008fc8000780fcff */
[----:B------:R-:W-:-:S13]  /*0150*/  LOP3.LUT P0, RZ, R3, R9, RZ, 0xfc, P0 ;  /* 0x0000000903ff7212 */ /* 0x000fda000000fcff */
[----:B------:R-:W-:Y:S05]  /*0160*/  @!P0 BRA `(.L_x_657) ;  /* 0x0000000000a88947 */ /* 0x000fea0003800000 */
[----:B------:R-:W0:Y:S02]  /*0170*/  LDCU.64 UR4, c[0x0][0x388] ;  /* 0x00007100ff0477ac */ /* 0x000e240008000a00 */
[----:B0-----:R-:W-:-:S04]  /*0180*/  LEA R20, P0, R0, UR4, 0x6 ;  /* 0x0000000400147c11 */ /* 0x001fc8000f8030ff */
[----:B------:R-:W-:Y:S01]  /*0190*/  LEA.HI.X R21, R0, UR5, R17, 0x6, P0 ;  /* 0x0000000500157c11 */ /* 0x000fe200080f3411 */
[----:B------:R-:W0:Y:S04]  /*01a0*/  LDCU.64 UR4, c[0x3][0x48] ;  /* 0x00c00900ff0477ac */ /* 0x000e280008000a00 */
[----:B------:R-:W0:Y:S01]  /*01b0*/  LDG.E.64 R18, desc[UR6][R20.64] ;  /* 0x0000000614127981 */ /* 0x000e22000c1e1b00 */
[----:B------:R-:W-:Y:S04]  /*01c0*/  BSSY.RECONVERGENT B1, `(.L_x_658) ;  /* 0x00002ae000017945 */ /* 0x000fe80003800200 */
[----:B------:R-:W-:Y:S01]  /*01d0*/  BSSY.RELIABLE B0, `(.L_x_659) ;  /* 0x0000070000007945 */ /* 0x000fe20003800100 */
[----:B0-----:R-:W-:-:S04]  /*01e0*/  ISETP.NE.U32.AND P0, PT, R18, UR4, PT ;  /* 0x0000000412007c0c */ /* 0x001fc8000bf05070 */
[----:B------:R-:W-:-:S13]  /*01f0*/  ISETP.NE.AND.EX P0, PT, R19, UR5, PT, P0 ;  /* 0x0000000513007c0c */ /* 0x000fda000bf05300 */
[----:B------:R-:W-:Y:S05]  /*0200*/  @P0 BRA `(.L_x_660) ;  /* 0x0000000400ac0947 */ /* 0x000fea0003800000 */
[----:B------:R-:W2:Y:S01]  /*0210*/  LDG.E.64 R10, desc[UR6][R20.64+0x8] ;  /* 0x00000806140a7981 */ /* 0x000ea2000c1e1b00 */
[----:B------:R-:W2:Y:S01]  /*0220*/  LDC.64 R2, c[0x3][0x50] ;  /* 0x00c01400ff027b82 */ /* 0x000ea20000000a00 */
[----:B------:R-:W-:Y:S01]  /*0230*/  BSSY.RECONVERGENT B2, `(.L_x_661) ;  /* 0x000002f000027945 */ /* 0x000fe20003800200 */
[----:B--2---:R-:W-:-:S04]  /*0240*/  ISETP.NE.U32.AND P0, PT, R10, R2, PT ;  /* 0x000000020a00720c */ /* 0x004fc80003f05070 */
[----:B------:R-:W-:-:S13]  /*0250*/  ISETP.NE.AND.EX P0, PT, R11, R3, PT, P0 ;  /* 0x000000030b00720c */ /* 0x000fda0003f05300 */
[----:B------:R-:W-:Y:S05]  /*0260*/  @P0 BRA `(.L_x_662) ;  /* 0x0000000000ac0947 */ /* 0x000fea0003800000 */
[----:B------:R-:W2:Y:S01]  /*0270*/  LDG.E.64 R4, desc[UR6][R20.64+0x10] ;  /* 0x0000100614047981 */ /* 0x000ea2000c1e1b00 */
[----:B------:R-:W2:Y:S02]  /*0280*/  LDCU.64 UR4, c[0x3][0x58] ;  /* 0x00c00b00ff0477ac */ /* 0x000ea40008000a00 */
[----:B--2---:R-:W-:-:S04]  /*0290*/  ISETP.NE.U32.AND P0, PT, R4, UR4, PT ;  /* 0x0000000404007c0c */ /* 0x004fc8000bf05070 */
[----:B------:R-:W-:-:S13]  /*02a0*/  ISETP.NE.AND.EX P0, PT, R5, UR5, PT, P0 ;  /* 0x0000000505007c0c */ /* 0x000fda000bf05300 */
[----:B------:R-:W-:Y:S05]  /*02b0*/  @P0 BRA `(.L_x_662) ;  /* 0x0000000000980947 */ /* 0x000fea0003800000 */
[----:B------:R-:W2:Y:S01]  /*02c0*/  LDG.E.64 R4, desc[UR6][R20.64+0x18] ;  /* 0x0000180614047981 */ /* 0x000ea2000c1e1b00 */
[----:B------:R-:W2:Y:S02]  /*02d0*/  LDCU.64 UR4, c[0x3][0x60] ;  /* 0x00c00c00ff0477ac */ /* 0x000ea40008000a00 */
[----:B--2---:R-:W-:-:S04]  /*02e0*/  ISETP.NE.U32.AND P0, PT, R4, UR4, PT ;  /* 0x0000000404007c0c */ /* 0x004fc8000bf05070 */
[----:B------:R-:W-:-:S13]  /*02f0*/  ISETP.NE.AND.EX P0, PT, R5, UR5, PT, P0 ;  /* 0x0000000505007c0c */ /* 0x000fda000bf05300 */
[----:B------:R-:W-:Y:S05]  /*0300*/  @P0 BRA `(.L_x_662) ;  /* 0x0000000000840947 */ /* 0x000fea0003800000 */
[----:B------:R-:W2:Y:S02]  /*0310*/  LDG.E.64 R4, desc[UR6][R20.64+0x20] ;  /* 0x0000200614047981 */ /* 0x000ea4000c1e1b00 */
[----:B--2---:R-:W-:-:S04]  /*0320*/  ISETP.NE.U32.AND P0, PT, R4, RZ, PT ;  /* 0x000000ff0400720c */ /* 0x004fc80003f05070 */
[----:B------:R-:W-:-:S13]  /*0330*/  ISETP.NE.AND.EX P0, PT, R5, RZ, PT, P0 ;  /* 0x000000ff0500720c */ /* 0x000fda0003f05300 */
        /* <DEDUP_REMOVED lines=13> */
.L_x_657:
[----:B------:R-:W0:Y:S01]  /*0410*/  LDC.64 R2, c[0x0][0x380] ;  /* 0x0000e000ff027b82 */ /* 0x000e220000000a00 */
[----:B------:R-:W-:Y:S02]  /*0420*/  IMAD R17, R17, 0x60, RZ ;  /* 0x0000006011117824 */ /* 0x000fe400078e02ff */
[----:B0-----:R-:W-:-:S04]  /*0430*/  IMAD.WIDE.U32 R2, R0, 0x60, R2 ;  /* 0x0000006000027825 */ /* 0x001fc800078e0002 */
[----:B------:R-:W-:-:S05]  /*0440*/  IMAD.IADD R3, R3, 0x1, R17 ;  /* 0x0000000103037824 */ /* 0x000fca00078e0211 */
[----:B------:R-:W-:Y:S04]  /*0450*/  STG.E.64 desc[UR6][R2.64], RZ ;  /* 0x000000ff02007986 */ /* 0x000fe8000c101b06 */
        /* <DEDUP_REMOVED lines=10> */
[----:B------:R-:W-:Y:S01]  /*0500*/  STG.E.64 desc[UR6][R2.64+0x58], RZ ;  /* 0x000058ff02007986 */ /* 0x000fe2000c101b06 */
[----:B------:R-:W-:Y:S05]  /*0510*/  EXIT ;  /* 0x000000000000794d */ /* 0x000fea0003800000 */
.L_x_662:
[----:B------:R-:W-:Y:S05]  /*0520*/  BSYNC.RECONVERGENT B2 ;  /* 0x0000000000027941 */ /* 0x000fea0003800200 */
.L_x_661:
[----:B------:R-:W-:-:S04]  /*0530*/  ISETP.NE.U32.AND P0, PT, R10, R2, PT ;  /* 0x000000020a00720c */ /* 0x000fc80003f05070 */
[----:B------:R-:W-:-:S13]  /*0540*/  ISETP.NE.AND.EX P0, PT, R11, R3, PT, P0 ;  /* 0x000000030b00720c */ /* 0x000fda0003f05300 */
[----:B------:R-:W-:Y:S05]  /*0550*/  @P0 BRA `(.L_x_663) ;  /* 0x0000000000dc0947 */ /* 0x000fea0003800000 */
[----:B------:R-:W2:Y:S01]  /*0560*/  LDG.E.64 R2, desc[UR6][R20.64+0x10] ;  /* 0x0000100614027981 */ /* 0x000ea2000c1e1b00 */
[----:B------:R-:W2:Y:S01]  /*0570*/  LDCU.64 UR4, c[0x3][0x58] ;  /* 0x00c00b00ff0477ac */ /* 0x000ea20008000a00 */
[----:B------:R-:W0:Y:S08]  /*0580*/  LDC R16, c[0x3][0x50] ;  /* 0x00c01400ff107b82 */ /* 0x000e300000000800 */
[----:B------:R-:W1:Y:S01]  /*0590*/  LDC R22, c[0x3][0x54] ;  /* 0x00c01500ff167b82 */ /* 0x000e620000000800 */
[----:B0-----:R-:W-:-:S02]  /*05a0*/  IMAD.MOV.U32 R10, RZ, RZ, R16 ;  /* 0x000000ffff0a7224 */ /* 0x001fc400078e0010 */
[----:B-1----:R-:W-:Y:S01]  /*05b0*/  IMAD.MOV.U32 R11, RZ, RZ, R22 ;  /* 0x000000ffff0b7224 */ /* 0x002fe200078e0016 */
[----:B--2---:R-:W-:-:S04]  /*05c0*/  ISETP.NE.U32.AND P0, PT, R2, UR4, PT ;  /* 0x0000000402007c0c */ /* 0x004fc8000bf05070 */
[----:B------:R-:W-:-:S13]  /*05d0*/  ISETP.NE.AND.EX P0, PT, R3, UR5, PT, P0 ;  /* 0x0000000503007c0c */ /* 0x000fda000bf05300 */
[----:B------:R-:W-:Y:S05]  /*05e0*/  @P0 BRA `(.L_x_663) ;  /* 0x0000000000b80947 */ /* 0x000fea0003800000 */
[----:B------:R-:W2:Y:S01]  /*05f0*/  LDG.E.64 R2, desc[UR6][R20.64+0x18] ;  /* 0x0000180614027981 */ /* 0x000ea2000c1e1b00 */
[----:B------:R-:W2:Y:S01]  /*0600*/  LDCU.64 UR4, c[0x3][0x60] ;  /* 0x00c00c00ff0477ac */ /* 0x000ea20008000a00 */
[----:B------:R-:W-:Y:S02]  /*0610*/  IMAD.MOV.U32 R10, RZ, RZ, R16 ;  /* 0x000000ffff0a7224 */ /* 0x000fe400078e0010 */
[----:B------:R-:W-:Y:S01]  /*0620*/  IMAD.MOV.U32 R11, RZ, RZ, R22 ;  /* 0x000000ffff0b7224 */ /* 0x000fe200078e0016 */
[----:B--2---:R-:W-:-:S04]  /*0630*/  ISETP.NE.U32.AND P0, PT, R2, UR4, PT ;  /* 0x0000000402007c0c */ /* 0x004fc8000bf05070 */
[----:B------:R-:W-:-:S13]  /*0640*/  ISETP.NE.AND.EX P0, PT, R3, UR5, PT, P0 ;  /* 0x0000000503007c0c */ /* 0x000fda000bf05300 */
[----:B------:R-:W-:Y:S05]  /*0650*/  @P0 BRA `(.L_x_663) ;  /* 0x00000000009c0947 */ /* 0x000fea0003800000 */
[----:B------:R-:W2:Y:S01]  /*0660*/  LDG.E.64 R2, desc[UR6][R20.64+0x20] ;  /* 0x0000200614027981 */ /* 0x000ea2000c1e1b00 */
[----:B------:R-:W-:Y:S02]  /*0670*/  IMAD.MOV.U32 R10, RZ, RZ, R16 ;  /* 0x000000ffff0a7224 */ /* 0x000fe400078e0010 */
[----:B------:R-:W-:Y:S01]  /*0680*/  IMAD.MOV.U32 R11, RZ, RZ, R22 ;  /* 0x000000ffff0b7224 */ /* 0x000fe200078e0016 */
[----:B--2---:R-:W-:-:S04]  /*0690*/  ISETP.NE.U32.AND P0, PT, R2, RZ, PT ;  /* 0x000000ff0200720c */ /* 0x004fc80003f05070 */
[----:B------:R-:W-:-:S13]  /*06a0*/  ISETP.NE.AND.EX P0, PT, R3, RZ, PT, P0 ;  /* 0x000000ff0300720c */ /* 0x000fda0003f05300 */
        /* <DEDUP_REMOVED lines=14> */
[----:B------:R-:W-:Y:S02]  /*0790*/  CS2R R2, SRZ ;  /* 0x0000000000027805 */ /* 0x000fe4000001ff00 */
[----:B------:R-:W-:Y:S02]  /*07a0*/  CS2R R6, SRZ ;  /* 0x0000000000067805 */ /* 0x000fe4000001ff00 */
[----:B------:R-:W-:Y:S02]  /*07b0*/  CS2R R8, SRZ ;  /* 0x0000000000087805 */ /* 0x000fe4000001ff00 */
[----:B------:R-:W-:Y:S02]  /*07c0*/  CS2R R10, SRZ ;  /* 0x00000000000a7805 */ /* 0x000fe4000001ff00 */
[----:B------:R-:W-:Y:S02]  /*07d0*/  CS2R R12, SRZ ;  /* 0x00000000000c7805 */ /* 0x000fe4000001ff00 */
[----:B------:R-:W-:-:S02]  /*07e0*/  CS2R R82, SRZ ;  /* 0x0000000000527805 */ /* 0x000fc4000001ff00 */
[----:B------:R-:W-:Y:S02]  /*07f0*/  CS2R R80, SRZ ;  /* 0x0000000000507805 */ /* 0x000fe4000001ff00 */
[----:B------:R-:W-:Y:S02]  /*0800*/  CS2R R78, SRZ ;  /* 0x00000000004e7805 */ /* 0x000fe4000001ff00 */
[----:B------:R-:W-:Y:S02]  /*0810*/  CS2R R76, SRZ ;  /* 0x00000000004c7805 */ /* 0x000fe4000001ff00 */
[----:B------:R-:W-:Y:S02]  /*0820*/  CS2R R74, SRZ ;  /* 0x00000000004a7805 */ /* 0x000fe4000001ff00 */
[----:B------:R-:W-:Y:S02]  /*0830*/  CS2R R72, SRZ ;  /* 0x0000000000487805 */ /* 0x000fe4000001ff00 */
[----:B--2---:R-:W-:-:S04]  /*0840*/  ISETP.NE.U32.AND P0, PT, R4, RZ, PT ;  /* 0x000000ff0400720c */ /* 0x004fc80003f05070 */
[----:B------:R-:W-:Y:S02]  /*0850*/  ISETP.NE.AND.EX P0, PT, R5, RZ, PT, P0 ;  /* 0x000000ff0500720c */ /* 0x000fe40003f05300 */
[----:B------:R-:W-:-:S11]  /*0860*/  CS2R R4, SRZ ;  /* 0x0000000000047805 */ /* 0x000fd6000001ff00 */
[----:B------:R-:W-:Y:S05]  /*0870*/  @!P0 BREAK.RELIABLE B0 ;  /* 0x0000000000008942 */ /* 0x000fea0003800100 */
[----:B------:R-:W-:Y:S05]  /*0880*/  @!P0 BRA `(.L_x_664) ;  /* 0x0000002400048947 */ /* 0x000fea0003800000 */
[----:B------:R-:W-:Y:S02]  /*0890*/  IMAD.MOV.U32 R10, RZ, RZ, R16 ;  /* 0x000000ffff0a7224 */ /* 0x000fe400078e0010 */
[----:B------:R-:W-:Y:S01]  /*08a0*/  IMAD.MOV.U32 R11, RZ, RZ, R22 ;  /* 0x000000ffff0b7224 */ /* 0x000fe200078e0016 */
[----:B------:R-:W-:Y:S06]  /*08b0*/  BRA `(.L_x_663) ;  /* 0x0000000000047947 */ /* 0x000fec0003800000 */
.L_x_660:
[----:B------:R0:W5:Y:S02]  /*08c0*/  LDG.E.64 R10, desc[UR6][R20.64+0x8] ;  /* 0x00000806140a7981 */ /* 0x000164000c1e1b00 */
.L_x_663:
[----:B------:R-:W-:Y:S05]  /*08d0*/  BSYNC.RELIABLE B0 ;  /* 0x0000000000007941 */ /* 0x000fea0003800100 */
.L_x_659:
[----:B------:R-:W1:Y:S01]  /*08e0*/  LDCU.128 UR12, c[0x3][0x20] ;  /* 0x00c00400ff0c77ac */ /* 0x000e620008000c00 */
[----:B------:R-:W2:Y:S01]  /*08f0*/  LDC.64 R8, c[0x3][0x40] ;  /* 0x00c01000ff087b82 */ /* 0x000ea20000000a00 */
[----:B------:R-:W5:Y:S01]  /*0900*/  LDG.E.64 R72, desc[UR6][R20.64+0x10] ;  /* 0x0000100614487981 */ /* 0x000f62000c1e1b00 */
[----:B------:R-:W3:Y:S03]  /*0910*/  LDCU.128 UR20, c[0x3][0x30] ;  /* 0x00c00600ff1477ac */ /* 0x000ee60008000c00 */
[----:B------:R-:W5:Y:S03]  /*0920*/  LDG.E.64 R74, desc[UR6][R20.64+0x18] ;  /* 0x00001806144a7981 */ /* 0x000f66000c1e1b00 */
[----:B------:R-:W4:Y:S01]  /*0930*/  LDC.64 R22, c[0x3][0x8] ;  /* 0x00c00200ff167b82 */ /* 0x000f220000000a00 */
[----:B------:R-:W5:Y:S04]  /*0940*/  LDG.E.64 R76, desc[UR6][R20.64+0x20] ;  /* 0x00002006144c7981 */ /* 0x000f68000c1e1b00 */
[----:B------:R-:W5:Y:S03]  /*0950*/  LDG.E.64 R78, desc[UR6][R20.64+0x28] ;  /* 0x00002806144e7981 */ /* 0x000f66000c1e1b00 */
[----:B------:R-:W4:Y:S01]  /*0960*/  LDC.64 R24, c[0x3][0x10] ;  /* 0x00c00400ff187b82 */ /* 0x000f220000000a00 */
[----:B-1----:R-:W-:Y:S01]  /*0970*/  UISETP.NE.U32.AND UP0, UPT, UR14, URZ, UPT ;  /* 0x000000ff0e00728c */ /* 0x002fe2000bf05070 */
[----:B------:R-:W5:Y:S01]  /*0980*/  LDG.E.64 R80, desc[UR6][R20.64+0x30] ;  /* 0x0000300614507981 */ /* 0x000f62000c1e1b00 */
[----:B------:R-:W-:-:S02]  /*0990*/  UISETP.NE.U32.AND UP1, UPT, UR14, URZ, UPT ;  /* 0x000000ff0e00728c */ /* 0x000fc4000bf25070 */
[----:B------:R-:W-:Y:S01]  /*09a0*/  UISETP.NE.AND.EX UP0, UPT, UR15, URZ, UPT, UP0 ;  /* 0x000000ff0f00728c */ /* 0x000fe2000bf05300 */
[----:B------:R0:W5:Y:S01]  /*09b0*/  LDG.E.64 R82, desc[UR6][R20.64+0x38] ;  /* 0x0000380614527981 */ /* 0x000162000c1e1b00 */
[----:B------:R-:W-:Y:S02]  /*09c0*/  IMAD.MOV.U32 R31, RZ, RZ, 0x1 ;  /* 0x00000001ff1f7424 */ /* 0x000fe400078e00ff */
[----:B------:R-:W-:Y:S01]  /*09d0*/  UISETP.NE.AND.EX UP0, UPT, UR15, URZ, !UP0, UP1 ;  /* 0x000000ff0f00728c */ /* 0x000fe2000c705310 */
[----:B--2---:R-:W-:Y:S02]  /*09e0*/  IMAD R3, R9, UR12, RZ ;  /* 0x0000000c09037c24 */ /* 0x004fe4000f8e02ff */
[C---:B------:R-:W-:Y:S01]  /*09f0*/  IMAD.WIDE.U32 R28, R8.reuse, UR12, RZ ;  /* 0x0000000c081c7c25 */ /* 0x040fe2000f8e00ff */
[----:B------:R-:W-:Y:S01]  /*0a00*/  USEL UR4, URZ, 0x1, !UP0 ;  /* 0x00000001ff047887 */ /* 0x000fe2000c000000 */
[----:B0-----:R-:W0:Y:S03]  /*0a10*/  LDC.64 R20, c[0x3][RZ] ;  /* 0x00c00000ff147b82 */ /* 0x001e260000000a00 */
[----:B---3--:R-:W-:Y:S01]  /*0a20*/  UIADD3 UR18, UP0, UPT, UR4, UR20, URZ ;  /* 0x0000001404127290 */ /* 0x008fe2000ff1e0ff */
[----:B------:R-:W-:Y:S01]  /*0a30*/  IMAD R3, R8, UR13, R3 ;  /* 0x0000000d08037c24 */ /* 0x000fe2000f8e0203 */
[----:B------:R-:W-:Y:S01]  /*0a40*/  UIADD3 UR4, UP2, UPT, URZ, -UR4, URZ ;  /* 0x80000004ff047290 */ /* 0x000fe2000ff5e0ff */
[----:B----4-:R-:W-:Y:S01]  /*0a50*/  IMAD.WIDE.U32 R12, R28, R22, RZ ;  /* 0x000000161c0c7225 */ /* 0x010fe200078e00ff */
[----:B------:R-:W-:-:S02]  /*0a60*/  UIADD3.X UR19, UPT, UPT, URZ, UR21, URZ, UP0, !UPT ;  /* 0x00000015ff137290 */ /* 0x000fc400087fe4ff */
[----:B------:R-:W-:Y:S01]  /*0a70*/  UISETP.NE.U32.AND UP0, UPT, UR18, URZ, UPT ;  /* 0x000000ff1200728c */ /* 0x000fe2000bf05070 */
[----:B------:R-:W-:Y:S01]  /*0a80*/  IMAD.IADD R47, R29, 0x1, R3 ;  /* 0x000000011d2f7824 */ /* 0x000fe200078e0203 */
[----:B------:R-:W-:Y:S02]  /*0a90*/  UISETP.NE.U32.AND UP1, UPT, UR4, UR20, UPT ;  /* 0x000000140400728c */ /* 0x000fe4000bf25070 */
[----:B------:R-:W-:Y:S01]  /*0aa0*/  UIADD3.X UR4, UPT, UPT, URZ, -0x1, URZ, UP2, !UPT ;  /* 0xffffffffff047890 */ /* 0x000fe200097fe4ff */
[----:B------:R-:W-:Y:S01]  /*0ab0*/  IMAD.WIDE.U32 R34, R47, R24, RZ ;  /* 0x000000182f227225 */ /* 0x000fe200078e00ff */
[----:B------:R-:W-:-:S04]  /*0ac0*/  UISETP.NE.AND.EX UP0, UPT, UR19, URZ, UPT, UP0 ;  /* 0x000000ff1300728c */ /* 0x000fc8000bf05300 */
[----:B------:R-:W-:-:S04]  /*0ad0*/  UISETP.NE.AND.EX UP0, UPT, UR4, UR21, !UP0, UP1 ;  /* 0x000000150400728c */ /* 0x000fc8000c705310 */
[----:B------:R-:W-:Y:S02]  /*0ae0*/  USEL UR10, URZ, 0x1, !UP0 ;  /* 0x00000001ff0a7887 */ /* 0x000fe4000c000000 */
[----:B------:R-:W-:Y:S01]  /*0af0*/  UISETP.GE.U32.AND UP0, UPT, UR18, URZ, UPT ;  /* 0x000000ff1200728c */ /* 0x000fe2000bf06070 */
[----:B0-----:R-:W-:Y:S01]  /*0b00*/  IMAD.WIDE.U32 R2, R47, R20, RZ ;  /* 0x000000142f027225 */ /* 0x001fe200078e00ff */
[----:B------:R-:W-:Y:S02]  /*0b10*/  UIADD3 UR4, UP3, UPT, URZ, -UR10, URZ ;  /* 0x8000000aff047290 */ /* 0x000fe4000ff7e0ff */
[----:B------:R-:W-:Y:S02]  /*0b20*/  UISETP.GE.U32.AND.EX UP0, UPT, UR19, URZ, UPT, UP0 ;  /* 0x000000ff1300728c */ /* 0x000fe4000bf06100 */
[----:B------:R-:W-:Y:S01]  /*0b30*/  UIADD3 UR10, UP2, UPT, UR10, UR22, URZ ;  /* 0x000000160a0a7290 */ /* 0x000fe2000ff5e0ff */
[----:B------:R-:W-:Y:S01]  /*0b40*/  IMAD.WIDE.U32 R4, P0, R28, R21, R2 ;  /* 0x000000151c047225 */ /* 0x000fe20007800002 */
[----:B------:R-:W-:-:S02]  /*0b50*/  UISETP.NE.U32.AND UP1, UPT, UR4, UR22, UPT ;  /* 0x000000160400728c */ /* 0x000fc4000bf25070 */
[----:B------:R-:W-:Y:S01]  /*0b60*/  USEL UR4, URZ, 0x1, UP0 ;  /* 0x00000001ff047887 */ /* 0x000fe20008000000 */
[----:B------:R-:W-:Y:S01]  /*0b70*/  IMAD.WIDE.U32 R2, R28, R20, RZ ;  /* 0x000000141c027225 */ /* 0x000fe200078e00ff */
[----:B------:R-:W-:Y:S02]  /*0b80*/  UIADD3.X UR11, UPT, UPT, URZ, UR23, URZ, UP2, !UPT ;  /* 0x00000017ff0b7290 */ /* 0x000fe400097fe4ff */
[----:B------:R-:W-:Y:S01]  /*0b90*/  UISETP.NE.U32.AND UP2, UPT, UR10, URZ, UPT ;  /* 0x000000ff0a00728c */ /* 0x000fe2000bf45070 */
[----:B------:R-:W-:Y:S01]  /*0ba0*/  IMAD.X R7, RZ, RZ, RZ, P0 ;  /* 0x000000ffff077224 */ /* 0x000fe200000e06ff */
[----:B------:R-:W-:Y:S01]  /*0bb0*/  UIADD3 UR10, UP0, UPT, UR4, UR10, URZ ;  /* 0x0000000a040a7290 */ /* 0x000fe2000ff1e0ff */
[----:B------:R-:W-:Y:S01]  /*0bc0*/  IMAD.MOV.U32 R6, RZ, RZ, R5 ;  /* 0x000000ffff067224 */ /* 0x000fe200078e0005 */
[----:B------:R-:W-:Y:S02]  /*0bd0*/  UISETP.NE.AND.EX UP2, UPT, UR11, URZ, UPT, UP2 ;  /* 0x000000ff0b00728c */ /* 0x000fe4000bf45320 */
[----:B------:R-:W-:-:S02]  /*0be0*/  UIADD3.X UR11, UPT, UPT, URZ, UR11, URZ, UP0, !UPT ;  /* 0x0000000bff0b7290 */ /* 0x000fc400087fe4ff */
[----:B------:R-:W-:Y:S02]  /*0bf0*/  UIADD3.X UR5, UPT, UPT, URZ, -0x1, URZ, UP3, !UPT ;  /* 0xffffffffff057890 */ /* 0x000fe40009ffe4ff */
[----:B------:R-:W-:Y:S02]  /*0c00*/  UISETP.GE.U32.AND UP0, UPT, UR10, UR4, UPT ;  /* 0x000000040a00728c */ /* 0x000fe4000bf06070 */
[----:B------:R-:W-:Y:S02]  /*0c10*/  UISETP.NE.AND.EX UP1, UPT, UR5, UR23, !UP2, UP1 ;  /* 0x000000170500728c */ /* 0x000fe4000d725310 */
[----:B------:R-:W-:Y:S02]  /*0c20*/  UISETP.GE.U32.AND.EX UP0, UPT, UR11, URZ, UPT, UP0 ;  /* 0x000000ff0b00728c */ /* 0x000fe4000bf06100 */
[----:B------:R-:W-:Y:S02]  /*0c30*/  UISETP.GE.U32.AND UP2, UPT, UR10, URZ, UPT ;  /* 0x000000ff0a00728c */ /* 0x000fe4000bf46070 */
[----:B------:R-:W-:-:S02]  /*0c40*/  USEL UR8, URZ, 0x1, !UP1 ;  /* 0x00000001ff087887 */ /* 0x000fc4000c800000 */
[----:B------:R-:W-:Y:S02]  /*0c50*/  USEL UR4, URZ, 0x1, UP0 ;  /* 0x00000001ff047887 */ /* 0x000fe40008000000 */
[----:B------:R-:W-:Y:S02]  /*0c60*/  UISETP.GE.U32.AND.EX UP0, UPT, UR11, URZ, UPT, UP2 ;  /* 0x000000ff0b00728c */ /* 0x000fe4000bf06120 */
[----:B------:R-:W-:Y:S02]  /*0c70*/  ULOP3.LUT UR5, URZ, UR12, URZ, 0x33, !UPT ;  /* 0x0000000cff057292 */ /* 0x000fe4000f8e33ff */
[----:B------:R-:W-:Y:S02]  /*0c80*/  UIADD3 UR8, UP1, UPT, UR4, UR8, URZ ;  /* 0x0000000804087290 */ /* 0x000fe4000ff3e0ff */
[----:B------:R-:W-:Y:S02]  /*0c90*/  USEL UR12, URZ, 0x1, UP0 ;  /* 0x00000001ff0c7887 */ /* 0x000fe40008000000 */
[----:B------:R-:W-:Y:S01]  /*0ca0*/  UIADD3.X UR9, UPT, UPT, URZ, URZ, URZ, UP1, !UPT ;  /* 0x000000ffff097290 */ /* 0x000fe20008ffe4ff */
[----:B------:R-:W-:Y:S01]  /*0cb0*/  ISETP.GT.U32.AND P0, PT, R2, UR5, PT ;  /* 0x0000000502007c0c */ /* 0x000fe2000bf04070 */
[----:B------:R-:W-:Y:S01]  /*0cc0*/  UISETP.GE.U32.AND UP0, UPT, UR8, UR4, UPT ;  /* 0x000000040800728c */ /* 0x000fe2000bf06070 */
[----:B------:R-:W-:Y:S01]  /*0cd0*/  IADD3 R2, P1, PT, R3, R4, RZ ;  /* 0x0000000403027210 */ /* 0x000fe20007f3e0ff */
[----:B------:R-:W-:Y:S01]  /*0ce0*/  UIADD3 UR8, UP1, UPT, UR12, UR8, URZ ;  /* 0x000000080c087290 */ /* 0x000fe2000ff3e0ff */
[----:B------:R-:W-:Y:S01]  /*0cf0*/  IMAD.WIDE.U32 R4, R47, R22, RZ ;  /* 0x000000162f047225 */ /* 0x000fe200078e00ff */
[----:B------:R-:W-:-:S02]  /*0d00*/  UISETP.GE.U32.AND.EX UP0, UPT, UR9, URZ, UPT, UP0 ;  /* 0x000000ff0900728c */ /* 0x000fc4000bf06100 */
[----:B------:R-:W-:Y:S02]  /*0d10*/  UIADD3.X UR9, UPT, UPT, URZ, UR9, URZ, UP1, !UPT ;  /* 0x00000009ff097290 */ /* 0x000fe40008ffe4ff */
[----:B------:R-:W-:Y:S02]  /*0d20*/  UISETP.GE.U32.AND UP1, UPT, UR8, UR12, UPT ;  /* 0x0000000c0800728c */ /* 0x000fe4000bf26070 */
[----:B------:R-:W-:Y:S01]  /*0d30*/  IMAD.U32 R30, RZ, RZ, UR8 ;  /* 0x00000008ff1e7e24 */ /* 0x000fe2000f8e00ff */
[----:B------:R-:W-:Y:S02]  /*0d40*/  ULOP3.LUT UR4, URZ, UR13, URZ, 0x33, !UPT ;  /* 0x0000000dff047292 */ /* 0x000fe4000f8e33ff */
[----:B------:R-:W-:Y:S02]  /*0d50*/  UISETP.GE.U32.AND.EX UP1, UPT, UR9, URZ, UPT, UP1 ;  /* 0x000000ff0900728c */ /* 0x000fe4000bf26110 */
[----:B------:R-:W-:Y:S01]  /*0d60*/  IMAD.U32 R16, RZ, RZ, UR9 ;  /* 0x00000009ff107e24 */ /* 0x000fe2000f8e00ff */
[----:B------:R-:W-:-:S02]  /*0d70*/  UISETP.GE.U32.AND UP2, UPT, UR8, URZ, UPT ;  /* 0x000000ff0800728c */ /* 0x000fc4000bf46070 */
[----:B------:R-:W-:Y:S01]  /*0d80*/  USEL UR5, URZ, 0x1, UP0 ;  /* 0x00000001ff057887 */ /* 0x000fe20008000000 */
[----:B------:R-:W-:Y:S01]  /*0d90*/  ISETP.GT.U32.AND.EX P0, PT, R2, UR4, PT, P0 ;  /* 0x0000000402007c0c */ /* 0x000fe2000bf04100 */
[----:B------:R-:W-:Y:S01]  /*0da0*/  USEL UR13, URZ, 0x1, UP1 ;  /* 0x00000001ff0d7887 */ /* 0x000fe20008800000 */
[----:B------:R-:W-:Y:S01]  /*0db0*/  IMAD.WIDE.U32.X R2, R47, R21, R6, P1 ;  /* 0x000000152f027225 */ /* 0x000fe200008e0406 */
[----:B------:R-:W-:Y:S01]  /*0dc0*/  UISETP.GE.U32.AND.EX UP0, UPT, UR9, URZ, UPT, UP2 ;  /* 0x000000ff0900728c */ /* 0x000fe2000bf06120 */
[----:B------:R-:W-:Y:S01]  /*0dd0*/  SEL R37, RZ, 0x1, !P0 ;  /* 0x00000001ff257807 */ /* 0x000fe20004000000 */
[----:B------:R-:W-:Y:S01]  /*0de0*/  UIADD3 UR4, UP1, UPT, UR13, UR5, URZ ;  /* 0x000000050d047290 */ /* 0x000fe2000ff3e0ff */
[----:B------:R-:W-:Y:S01]  /*0df0*/  IMAD.WIDE.U32 R4, P1, R28, R23, R4 ;  /* 0x000000171c047225 */ /* 0x000fe20007820004 */
[----:B------:R-:W-:Y:S01]  /*0e00*/  USEL UR5, URZ, 0x1, UP0 ;  /* 0x00000001ff057887 */ /* 0x000fe20008000000 */
[----:B------:R-:W-:Y:S01]  /*0e10*/  IADD3 R37, P0, PT, R37, R2, RZ ;  /* 0x0000000225257210 */ /* 0x000fe20007f1e0ff */
[----:B------:R-:W-:Y:S01]  /*0e20*/  UIADD3.X UR12, UPT, UPT, URZ, URZ, URZ, UP1, !UPT ;  /* 0x000000ffff0c7290 */ /* 0x000fe20008ffe4ff */
[----:B------:R-:W-:Y:S01]  /*0e30*/  IMAD.X R27, RZ, RZ, RZ, P1 ;  /* 0x000000ffff1b7224 */ /* 0x000fe200008e06ff */
[----:B------:R-:W-:Y:S01]  /*0e40*/  UIADD3 UR16, UP1, UPT, UR5, UR4, URZ ;  /* 0x0000000405107290 */ /* 0x000fe2000ff3e0ff */
[----:B------:R-:W-:Y:S01]  /*0e50*/  IADD3 R36, P2, PT, R13, R4, RZ ;  /* 0x000000040d247210 */ /* 0x000fe20007f5e0ff */
[----:B------:R-:W-:Y:S01]  /*0e60*/  UISETP.GE.U32.AND UP0, UPT, UR4, UR13, UPT ;  /* 0x0000000d0400728c */ /* 0x000fe2000bf06070 */
[----:B------:R-:W-:Y:S01]  /*0e70*/  IMAD.X R39, RZ, RZ, R3, P0 ;  /* 0x000000ffff277224 */ /* 0x000fe200000e0603 */
[----:B------:R-:W-:Y:S01]  /*0e80*/  UIADD3.X UR17, UPT, UPT, URZ, UR12, URZ, UP1, !UPT ;  /* 0x0000000cff117290 */ /* 0x000fe20008ffe4ff */
[----:B------:R-:W-:Y:S01]  /*0e90*/  IADD3 R33, P0, PT, R37, R12, RZ ;  /* 0x0000000c25217210 */ /* 0x000fe20007f1e0ff */
[----:B------:R-:W-:Y:S01]  /*0ea0*/  UISETP.GE.U32.AND UP1, UPT, UR16, UR5, UPT ;  /* 0x000000051000728c */ /* 0x000fe2000bf26070 */
[----:B------:R-:W-:Y:S01]  /*0eb0*/  IMAD.MOV.U32 R26, RZ, RZ, R5 ;  /* 0x000000ffff1a7224 */ /* 0x000fe200078e0005 */
[----:B------:R-:W-:Y:S01]  /*0ec0*/  UISETP.GE.U32.AND.EX UP0, UPT, UR12, URZ, UPT, UP0 ;  /* 0x000000ff0c00728c */ /* 0x000fe2000bf06100 */
[----:B------:R-:W-:Y:S01]  /*0ed0*/  IADD3 R40, P1, PT, R33, UR14, RZ ;  /* 0x0000000e21287c10 */ /* 0x000fe2000ff3e0ff */
[----:B------:R-:W-:Y:S01]  /*0ee0*/  UISETP.GE.U32.AND.EX UP1, UPT, UR17, URZ, UPT, UP1 ;  /* 0x000000ff1100728c */ /* 0x000fe2000bf26110 */
[----:B------:R-:W-:Y:S01]  /*0ef0*/  IMAD.X R32, R36, 0x1, R39, P0 ;  /* 0x0000000124207824 */ /* 0x000fe200000e0627 */
[----:B------:R-:W-:Y:S01]  /*0f00*/  USEL UR5, URZ, 0x1, UP0 ;  /* 0x00000001ff057887 */ /* 0x000fe20008000000 */
[----:B------:R-:W-:Y:S01]  /*0f10*/  ISETP.GE.U32.AND P0, PT, R40, R33, PT ;  /* 0x000000212800720c */ /* 0x000fe20003f06070 */
[----:B------:R-:W-:Y:S01]  /*0f20*/  USEL UR13, URZ, 0x1, UP1 ;  /* 0x00000001ff0d7887 */ /* 0x000fe20008800000 */
[----:B------:R-:W-:Y:S01]  /*0f30*/  IMAD.U32 R7, RZ, RZ, UR16 ;  /* 0x00000010ff077e24 */ /* 0x000fe2000f8e00ff */
[----:B------:R-:W-:Y:S01]  /*0f40*/  IADD3.X R45, PT, PT, R32, UR15, RZ, P1, !PT ;  /* 0x0000000f202d7c10 */ /* 0x000fe20008ffe4ff */
[----:B------:R-:W-:Y:S01]  /*0f50*/  UMOV UR4, URZ ;  /* 0x000000ff00047c82 */ /* 0x000fe20008000000 */
[----:B------:R-:W-:Y:S01]  /*0f60*/  UIADD3 UR5, UP0, UPT, UR13, UR5, URZ ;  /* 0x000000050d057290 */ /* 0x000fe2000ff1e0ff */
[----:B------:R-:W-:Y:S01]  /*0f70*/  IMAD.U32 R6, RZ, RZ, UR17 ;  /* 0x00000011ff067e24 */ /* 0x000fe2000f8e00ff */
[----:B------:R-:W-:Y:S01]  /*0f80*/  ISETP.GE.U32.AND.EX P0, PT, R45, R32, PT, P0 ;  /* 0x000000202d00720c */ /* 0x000fe20003f06100 */
[----:B------:R-:W-:Y:S01]  /*0f90*/  IMAD.MOV.U32 R2, RZ, RZ, RZ ;  /* 0x000000ffff027224 */ /* 0x000fe200078e00ff */
[----:B------:R-:W-:Y:S01]  /*0fa0*/  UIADD3.X UR12, UPT, UPT, URZ, URZ, URZ, UP0, !UPT ;  /* 0x000000ffff0c7290 */ /* 0x000fe200087fe4ff */
[----:B------:R-:W-:Y:S01]  /*0fb0*/  IMAD.WIDE.U32.X R26, R47, R23, R26, P2 ;  /* 0x000000172f1a7225 */ /* 0x000fe200010e041a */
[----:B------:R-:W-:-:S03]  /*0fc0*/  UISETP.GE.U32.AND UP0, UPT, UR5, UR13, UPT ;  /* 0x0000000d0500728c */ /* 0x000fc6000bf06070 */
[----:B------:R-:W-:Y:S01]  /*0fd0*/  IMAD.U32 R5, RZ, RZ, UR5 ;  /* 0x00000005ff057e24 */ /* 0x000fe2000f8e00ff */
[----:B------:R-:W-:Y:S02]  /*0fe0*/  UISETP.GE.U32.AND.EX UP0, UPT, UR12, URZ, UPT, UP0 ;  /* 0x000000ff0c00728c */ /* 0x000fe4000bf06100 */
[----:B------:R-:W-:Y:S02]  /*0ff0*/  IMAD.U32 R3, RZ, RZ, UR12 ;  /* 0x0000000cff037e24 */ /* 0x000fe4000f8e00ff */
[----:B------:R-:W-:-:S06]  /*1000*/  USEL UR8, URZ, 0x1, UP0 ;  /* 0x00000001ff087887 */ /* 0x000fcc0008000000 */
[----:B------:R-:W-:Y:S01]  /*1010*/  IMAD.U32 R4, RZ, RZ, UR8 ;  /* 0x00000008ff047e24 */ /* 0x000fe2000f8e00ff */
[----:B------:R-:W-:Y:S06]  /*1020*/  @!P0 BRA `(.L_x_665) ;  /* 0x00000000001c8947 */ /* 0x000fec0003800000 */
[----:B------:R-:W-:Y:S02]  /*1030*/  IADD3 R37, P2, PT, RZ, -R37, RZ ;  /* 0x80000025ff257210 */ /* 0x000fe40007f5e0ff */
[----:B------:R-:W-:Y:S02]  /*1040*/  ISETP.NE.U32.AND P0, PT, R33, RZ, PT ;  /* 0x000000ff2100720c */ /* 0x000fe40003f05070 */
[----:B------:R-:W-:Y:S01]  /*1050*/  ISETP.NE.U32.AND P1, PT, R12, R37, PT ;  /* 0x000000250c00720c */ /* 0x000fe20003f25070 */
[----:B------:R-:W-:Y:S01]  /*1060*/  IMAD.X R39, RZ, RZ, ~R39, P2 ;  /* 0x000000ffff277224 */ /* 0x000fe200010e0e27 */
[----:B------:R-:W-:-:S04]  /*1070*/  ISETP.NE.AND.EX P0, PT, R32, RZ, PT, P0 ;  /* 0x000000ff2000720c */ /* 0x000fc80003f05300 */
[----:B------:R-:W-:-:S04]  /*1080*/  ISETP.NE.AND.EX P0, PT, R36, R39, !P0, P1 ;  /* 0x000000272400720c */ /* 0x000fc80004705310 */
[----:B------:R-:W-:-:S09]  /*1090*/  SEL R31, RZ, 0x1, !P0 ;  /* 0x00000001ff1f7807 */ /* 0x000fd20004000000 */
.L_x_665:
[C---:B------:R-:W-:Y:S01]  /*10a0*/  IMAD.WIDE.U32 R32, R28.reuse, R24, RZ ;  /* 0x000000181c207225 */ /* 0x040fe200078e00ff */
[----:B------:R-:W-:Y:S01]  /*10b0*/  IADD3 R37, P1, PT, R31, R26, RZ ;  /* 0x0000001a1f257210 */ /* 0x000fe20007f3e0ff */
[----:B------:R-:W-:Y:S02]  /*10c0*/  BSSY.RECONVERGENT B2, `(.L_x_666) ;  /* 0x0000072000027945 */ /* 0x000fe40003800200 */
[----:B------:R-:W-:Y:S01]  /*10d0*/  IMAD.WIDE.U32 R34, P0, R28, R25, R34 ;  /* 0x000000191c227225 */ /* 0x000fe20007800022 */
[----:B------:R-:W-:Y:S01]  /*10e0*/  IADD3.X R43, PT, PT, R27, UR4, RZ, P1, !PT ;  /* 0x000000041b2b7c10 */ /* 0x000fe20008ffe4ff */
[----:B------:R-:W-:Y:S01]  /*10f0*/  UMOV UR4, URZ ;  /* 0x000000ff00047c82 */ /* 0x000fe20008000000 */
[----:B------:R-:W-:Y:S01]  /*1100*/  IADD3 R36, P1, PT, R37, R32, RZ ;  /* 0x0000002025247210 */ /* 0x000fe20007f3e0ff */
[----:B------:R-:W0:Y:S01]  /*1110*/  LDC.64 R26, c[0x3][0x18] ;  /* 0x00c00600ff1a7b82 */ /* 0x000e220000000a00 */
[----:B------:R-:W-:Y:S01]  /*1120*/  IADD3 R34, P5, PT, R33, R34, RZ ;  /* 0x0000002221227210 */ /* 0x000fe20007fbe0ff */
[-C--:B------:R-:W-:Y:S01]  /*1130*/  IMAD R29, R45, R8.reuse, RZ ;  /* 0x000000082d1d7224 */ /* 0x080fe200078e02ff */
[----:B------:R-:W-:Y:S01]  /*1140*/  IADD3 R49, P2, PT, R36, UR18, RZ ;  /* 0x0000001224317c10 */ /* 0x000fe2000ff5e0ff */
[----:B------:R-:W-:-:S04]  /*1150*/  IMAD.WIDE.U32 R12, R40, R8, RZ ;  /* 0x00000008280c7225 */ /* 0x000fc800078e00ff */
[----:B------:R-:W-:Y:S01]  /*1160*/  IMAD.X R33, R34, 0x1, R43, P1 ;  /* 0x0000000122217824 */ /* 0x000fe200008e062b */
[----:B------:R-:W-:Y:S01]  /*1170*/  ISETP.GE.U32.AND P1, PT, R49, R36, PT ;  /* 0x000000243100720c */ /* 0x000fe20003f26070 */
[----:B------:R-:W-:Y:S02]  /*1180*/  IMAD R29, R40, R9, R29 ;  /* 0x00000009281d7224 */ /* 0x000fe400078e021d */
[----:B------:R-:W-:Y:S01]  /*1190*/  IMAD.WIDE.U32 R38, R12, R20, RZ ;  /* 0x000000140c267225 */ /* 0x000fe200078e00ff */
[----:B------:R-:W-:-:S03]  /*11a0*/  IADD3.X R42, PT, PT, R33, UR19, RZ, P2, !PT ;  /* 0x00000013212a7c10 */ /* 0x000fc600097fe4ff */
[----:B------:R-:W-:Y:S01]  /*11b0*/  IMAD.IADD R31, R13, 0x1, R29 ;  /* 0x000000010d1f7824 */ /* 0x000fe200078e021d */
        /* <DEDUP_REMOVED lines=8> */
[----:B------:R-:W-:Y:S02]  /*1240*/  IMAD.X R33, RZ, RZ, RZ, P0 ;  /* 0x000000ffff217224 */ /* 0x000fe400000e06ff */
[----:B------:R-:W-:Y:S01]  /*1250*/  IMAD.MOV.U32 R32, RZ, RZ, R35 ;  /* 0x000000ffff207224 */ /* 0x000fe200078e0023 */
[----:B------:R-:W-:Y:S01]  /*1260*/  @P1 ISETP.NE.AND.EX P2, PT, R34, R43, !P3, P2 ;  /* 0x0000002b2200120c */ /* 0x000fe20005f45320 */
[----:B------:R-:W-:Y:S01]  /*1270*/  IMAD.WIDE.U32 R40, P4, R12, R21, R36 ;  /* 0x000000150c287225 */ /* 0x000fe20007880024 */
[----:B------:R-:W-:-:S02]  /*1280*/  ISETP.GT.U32.AND P0, PT, R38, R29, PT ;  /* 0x0000001d2600720c */ /* 0x000fc40003f04070 */
[----:B------:R-:W-:Y:S01]  /*1290*/  LOP3.LUT R34, RZ, R45, RZ, 0x33, !PT ;  /* 0x0000002dff227212 */ /* 0x000fe200078e33ff */
[----:B0-----:R-:W-:Y:S01]  /*12a0*/  IMAD.WIDE.U32 R36, R47, R26, RZ ;  /* 0x0000001a2f247225 */ /* 0x001fe200078e00ff */
        /* <DEDUP_REMOVED lines=13> */
[----:B------:R-:W-:Y:S01]  /*1380*/  IMAD.WIDE.U32 R38, R31, R22, RZ ;  /* 0x000000161f267225 */ /* 0x000fe200078e00ff */
[----:B------:R-:W-:Y:S02]  /*1390*/  IADD3 R51, P4, PT, R44, UR10, RZ ;  /* 0x0000000a2c337c10 */ /* 0x000fe4000ff9e0ff */
[----:B------:R-:W-:Y:S01]  /*13a0*/  SEL R41, RZ, 0x1, !P0 ;  /* 0x00000001ff297807 */ /* 0x000fe20004000000 */
[----:B------:R-:W-:Y:S01]  /*13b0*/  IMAD.X R46, R40, 0x1, R45, P1 ;  /* 0x00000001282e7824 */ /* 0x000fe200008e062d */
[----:B------:R-:W-:Y:S01]  /*13c0*/  ISETP.GE.U32.AND P1, PT, R51, R44, PT ;  /* 0x0000002c3300720c */ /* 0x000fe20003f26070 */
[----:B------:R-:W-:-:S03]  /*13d0*/  IMAD.WIDE.U32.X R32, R31, R21, R34, P3 ;  /* 0x000000151f207225 */ /* 0x000fc600018e0422 */
[----:B------:R-:W-:Y:S01]  /*13e0*/  IADD3.X R53, PT, PT, R46, UR11, RZ, P4, !PT ;  /* 0x0000000b2e357c10 */ /* 0x000fe2000a7fe4ff */
[C---:B------:R-:W-:Y:S01]  /*13f0*/  IMAD.WIDE.U32 R34, R12.reuse, R22, RZ ;  /* 0x000000160c227225 */ /* 0x040fe200078e00ff */
[----:B------:R-:W-:Y:S02]  /*1400*/  IADD3 R41, P0, PT, R41, R32, RZ ;  /* 0x0000002029297210 */ /* 0x000fe40007f1e0ff */
[----:B------:R-:W-:Y:S01]  /*1410*/  ISETP.GE.U32.AND.EX P1, PT, R53, R46, PT, P1 ;  /* 0x0000002e3500720c */ /* 0x000fe20003f26110 */
[----:B------:R-:W-:-:S04]  /*1420*/  IMAD.WIDE.U32 R38, P5, R12, R23, R38 ;  /* 0x000000170c267225 */ /* 0x000fc800078a0026 */
[----:B------:R-:W-:Y:S01]  /*1430*/  IMAD.X R36, RZ, RZ, R33, P0 ;  /* 0x000000ffff247224 */ /* 0x000fe200000e0621 */
[----:B------:R-:W-:Y:S01]  /*1440*/  IADD3 R35, P4, PT, R35, R38, RZ ;  /* 0x0000002623237210 */ /* 0x000fe20007f9e0ff */
[----:B------:R-:W-:Y:S01]  /*1450*/  IMAD.X R29, RZ, RZ, RZ, P2 ;  /* 0x000000ffff1d7224 */ /* 0x000fe200010e06ff */
[----:B------:R-:W-:-:S05]  /*1460*/  IADD3 R32, P0, PT, R41, R34, RZ ;  /* 0x0000002229207210 */ /* 0x000fca0007f1e0ff */
[----:B------:R-:W-:Y:S01]  /*1470*/  IMAD.X R33, R35, 0x1, R36, P0 ;  /* 0x0000000123217824 */ /* 0x000fe200000e0624 */
[----:B------:R-:W-:Y:S02]  /*1480*/  IADD3 R49, P0, PT, R32, R49, RZ ;  /* 0x0000003120317210 */ /* 0x000fe40007f1e0ff */
[----:B------:R-:W-:-:S03]  /*1490*/  @P1 IADD3 R43, P2, PT, RZ, -R43, RZ ;  /* 0x8000002bff2b1210 */ /* 0x000fc60007f5e0ff */
[----:B------:R-:W-:Y:S01]  /*14a0*/  IMAD.X R42, R33, 0x1, R42, P0 ;  /* 0x00000001212a7824 */ /* 0x000fe200000e062a */
[----:B------:R-:W-:Y:S01]  /*14b0*/  ISETP.GE.U32.AND P0, PT, R49, R32, PT ;  /* 0x000000203100720c */ /* 0x000fe20003f06070 */
[----:B------:R-:W-:Y:S01]  /*14c0*/  @P1 IMAD.X R45, RZ, RZ, ~R45, P2 ;  /* 0x000000ffff2d1224 */ /* 0x000fe200010e0e2d */
[----:B------:R-:W-:Y:S02]  /*14d0*/  @P1 ISETP.NE.U32.AND P2, PT, R44, RZ, PT ;  /* 0x000000ff2c00120c */ /* 0x000fe40003f45070 */
[----:B------:R-:W-:Y:S02]  /*14e0*/  ISETP.GE.U32.AND.EX P0, PT, R42, R33, PT, P0 ;  /* 0x000000212a00720c */ /* 0x000fe40003f06100 */
[----:B------:R-:W-:Y:S01]  /*14f0*/  @P1 ISETP.NE.U32.AND P3, PT, R28, R43, PT ;  /* 0x0000002b1c00120c */ /* 0x000fe20003f65070 */
[----:B------:R-:W-:Y:S01]  /*1500*/  IMAD.MOV.U32 R28, RZ, RZ, R37 ;  /* 0x000000ffff1c7224 */ /* 0x000fe200078e0025 */
[----:B------:R-:W-:Y:S01]  /*1510*/  @P1 ISETP.NE.AND.EX P2, PT, R46, RZ, PT, P2 ;  /* 0x000000ff2e00120c */ /* 0x000fe20003f45320 */
[----:B------:R-:W-:-:S02]  /*1520*/  IMAD.MOV.U32 R43, RZ, RZ, 0x1 ;  /* 0x00000001ff2b7424 */ /* 0x000fc400078e00ff */
[----:B------:R-:W-:Y:S01]  /*1530*/  IMAD.WIDE.U32.X R28, R47, R27, R28, P6 ;  /* 0x0000001b2f1c7225 */ /* 0x000fe200030e041c */
[----:B------:R-:W-:-:S03]  /*1540*/  @P1 ISETP.NE.AND.EX P3, PT, R40, R45, !P2, P3 ;  /* 0x0000002d2800120c */ /* 0x000fc60005765330 */
[----:B------:R-:W-:Y:S01]  /*1550*/  IMAD.MOV.U32 R37, RZ, RZ, 0x1 ;  /* 0x00000001ff257424 */ /* 0x000fe200078e00ff */
        /* <DEDUP_REMOVED lines=8> */
[----:B------:R-:W-:-:S02]  /*15e0*/  ISETP.NE.U32.AND P2, PT, R43, RZ, PT ;  /* 0x000000ff2b00720c */ /* 0x000fc40003f45070 */
[----:B------:R-:W-:Y:S01]  /*15f0*/  @P0 ISETP.NE.U32.AND P3, PT, R32, RZ, PT ;  /* 0x000000ff2000020c */ /* 0x000fe20003f65070 */
[----:B------:R-:W-:Y:S01]  /*1600*/  IMAD.WIDE.U32.X R28, R31, R23, R28, P4 ;  /* 0x000000171f1c7225 */ /* 0x000fe200020e041c */
[----:B------:R-:W-:Y:S02]  /*1610*/  ISETP.NE.AND.EX P2, PT, R41, RZ, PT, P2 ;  /* 0x000000ff2900720c */ /* 0x000fe40003f45320 */
[----:B------:R-:W-:-:S04]  /*1620*/  @P0 ISETP.NE.AND.EX P3, PT, R33, RZ, PT, P3 ;  /* 0x000000ff2100020c */ /* 0x000fc80003f65330 */
[----:B------:R-:W-:Y:S01]  /*1630*/  @P0 ISETP.NE.AND.EX P1, PT, R35, R36, !P3, P1 ;  /* 0x000000242300020c */ /* 0x000fe20005f25310 */
[----:B------:R-:W-:-:S03]  /*1640*/  IMAD.WIDE.U32 R34, R31, R24, RZ ;  /* 0x000000181f227225 */ /* 0x000fc600078e00ff */
[----:B------:R-:W-:-:S03]  /*1650*/  @P0 SEL R37, RZ, 0x1, !P1 ;  /* 0x00000001ff250807 */ /* 0x000fc60004800000 */
        /* <DEDUP_REMOVED lines=24> */
.L_x_667:
[----:B------:R-:W-:Y:S05]  /*17e0*/  BSYNC.RECONVERGENT B2 ;  /* 0x0000000000027941 */ /* 0x000fea0003800200 */
.L_x_666:
[C---:B------:R-:W-:Y:S01]  /*17f0*/  IMAD.WIDE.U32 R32, R12.reuse, R24, RZ ;  /* 0x000000180c207225 */ /* 0x040fe200078e00ff */
[----:B------:R-:W-:Y:S01]  /*1800*/  IADD3 R37, P0, PT, R37, R28, RZ ;  /* 0x0000001c25257210 */ /* 0x000fe20007f1e0ff */
[----:B------:R-:W-:Y:S01]  /*1810*/  UMOV UR4, URZ ;  /* 0x000000ff00047c82 */ /* 0x000fe20008000000 */
[----:B------:R-:W-:Y:S01]  /*1820*/  LOP3.LUT R41, RZ, R49, RZ, 0x33, !PT ;  /* 0x00000031ff297212 */ /* 0x000fe200078e33ff */
[----:B------:R-:W-:Y:S01]  /*1830*/  IMAD.WIDE.U32 R34, P4, R12, R25, R34 ;  /* 0x000000190c227225 */ /* 0x000fe20007880022 */
[----:B------:R-:W-:Y:S01]  /*1840*/  IADD3.X R43, PT, PT, R29, UR4, RZ, P0, !PT ;  /* 0x000000041d2b7c10 */ /* 0x000fe200087fe4ff */
[----:B------:R-:W-:Y:S01]  /*1850*/  BSSY.RECONVERGENT B2, `(.L_x_668) ;  /* 0x0000075000027945 */ /* 0x000fe20003800200 */
[----:B------:R-:W-:Y:S01]  /*1860*/  IADD3 R40, P0, PT, R37, R32, RZ ;  /* 0x0000002025287210 */ /* 0x000fe20007f1e0ff */
[----:B------:R-:W-:Y:S01]  /*1870*/  IMAD R36, R42, R8, RZ ;  /* 0x000000082a247224 */ /* 0x000fe200078e02ff */
[----:B------:R-:W-:Y:S01]  /*1880*/  IADD3 R34, P5, PT, R33, R34, RZ ;  /* 0x0000002221227210 */ /* 0x000fe20007fbe0ff */
[----:B------:R-:W-:Y:S01]  /*1890*/  IMAD.WIDE.U32 R28, R49, R8, RZ ;  /* 0x00000008311c7225 */ /* 0x000fe200078e00ff */
[----:B------:R-:W-:-:S03]  /*18a0*/  IADD3 R51, P2, PT, R40, R51, RZ ;  /* 0x0000003328337210 */ /* 0x000fc60007f5e0ff */
[----:B------:R-:W-:Y:S01]  /*18b0*/  IMAD.X R44, R34, 0x1, R43, P0 ;  /* 0x00000001222c7824 */ /* 0x000fe200000e062b */
[----:B------:R-:W-:Y:S01]  /*18c0*/  ISETP.GE.U32.AND P1, PT, R51, R40, PT ;  /* 0x000000283300720c */ /* 0x000fe20003f26070 */
[----:B------:R-:W-:Y:S02]  /*18d0*/  IMAD R13, R49, R9, R36 ;  /* 0x00000009310d7224 */ /* 0x000fe400078e0224 */
[----:B------:R-:W-:Y:S02]  /*18e0*/  IMAD.X R53, R44, 0x1, R53, P2 ;  /* 0x000000012c357824 */ /* 0x000fe400010e0635 */
[----:B------:R-:W-:-:S03]  /*18f0*/  IMAD.IADD R13, R29, 0x1, R13 ;  /* 0x000000011d0d7824 */ /* 0x000fc600078e020d */
        /* <DEDUP_REMOVED lines=9> */
[----:B------:R-:W-:Y:S01]  /*1990*/  IMAD.X R33, RZ, RZ, RZ, P4 ;  /* 0x000000ffff217224 */ /* 0x000fe200020e06ff */
[----:B------:R-:W-:Y:S01]  /*19a0*/  ISETP.GT.U32.AND P0, PT, R36, R41, PT ;  /* 0x000000292400720c */ /* 0x000fe20003f04070 */
[----:B------:R-:W-:Y:S01]  /*19b0*/  IMAD.MOV.U32 R32, RZ, RZ, R35 ;  /* 0x000000ffff207224 */ /* 0x000fe200078e0023 */
[----:B------:R-:W-:Y:S01]  /*19c0*/  @P1 ISETP.NE.AND.EX P2, PT, R34, R43, !P3, P2 ;  /* 0x0000002b2200120c */ /* 0x000fe20005f45320 */
[----:B------:R-:W-:Y:S01]  /*19d0*/  IMAD.MOV.U32 R43, RZ, RZ, 0x1 ;  /* 0x00000001ff2b7424 */ /* 0x000fe200078e00ff */
[----:B------:R-:W-:Y:S01]  /*19e0*/  IADD3 R37, P4, PT, R37, R38, RZ ;  /* 0x0000002625257210 */ /* 0x000fe20007f9e0ff */
[----:B------:R-:W-:Y:S01]  /*19f0*/  IMAD.WIDE.U32 R34, R31, R26, RZ ;  /* 0x0000001a1f227225 */ /* 0x000fe200078e00ff */
[----:B------:R-:W-:-:S02]  /*1a00*/  LOP3.LUT R36, RZ, R42, RZ, 0x33, !PT ;  /* 0x0000002aff247212 */ /* 0x000fc400078e33ff */
[----:B------:R-:W-:Y:S01]  /*1a10*/  @P1 SEL R43, RZ, 0x1, !P2 ;  /* 0x00000001ff2b1807 */ /* 0x000fe20005000000 */
[----:B------:R-:W-:Y:S01]  /*1a20*/  IMAD.WIDE.U32.X R32, R31, R25, R32, P5 ;  /* 0x000000191f207225 */ /* 0x000fe200028e0420 */
[----:B------:R-:W-:-:S03]  /*1a30*/  ISETP.GT.U32.AND.EX P0, PT, R37, R36, PT, P0 ;  /* 0x000000242500720c */ /* 0x000fc60003f04100 */
[----:B------:R-:W-:Y:S01]  /*1a40*/  IMAD.X R41, RZ, RZ, RZ, P6 ;  /* 0x000000ffff297224 */ /* 0x000fe200030e06ff */
[----:B------:R-:W-:Y:S01]  /*1a50*/  IADD3 R45, P1, PT, R43, R32, RZ ;  /* 0x000000202b2d7210 */ /* 0x000fe20007f3e0ff */
[----:B------:R-:W-:Y:S02]  /*1a60*/  IMAD.MOV.U32 R40, RZ, RZ, R39 ;  /* 0x000000ffff287224 */ /* 0x000fe400078e0027 */
[----:B------:R-:W-:Y:S01]  /*1a70*/  IMAD.WIDE.U32 R36, P2, R12, R27, R34 ;  /* 0x0000001b0c247225 */ /* 0x000fe20007840022 */
[----:B------:R-:W-:-:S03]  /*1a80*/  IADD3.X R44, PT, PT, R33, UR4, RZ, P1, !PT ;  /* 0x00000004212c7c10 */ /* 0x000fc60008ffe4ff */
[----:B------:R-:W-:-:S04]  /*1a90*/  IMAD.WIDE.U32 R34, R12, R26, RZ ;  /* 0x0000001a0c227225 */ /* 0x000fc800078e00ff */
[----:B------:R-:W-:Y:S01]  /*1aa0*/  IMAD.WIDE.U32.X R32, R13, R21, R40, P4 ;  /* 0x000000150d207225 */ /* 0x000fe200020e0428 */
[----:B------:R-:W-:Y:S02]  /*1ab0*/  SEL R41, RZ, 0x1, !P0 ;  /* 0x00000001ff297807 */ /* 0x000fe40004000000 */
[----:B------:R-:W-:Y:S01]  /*1ac0*/  IADD3 R47, P0, PT, R45, R34, RZ ;  /* 0x000000222d2f7210 */ /* 0x000fe20007f1e0ff */
[----:B------:R-:W-:Y:S01]  /*1ad0*/  IMAD.WIDE.U32 R38, R13, R22, RZ ;  /* 0x000000160d267225 */ /* 0x000fe200078e00ff */
[----:B------:R-:W-:Y:S02]  /*1ae0*/  IADD3 R35, P5, PT, R35, R36, RZ ;  /* 0x0000002423237210 */ /* 0x000fe40007fbe0ff */
[----:B------:R-:W-:Y:S01]  /*1af0*/  IADD3 R46, P1, PT, R30, R47, RZ ;  /* 0x0000002f1e2e7210 */ /* 0x000fe20007f3e0ff */
[----:B------:R-:W-:Y:S01]  /*1b00*/  IMAD.WIDE.U32 R42, R28, R22, RZ ;  /* 0x000000161c2a7225 */ /* 0x000fe200078e00ff */
[----:B------:R-:W-:-:S03]  /*1b10*/  IADD3 R55, P4, PT, R41, R32, RZ ;  /* 0x0000002029377210 */ /* 0x000fc60007f9e0ff */
[----:B------:R-:W-:Y:S01]  /*1b20*/  IMAD.X R49, R35, 0x1, R44, P0 ;  /* 0x0000000123317824 */ /* 0x000fe200000e062c */
[----:B------:R-:W-:Y:S01]  /*1b30*/  IADD3 R50, P0, PT, R55, R42, RZ ;  /* 0x0000002a37327210 */ /* 0x000fe20007f1e0ff */
[----:B------:R-:W-:-:S04]  /*1b40*/  IMAD.WIDE.U32 R38, P3, R28, R23, R38 ;  /* 0x000000171c267225 */ /* 0x000fc80007860026 */
[----:B------:R-:W-:Y:S01]  /*1b50*/  IMAD.X R48, R16, 0x1, R49, P1 ;  /* 0x0000000110307824 */ /* 0x000fe200008e0631 */
[----:B------:R-:W-:Y:S01]  /*1b60*/  ISETP.GE.U32.AND P1, PT, R46, R47, PT ;  /* 0x0000002f2e00720c */ /* 0x000fe20003f26070 */
[----:B------:R-:W-:Y:S01]  /*1b70*/  IMAD.X R36, RZ, RZ, R33, P4 ;  /* 0x000000ffff247224 */ /* 0x000fe200020e0621 */
[----:B------:R-:W-:Y:S01]  /*1b80*/  IADD3 R51, P4, PT, R50, R51, RZ ;  /* 0x0000003332337210 */ /* 0x000fe20007f9e0ff */
[----:B------:R-:W-:Y:S01]  /*1b90*/  IMAD.IADD R57, R43, 0x1, R38 ;  /* 0x000000012b397824 */ /* 0x000fe200078e0226 */
[----:B------:R-:W-:Y:S01]  /*1ba0*/  ISETP.GE.U32.AND.EX P1, PT, R48, R49, PT, P1 ;  /* 0x000000313000720c */ /* 0x000fe20003f26110 */
[----:B------:R-:W-:Y:S02]  /*1bb0*/  IMAD.MOV.U32 R40, RZ, RZ, R39 ;  /* 0x000000ffff287224 */ /* 0x000fe400078e0027 */
[----:B------:R-:W-:Y:S01]  /*1bc0*/  IMAD.X R52, R57, 0x1, R36, P0 ;  /* 0x0000000139347824 */ /* 0x000fe200000e0624 */
[----:B------:R-:W-:Y:S01]  /*1bd0*/  ISETP.GE.U32.AND P0, PT, R51, R50, PT ;  /* 0x000000323300720c */ /* 0x000fe20003f06070 */
[----:B------:R-:W-:-:S02]  /*1be0*/  IMAD.X R41, RZ, RZ, RZ, P3 ;  /* 0x000000ffff297224 */ /* 0x000fc400018e06ff */
[----:B------:R-:W-:Y:S01]  /*1bf0*/  IMAD.X R53, R52, 0x1, R53, P4 ;  /* 0x0000000134357824 */ /* 0x000fe200020e0635 */
[----:B------:R-:W-:Y:S01]  /*1c00*/  IADD3 RZ, P4, PT, R38, R43, RZ ;  /* 0x0000002b26ff7210 */ /* 0x000fe20007f9e0ff */
[----:B------:R-:W-:Y:S02]  /*1c10*/  IMAD.X R33, RZ, RZ, RZ, P2 ;  /* 0x000000ffff217224 */ /* 0x000fe400010e06ff */
[----:B------:R-:W-:Y:S01]  /*1c20*/  IMAD.MOV.U32 R32, RZ, RZ, R37 ;  /* 0x000000ffff207224 */ /* 0x000fe200078e0025 */
[C---:B------:R-:W-:Y:S01]  /*1c30*/  ISETP.GE.U32.AND.EX P0, PT, R53.reuse, R52, PT, P0 ;  /* 0x000000343500720c */ /* 0x040fe20003f06100 */
[----:B------:R-:W-:Y:S01]  /*1c40*/  IMAD R12, R53, R8, RZ ;  /* 0x00000008350c7224 */ /* 0x000fe200078e02ff */
[----:B------:R-:W-:Y:S01]  /*1c50*/  @P1 IADD3 R39, P6, PT, RZ, -R45, RZ ;  /* 0x8000002dff271210 */ /* 0x000fe20007fde0ff */
[----:B------:R-:W-:Y:S01]  /*1c60*/  IMAD.WIDE.U32.X R30, R31, R27, R32, P5 ;  /* 0x0000001b1f1e7225 */ /* 0x000fe200028e0420 */
[----:B------:R-:W-:Y:S02]  /*1c70*/  @P1 ISETP.NE.U32.AND P3, PT, R47, RZ, PT ;  /* 0x000000ff2f00120c */ /* 0x000fe40003f65070 */
[----:B------:R-:W-:Y:S01]  /*1c80*/  @P1 ISETP.NE.U32.AND P2, PT, R34, R39, PT ;  /* 0x000000272200120c */ /* 0x000fe20003f45070 */
[----:B------:R-:W-:Y:S01]  /*1c90*/  @P1 IMAD.X R16, RZ, RZ, ~R44, P6 ;  /* 0x000000ffff101224 */ /* 0x000fe200030e0e2c */
[----:B------:R-:W-:Y:S01]  /*1ca0*/  @P1 ISETP.NE.AND.EX P3, PT, R49, RZ, PT, P3 ;  /* 0x000000ff3100120c */ /* 0x000fe20003f65330 */
[----:B------:R-:W-:-:S02]  /*1cb0*/  IMAD.MOV.U32 R39, RZ, RZ, 0x1 ;  /* 0x00000001ff277424 */ /* 0x000fc400078e00ff */
[----:B------:R-:W-:Y:S01]  /*1cc0*/  IMAD R37, R51, R9, R12 ;  /* 0x0000000933257224 */ /* 0x000fe200078e020c */
[----:B------:R-:W-:Y:S01]  /*1cd0*/  @P1 ISETP.NE.AND.EX P6, PT, R35, R16, !P3, P2 ;  /* 0x000000102300120c */ /* 0x000fe20005fc5320 */
[----:B------:R-:W-:Y:S01]  /*1ce0*/  IMAD.WIDE.U32 R8, R51, R8, RZ ;  /* 0x0000000833087225 */ /* 0x000fe200078e00ff */
[----:B------:R-:W-:Y:S02]  /*1cf0*/  @P0 IADD3 R33, P5, PT, RZ, -R55, RZ ;  /* 0x80000037ff210210 */ /* 0x000fe40007fbe0ff */
[----:B------:R-:W-:Y:S01]  /*1d00*/  @P1 SEL R39, RZ, 0x1, !P6 ;  /* 0x00000001ff271807 */ /* 0x000fe20007000000 */
[----:B------:R-:W-:Y:S01]  /*1d10*/  IMAD.IADD R12, R9, 0x1, R37 ;  /* 0x00000001090c7824 */ /* 0x000fe200078e0225 */
[----:B------:R-:W-:Y:S01]  /*1d20*/  @P0 ISETP.NE.U32.AND P2, PT, R42, R33, PT ;  /* 0x000000212a00020c */ /* 0x000fe20003f45070 */
[----:B------:R-:W-:Y:S01]  /*1d30*/  @P0 IMAD.X R16, RZ, RZ, ~R36, P5 ;  /* 0x000000ffff100224 */ /* 0x000fe200028e0e24 */
[----:B------:R-:W-:Y:S01]  /*1d40*/  IADD3 R42, P6, PT, R39, R30, RZ ;  /* 0x0000001e272a7210 */ /* 0x000fe20007fde0ff */
[----:B------:R-:W-:Y:S01]  /*1d50*/  IMAD.WIDE.U32 R34, R12, R20, RZ ;  /* 0x000000140c227225 */ /* 0x000fe200078e00ff */
[----:B------:R-:W-:-:S02]  /*1d60*/  @P0 ISETP.NE.U32.AND P3, PT, R50, RZ, PT ;  /* 0x000000ff3200020c */ /* 0x000fc40003f65070 */
[----:B------:R-:W-:Y:S01]  /*1d70*/  IADD3.X R43, PT, PT, R31, UR4, RZ, P6, !PT ;  /* 0x000000041f2b7c10 */ /* 0x000fe2000b7fe4ff */
[----:B------:R-:W-:Y:S01]  /*1d80*/  IMAD.WIDE.U32.X R30, R13, R23, R40, P4 ;  /* 0x000000170d1e7225 */ /* 0x000fe200020e0428 */
[----:B------:R-:W-:Y:S02]  /*1d90*/  ISETP.NE.U32.AND P4, PT, R42, RZ, PT ;  /* 0x000000ff2a00720c */ /* 0x000fe40003f85070 */
[----:B------:R-:W-:Y:S01]  /*1da0*/  @P0 ISETP.NE.AND.EX P3, PT, R52, RZ, PT, P3 ;  /* 0x000000ff3400020c */ /* 0x000fe20003f65330 */
[C---:B------:R-:W-:Y:S01]  /*1db0*/  IMAD.WIDE.U32 R32, R8.reuse, R20, RZ ;  /* 0x0000001408207225 */ /* 0x040fe200078e00ff */
[----:B------:R-:W-:Y:S02]  /*1dc0*/  ISETP.NE.AND.EX P4, PT, R43, RZ, PT, P4 ;  /* 0x000000ff2b00720c */ /* 0x000fe40003f85340 */
[----:B------:R-:W-:Y:S01]  /*1dd0*/  LOP3.LUT R37, RZ, R51, RZ, 0x33, !PT ;  /* 0x00000033ff257212 */ /* 0x000fe200078e33ff */
[----:B------:R-:W-:Y:S01]  /*1de0*/  IMAD.WIDE.U32 R34, P5, R8, R21, R34 ;  /* 0x0000001508227225 */ /* 0x000fe200078a0022 */
[----:B------:R-:W-:-:S02]  /*1df0*/  @P0 ISETP.NE.AND.EX P2, PT, R57, R16, !P3, P2 ;  /* 0x000000103900020c */ /* 0x000fc40005f45320 */
[----:B------:R-:W-:Y:S01]  /*1e00*/  ISETP.GT.U32.AND P1, PT, R32, R37, PT ;  /* 0x000000252000720c */ /* 0x000fe20003f24070 */
[----:B------:R-:W-:Y:S01]  /*1e10*/  IMAD.MOV.U32 R39, RZ, RZ, 0x1 ;  /* 0x00000001ff277424 */ /* 0x000fe200078e00ff */
[----:B------:R-:W-:Y:S01]  /*1e20*/  IADD3 R37, P6, PT, R33, R34, RZ ;  /* 0x0000002221257210 */ /* 0x000fe20007fde0ff */
[----:B------:R-:W-:Y:S01]  /*1e30*/  IMAD.WIDE.U32 R32, R13, R24, RZ ;  /* 0x000000180d207225 */ /* 0x000fe200078e00ff */
[----:B------:R-:W-:Y:S02]  /*1e40*/  LOP3.LUT R16, RZ, R53, RZ, 0x33, !PT ;  /* 0x00000035ff107212 */ /* 0x000fe400078e33ff */
[----:B------:R-:W-:Y:S01]  /*1e50*/  @P0 SEL R39, RZ, 0x1, !P2 ;  /* 0x00000001ff270807 */ /* 0x000fe20005000000 */
[----:B------:R-:W-:Y:S01]  /*1e60*/  IMAD.MOV.U32 R36, RZ, RZ, R35 ;  /* 0x000000ffff247224 */ /* 0x000fe200078e0023 */
[----:B------:R-:W-:Y:S01]  /*1e70*/  ISETP.GT.U32.AND.EX P1, PT, R37, R16, PT, P1 ;  /* 0x000000102500720c */ /* 0x000fe20003f24110 */
[----:B------:R-:W-:Y:S01]  /*1e80*/  IMAD.WIDE.U32 R32, P3, R28, R25, R32 ;  /* 0x000000191c207225 */ /* 0x000fe20007860020 */
[----:B------:R-:W-:-:S03]  /*1e90*/  IADD3 R45, P2, PT, R39, R30, RZ ;  /* 0x0000001e272d7210 */ /* 0x000fc60007f5e0ff */
[----:B------:R-:W-:Y:S02]  /*1ea0*/  IMAD.X R37, RZ, RZ, RZ, P5 ;  /* 0x000000ffff257224 */ /* 0x000fe400028e06ff */
[----:B------:R-:W-:Y:S01]  /*1eb0*/  IMAD.WIDE.U32 R38, R28, R24, RZ ;  /* 0x000000181c267225 */ /* 0x000fe200078e00ff */
[----:B------:R-:W-:Y:S07]  /*1ec0*/  @!P4 BRA `(.L_x_669) ;  /* 0x000000000034c947 */ /* 0x000fee0003800000 */
        /* <DEDUP_REMOVED lines=13> */
.L_x_669:
[----:B------:R-:W-:Y:S05]  /*1fa0*/  BSYNC.RECONVERGENT B2 ;  /* 0x0000000000027941 */ /* 0x000fea0003800200 */
.L_x_668:
[----:B------:R-:W-:Y:S01]  /*1fb0*/  UMOV UR4, URZ ;  /* 0x000000ff00047c82 */ /* 0x000fe20008000000 */
[----:B------:R-:W-:Y:S01]  /*1fc0*/  IADD3 R43, P0, PT, R45, R38, RZ ;  /* 0x000000262d2b7210 */ /* 0x000fe20007f1e0ff */
[----:B------:R-:W-:Y:S01]  /*1fd0*/  IMAD.IADD R29, R39, 0x1, R32 ;  /* 0x00000001271d7824 */ /* 0x000fe200078e0220 */
[----:B------:R-:W-:Y:S01]  /*1fe0*/  IADD3.X R16, PT, PT, R31, UR4, RZ, P2, !PT ;  /* 0x000000041f107c10 */ /* 0x000fe200097fe4ff */
[----:B------:R-:W-:Y:S01]  /*1ff0*/  IMAD.WIDE.U32.X R30, R12, R21, R36, P6 ;  /* 0x000000150c1e7225 */ /* 0x000fe200030e0424 */
[----:B------:R-:W-:Y:S01]  /*2000*/  IADD3 R46, P2, PT, R43, R46, RZ ;  /* 0x0000002e2b2e7210 */ /* 0x000fe20007f5e0ff */
[----:B------:R-:W-:Y:S01]  /*2010*/  BSSY.RELIABLE B2, `(.L_x_670) ;  /* 0x00000b0000027945 */ /* 0x000fe20003800100 */
[----:B------:R-:W-:Y:S01]  /*2020*/  SEL R9, RZ, 0x1, !P1 ;  /* 0x00000001ff097807 */ /* 0x000fe20004800000 */
[----:B------:R-:W-:Y:S01]  /*2030*/  IMAD.X R47, R29, 0x1, R16, P0 ;  /* 0x000000011d2f7824 */ /* 0x000fe200000e0610 */
[----:B------:R-:W-:Y:S01]  /*2040*/  ISETP.GE.U32.AND P0, PT, R46, R43, PT ;  /* 0x0000002b2e00720c */ /* 0x000fe20003f06070 */
[----:B------:R-:W-:Y:S01]  /*2050*/  IMAD.WIDE.U32 R34, R12, R22, RZ ;  /* 0x000000160c227225 */ /* 0x000fe200078e00ff */
[----:B------:R-:W-:-:S02]  /*2060*/  IADD3 R49, P1, PT, R9, R30, RZ ;  /* 0x0000001e09317210 */ /* 0x000fc40007f3e0ff */
[----:B------:R-:W-:Y:S01]  /*2070*/  IADD3 RZ, P4, PT, R32, R39, RZ ;  /* 0x0000002720ff7210 */ /* 0x000fe20007f9e0ff */
[----:B------:R-:W-:Y:S02]  /*2080*/  IMAD.X R48, R47, 0x1, R48, P2 ;  /* 0x000000012f307824 */ /* 0x000fe400010e0630 */
[----:B------:R-:W-:-:S03]  /*2090*/  IMAD.WIDE.U32 R40, R8, R22, RZ ;  /* 0x0000001608287225 */ /* 0x000fc600078e00ff */
[----:B------:R-:W-:Y:S01]  /*20a0*/  ISETP.GE.U32.AND.EX P0, PT, R48, R47, PT, P0 ;  /* 0x0000002f3000720c */ /* 0x000fe20003f06100 */
[----:B------:R-:W-:-:S04]  /*20b0*/  IMAD.WIDE.U32 R34, P6, R8, R23, R34 ;  /* 0x0000001708227225 */ /* 0x000fc800078c0022 */
[----:B------:R-:W-:Y:S01]  /*20c0*/  IMAD.X R42, RZ, RZ, R31, P1 ;  /* 0x000000ffff2a7224 */ /* 0x000fe200008e061f */
[----:B------:R-:W-:Y:S01]  /*20d0*/  IADD3 R51, P1, PT, R49, R40, RZ ;  /* 0x0000002831337210 */ /* 0x000fe20007f3e0ff */
[----:B------:R-:W-:Y:S02]  /*20e0*/  IMAD.IADD R44, R41, 0x1, R34 ;  /* 0x00000001292c7824 */ /* 0x000fe400078e0222 */
[----:B------:R-:W-:Y:S01]  /*20f0*/  IMAD.X R31, RZ, RZ, RZ, P3 ;  /* 0x000000ffff1f7224 */ /* 0x000fe200018e06ff */
[----:B------:R-:W-:Y:S01]  /*2100*/  IADD3 R55, P2, PT, R51, R46, RZ ;  /* 0x0000002e33377210 */ /* 0x000fe20007f5e0ff */
[----:B------:R-:W-:Y:S02]  /*2110*/  IMAD.X R53, R44, 0x1, R42, P1 ;  /* 0x000000012c357824 */ /* 0x000fe400008e062a */
[----:B------:R-:W-:Y:S01]  /*2120*/  @P0 IADD3 R9, P5, PT, RZ, -R45, RZ ;  /* 0x8000002dff090210 */ /* 0x000fe20007fbe0ff */
[----:B------:R-:W-:Y:S01]  /*2130*/  IMAD.X R37, RZ, RZ, RZ, P6 ;  /* 0x000000ffff257224 */ /* 0x000fe200030e06ff */
[----:B------:R-:W-:Y:S01]  /*2140*/  ISETP.GE.U32.AND P1, PT, R55, R51, PT ;  /* 0x000000333700720c */ /* 0x000fe20003f26070 */
[----:B------:R-:W-:Y:S01]  /*2150*/  IMAD.X R48, R53, 0x1, R48, P2 ;  /* 0x0000000135307824 */ /* 0x000fe200010e0630 */
[----:B------:R-:W-:Y:S01]  /*2160*/  @P0 ISETP.NE.U32.AND P2, PT, R43, RZ, PT ;  /* 0x000000ff2b00020c */ /* 0x000fe20003f45070 */
[----:B------:R-:W-:Y:S01]  /*2170*/  IMAD.MOV.U32 R30, RZ, RZ, R33 ;  /* 0x000000ffff1e7224 */ /* 0x000fe200078e0021 */
[----:B------:R-:W-:Y:S01]  /*2180*/  @P0 ISETP.NE.U32.AND P3, PT, R38, R9, PT ;  /* 0x000000092600020c */ /* 0x000fe20003f65070 */
[----:B------:R-:W-:Y:S01]  /*2190*/  @P0 IMAD.X R9, RZ, RZ, ~R16, P5 ;  /* 0x000000ffff090224 */ /* 0x000fe200028e0e10 */
[----:B------:R-:W-:Y:S01]  /*21a0*/  ISETP.GE.U32.AND.EX P1, PT, R48, R53, PT, P1 ;  /* 0x000000353000720c */ /* 0x000fe20003f26110 */
[----:B------:R-:W-:Y:S01]  /*21b0*/  IMAD.WIDE.U32 R32, R13, R26, RZ ;  /* 0x0000001a0d207225 */ /* 0x000fe200078e00ff */
[----:B------:R-:W-:-:S02]  /*21c0*/  @P0 ISETP.NE.AND.EX P2, PT, R47, RZ, PT, P2 ;  /* 0x000000ff2f00020c */ /* 0x000fc40003f45320 */
[----:B------:R-:W-:Y:S01]  /*21d0*/  IADD3 RZ, P5, PT, R34, R41, RZ ;  /* 0x0000002922ff7210 */ /* 0x000fe20007fbe0ff */
[----:B------:R-:W-:Y:S01]  /*21e0*/  IMAD.WIDE.U32.X R30, R13, R25, R30, P4 ;  /* 0x000000190d1e7225 */ /* 0x000fe200020e041e */
[----:B------:R-:W-:-:S03]  /*21f0*/  @P0 ISETP.NE.AND.EX P6, PT, R29, R9, !P2, P3 ;  /* 0x000000091d00020c */ /* 0x000fc600057c5330 */
[----:B------:R-:W-:Y:S01]  /*2200*/  IMAD.MOV.U32 R9, RZ, RZ, 0x1 ;  /* 0x00000001ff097424 */ /* 0x000fe200078e00ff */
[----:B------:R-:W-:Y:S01]  /*2210*/  @P0 SEL R9, RZ, 0x1, !P6 ;  /* 0x00000001ff090807 */ /* 0x000fe20007000000 */
[----:B------:R-:W-:Y:S02]  /*2220*/  IMAD.MOV.U32 R36, RZ, RZ, R35 ;  /* 0x000000ffff247224 */ /* 0x000fe400078e0023 */
[----:B------:R-:W-:Y:S01]  /*2230*/  @P1 IADD3 R29, P3, PT, RZ, -R49, RZ ;  /* 0x80000031ff1d1210 */ /* 0x000fe20007f7e0ff */
[C---:B------:R-:W-:Y:S01]  /*2240*/  IMAD.WIDE.U32 R34, R28.reuse, R26, RZ ;  /* 0x0000001a1c227225 */ /* 0x040fe200078e00ff */
[----:B------:R-:W-:Y:S02]  /*2250*/  @P1 ISETP.NE.U32.AND P2, PT, R51, RZ, PT ;  /* 0x000000ff3300120c */ /* 0x000fe40003f45070 */
[----:B------:R-:W-:Y:S01]  /*2260*/  IADD3 R39, P6, PT, R9, R30, RZ ;  /* 0x0000001e09277210 */ /* 0x000fe20007fde0ff */
[----:B------:R-:W-:Y:S01]  /*2270*/  IMAD.WIDE.U32 R32, P4, R28, R27, R32 ;  /* 0x0000001b1c207225 */ /* 0x000fe20007880020 */
[----:B------:R-:W-:-:S02]  /*2280*/  @P1 ISETP.NE.U32.AND P0, PT, R40, R29, PT ;  /* 0x0000001d2800120c */ /* 0x000fc40003f05070 */
[----:B------:R-:W-:Y:S01]  /*2290*/  @P1 ISETP.NE.AND.EX P2, PT, R53, RZ, PT, P2 ;  /* 0x000000ff3500120c */ /* 0x000fe20003f45320 */
[----:B------:R-:W-:Y:S01]  /*22a0*/  @P1 IMAD.X R9, RZ, RZ, ~R42, P3 ;  /* 0x000000ffff091224 */ /* 0x000fe200018e0e2a */
[----:B------:R-:W-:Y:S01]  /*22b0*/  IADD3.X R16, PT, PT, R31, UR4, RZ, P6, !PT ;  /* 0x000000041f107c10 */ /* 0x000fe2000b7fe4ff */
[----:B------:R-:W-:Y:S01]  /*22c0*/  IMAD.IADD R41, R35, 0x1, R32 ;  /* 0x0000000123297824 */ /* 0x000fe200078e0220 */
[----:B------:R-:W-:Y:S01]  /*22d0*/  IADD3 R38, P3, PT, R39, R34, RZ ;  /* 0x0000002227267210 */ /* 0x000fe20007f7e0ff */
[----:B------:R-:W-:Y:S01]  /*22e0*/  IMAD.WIDE.U32.X R28, R12, R23, R36, P5 ;  /* 0x000000170c1c7225 */ /* 0x000fe200028e0424 */
[----:B------:R-:W-:Y:S02]  /*22f0*/  @P1 ISETP.NE.AND.EX P0, PT, R44, R9, !P2, P0 ;  /* 0x000000092c00120c */ /* 0x000fe40005705300 */
[-C--:B------:R-:W-:Y:S01]  /*2300*/  IADD3 R7, P2, PT, R7, R38.reuse, RZ ;  /* 0x0000002607077210 */ /* 0x080fe20007f5e0ff */
[----:B------:R-:W-:Y:S02]  /*2310*/  IMAD.X R43, R41, 0x1, R16, P3 ;  /* 0x00000001292b7824 */ /* 0x000fe400018e0610 */
[----:B------:R-:W-:Y:S01]  /*2320*/  IMAD.MOV.U32 R9, RZ, RZ, 0x1 ;  /* 0x00000001ff097424 */ /* 0x000fe200078e00ff */
[----:B------:R-:W-:Y:S01]  /*2330*/  @P1 SEL R9, RZ, 0x1, !P0 ;  /* 0x00000001ff091807 */ /* 0x000fe20004000000 */
[----:B------:R-:W-:Y:S01]  /*2340*/  IMAD.X R6, R6, 0x1, R43, P2 ;  /* 0x0000000106067824 */ /* 0x000fe200010e062b */
[----:B------:R-:W-:Y:S01]  /*2350*/  ISETP.GE.U32.AND P1, PT, R7, R38, PT ;  /* 0x000000260700720c */ /* 0x000fe20003f26070 */
[----:B------:R-:W-:Y:S01]  /*2360*/  IMAD.WIDE.U32 R30, R12, R24, RZ ;  /* 0x000000180c1e7225 */ /* 0x000fe200078e00ff */
[----:B------:R-:W-:-:S02]  /*2370*/  IADD3 R45, P0, PT, R9, R28, RZ ;  /* 0x0000001c092d7210 */ /* 0x000fc40007f1e0ff */
[----:B------:R-:W-:Y:S01]  /*2380*/  ISETP.GE.U32.AND.EX P1, PT, R6, R43, PT, P1 ;  /* 0x0000002b0600720c */ /* 0x000fe20003f26110 */
[----:B------:R-:W-:Y:S01]  /*2390*/  IMAD.WIDE.U32 R36, R8, R24, RZ ;  /* 0x0000001808247225 */ /* 0x000fe200078e00ff */
[----:B------:R-:W-:-:S03]  /*23a0*/  IADD3.X R28, PT, PT, R29, UR4, RZ, P0, !PT ;  /* 0x000000041d1c7c10 */ /* 0x000fc600087fe4ff */
[----:B------:R-:W-:Y:S01]  /*23b0*/  IMAD.WIDE.U32 R30, P5, R8, R25, R30 ;  /* 0x00000019081e7225 */ /* 0x000fe200078a001e */
[----:B------:R-:W-:-:S03]  /*23c0*/  IADD3 R40, P0, PT, R45, R36, RZ ;  /* 0x000000242d287210 */ /* 0x000fc60007f1e0ff */
[----:B------:R-:W-:Y:S01]  /*23d0*/  IMAD.IADD R29, R37, 0x1, R30 ;  /* 0x00000001251d7824 */ /* 0x000fe200078e021e */
[----:B------:R-:W-:Y:S01]  /*23e0*/  IADD3 R49, P3, PT, R40, R7, RZ ;  /* 0x0000000728317210 */ /* 0x000fe20007f7e0ff */
[----:B------:R-:W-:Y:S02]  /*23f0*/  IMAD.MOV.U32 R9, RZ, RZ, 0x1 ;  /* 0x00000001ff097424 */ /* 0x000fe400078e00ff */
[----:B------:R-:W-:Y:S01]  /*2400*/  IMAD.X R47, R29, 0x1, R28, P0 ;  /* 0x000000011d2f7824 */ /* 0x000fe200000e061c */
[----:B------:R-:W-:Y:S02]  /*2410*/  @P1 IADD3 R7, P6, PT, RZ, -R39, RZ ;  /* 0x80000027ff071210 */ /* 0x000fe40007fde0ff */
[----:B------:R-:W-:Y:S01]  /*2420*/  @P1 ISETP.NE.U32.AND P2, PT, R38, RZ, PT ;  /* 0x000000ff2600120c */ /* 0x000fe20003f45070 */
[----:B------:R-:W-:Y:S01]  /*2430*/  IMAD.X R38, R47, 0x1, R6, P3 ;  /* 0x000000012f267824 */ /* 0x000fe200018e0606 */
[----:B------:R-:W-:Y:S01]  /*2440*/  ISETP.GE.U32.AND P0, PT, R49, R40, PT ;  /* 0x000000283100720c */ /* 0x000fe20003f06070 */
[----:B------:R-:W-:Y:S01]  /*2450*/  @P1 IMAD.X R6, RZ, RZ, ~R16, P6 ;  /* 0x000000ffff061224 */ /* 0x000fe200030e0e10 */
[----:B------:R-:W-:-:S02]  /*2460*/  @P1 ISETP.NE.AND.EX P2, PT, R43, RZ, PT, P2 ;  /* 0x000000ff2b00120c */ /* 0x000fc40003f45320 */
[----:B------:R-:W-:Y:S01]  /*2470*/  @P1 ISETP.NE.U32.AND P3, PT, R34, R7, PT ;  /* 0x000000072200120c */ /* 0x000fe20003f65070 */
[----:B------:R-:W-:Y:S01]  /*2480*/  IMAD.X R7, RZ, RZ, RZ, P4 ;  /* 0x000000ffff077224 */ /* 0x000fe200020e06ff */
[----:B------:R-:W-:Y:S02]  /*2490*/  ISETP.GE.U32.AND.EX P0, PT, R38, R47, PT, P0 ;  /* 0x0000002f2600720c */ /* 0x000fe40003f06100 */
[----:B------:R-:W-:Y:S02]  /*24a0*/  IADD3 RZ, P4, PT, R32, R35, RZ ;  /* 0x0000002320ff7210 */ /* 0x000fe40007f9e0ff */
[----:B------:R-:W-:Y:S01]  /*24b0*/  @P1 ISETP.NE.AND.EX P2, PT, R41, R6, !P2, P3 ;  /* 0x000000062900120c */ /* 0x000fe20005745330 */
[----:B------:R-:W-:-:S03]  /*24c0*/  IMAD.MOV.U32 R6, RZ, RZ, R33 ;  /* 0x000000ffff067224 */ /* 0x000fc600078e0021 */
[----:B------:R-:W-:Y:S01]  /*24d0*/  @P1 SEL R9, RZ, 0x1, !P2 ;  /* 0x00000001ff091807 */ /* 0x000fe20005000000 */
[----:B------:R-:W-:-:S04]  /*24e0*/  IMAD.WIDE.U32.X R6, R13, R27, R6, P4 ;  /* 0x0000001b0d067225 */ /* 0x000fc800020e0406 */
[----:B------:R-:W-:Y:S01]  /*24f0*/  @P0 ISETP.NE.U32.AND P2, PT, R40, RZ, PT ;  /* 0x000000ff2800020c */ /* 0x000fe20003f45070 */
[----:B------:R-:W-:Y:S01]  /*2500*/  IMAD.MOV.U32 R13, RZ, RZ, 0x1 ;  /* 0x00000001ff0d7424 */ /* 0x000fe200078e00ff */
[----:B------:R-:W-:Y:S02]  /*2510*/  IADD3 R16, P1, PT, R9, R6, RZ ;  /* 0x0000000609107210 */ /* 0x000fe40007f3e0ff */
[----:B------:R-:W-:Y:S02]  /*2520*/  @P0 IADD3 R9, P4, PT, RZ, -R45, RZ ;  /* 0x8000002dff090210 */ /* 0x000fe40007f9e0ff */
[----:B------:R-:W-:Y:S01]  /*2530*/  IADD3.X R32, PT, PT, R7, UR4, RZ, P1, !PT ;  /* 0x0000000407207c10 */ /* 0x000fe20008ffe4ff */
[----:B------:R-:W-:Y:S01]  /*2540*/  IMAD.X R7, RZ, RZ, RZ, P5 ;  /* 0x000000ffff077224 */ /* 0x000fe200028e06ff */
[----:B------:R-:W-:Y:S01]  /*2550*/  ISETP.NE.U32.AND P1, PT, R16, RZ, PT ;  /* 0x000000ff1000720c */ /* 0x000fe20003f25070 */
[----:B------:R-:W-:Y:S01]  /*2560*/  @P0 IMAD.X R6, RZ, RZ, ~R28, P4 ;  /* 0x000000ffff060224 */ /* 0x000fe200020e0e1c */
[----:B------:R-:W-:-:S02]  /*2570*/  @P0 ISETP.NE.AND.EX P2, PT, R47, RZ, PT, P2 ;  /* 0x000000ff2f00020c */ /* 0x000fc40003f45320 */
[----:B------:R-:W-:Y:S02]  /*2580*/  @P0 ISETP.NE.U32.AND P3, PT, R36, R9, PT ;  /* 0x000000092400020c */ /* 0x000fe40003f65070 */
        /* <DEDUP_REMOVED lines=13> */
[----:B------:R-:W-:Y:S01]  /*2660*/  @P1 ISETP.GE.U32.AND P0, PT, R6, R5, PT ;  /* 0x000000050600120c */ /* 0x000fe20003f06070 */
[----:B------:R-:W-:Y:S01]  /*2670*/  IMAD.IADD R30, R9, 0x1, R28 ;  /* 0x00000001091e7824 */ /* 0x000fe200078e021c */
[----:B------:R-:W-:Y:S01]  /*2680*/  IADD3 R32, P2, PT, R13, R8, RZ ;  /* 0x000000080d207210 */ /* 0x000fe20007f5e0ff */
[----:B------:R-:W-:Y:S01]  /*2690*/  @P1 IMAD.MOV.U32 R5, RZ, RZ, R6 ;  /* 0x000000ffff051224 */ /* 0x000fe200078e0006 */
[----:B------:R-:W-:Y:S01]  /*26a0*/  @P1 ISETP.GE.U32.AND.EX P0, PT, R16, R3, PT, P0 ;  /* 0x000000031000120c */ /* 0x000fe20003f06100 */
[----:B------:R-:W-:Y:S02]  /*26b0*/  @P1 IMAD.MOV.U32 R3, RZ, RZ, R16 ;  /* 0x000000ffff031224 */ /* 0x000fe400078e0010 */
[----:B------:R-:W-:Y:S01]  /*26c0*/  IMAD.X R6, R30, 0x1, R7, P2 ;  /* 0x000000011e067824 */ /* 0x000fe200010e0607 */
        /* <DEDUP_REMOVED lines=31> */
[----:B------:R-:W-:-:S02]  /*28c0*/  IMAD.MOV.U32 R8, RZ, RZ, R48 ;  /* 0x000000ffff087224 */ /* 0x000fc400078e0030 */
[----:B------:R-:W-:Y:S02]  /*28d0*/  IMAD.MOV.U32 R12, RZ, RZ, R18 ;  /* 0x000000ffff0c7224 */ /* 0x000fe400078e0012 */
[----:B------:R-:W-:Y:S02]  /*28e0*/  IMAD.MOV.U32 R13, RZ, RZ, R19 ;  /* 0x000000ffff0d7224 */ /* 0x000fe400078e0013 */
        /* <DEDUP_REMOVED lines=29> */
[----:B------:R-:W-:-:S02]  /*2ac0*/  IMAD.MOV.U32 R8, RZ, RZ, R48 ;  /* 0x000000ffff087224 */ /* 0x000fc400078e0030 */
[----:B------:R-:W-:Y:S02]  /*2ad0*/  IMAD.MOV.U32 R12, RZ, RZ, R18 ;  /* 0x000000ffff0c7224 */ /* 0x000fe400078e0012 */
[----:B------:R-:W-:-:S06]  /*2ae0*/  IMAD.MOV.U32 R13, RZ, RZ, R19 ;  /* 0x000000ffff0d7224 */ /* 0x000fcc00078e0013 */
[----:B------:R-:W-:Y:S05]  /*2af0*/  @P0 BREAK.RELIABLE B2 ;  /* 0x0000000000020942 */ /* 0x000fea0003800100 */
[----:B------:R-:W-:Y:S05]  /*2b00*/  @P0 BRA `(.L_x_664) ;  /* 0x0000000000640947 */ /* 0x000fea0003800000 */
.L_x_671:
[----:B------:R-:W-:Y:S05]  /*2b10*/  BSYNC.RELIABLE B2 ;  /* 0x0000000000027941 */ /* 0x000fea0003800100 */
.L_x_670:
[----:B------:R-:W-:Y:S01]  /*2b20*/  ISETP.GE.U32.AND P0, PT, R55, R20, PT ;  /* 0x000000143700720c */ /* 0x000fe20003f06070 */
[----:B------:R-:W-:Y:S01]  /*2b30*/  IMAD.MOV.U32 R12, RZ, RZ, R18 ;  /* 0x000000ffff0c7224 */ /* 0x000fe200078e0012 */
        /* <DEDUP_REMOVED lines=14> */
[----:B------:R-:W-:Y:S01]  /*2c20*/  IADD3 R6, P1, P2, R49, -R22, -R13 ;  /* 0x8000001631067210 */ /* 0x000fe20007a3e80d */
[----:B------:R-:W-:Y:S01]  /*2c30*/  IMAD.MOV.U32 R13, RZ, RZ, R19 ;  /* 0x000000ffff0d7224 */ /* 0x000fe200078e0013 */
[----:B------:R-:W-:Y:S01]  /*2c40*/  IADD3 R4, P3, P4, R31, -R24, -R7 ;  /* 0x800000181f047210 */ /* 0x000fe20007c7e807 */
[----:B------:R-:W-:Y:S01]  /*2c50*/  IMAD.X R8, R48, 0x1, ~R21, P0 ;  /* 0x0000000130087824 */ /* 0x000fe200000e0e15 */
[----:B------:R-:W-:-:S02]  /*2c60*/  IADD3 R3, P5, P6, R3, -R26, -R5 ;  /* 0x8000001a03037210 */ /* 0x000fc40007ebe805 */
[----:B------:R-:W-:Y:S02]  /*2c70*/  IADD3.X R7, PT, PT, R38, -0x1, ~R23, P1, P2 ;  /* 0xffffffff26077810 */ /* 0x000fe40000fe4c17 */
[----:B------:R-:W-:Y:S02]  /*2c80*/  IADD3.X R5, PT, PT, R16, -0x1, ~R25, P3, P4 ;  /* 0xffffffff10057810 */ /* 0x000fe40001fe8c19 */
[----:B------:R-:W-:-:S07]  /*2c90*/  IADD3.X R2, PT, PT, R2, -0x1, ~R27, P5, P6 ;  /* 0xffffffff02027810 */ /* 0x000fce0002fecc1b */
.L_x_664:
[----:B------:R-:W-:Y:S05]  /*2ca0*/  BSYNC.RECONVERGENT B1 ;  /* 0x0000000000017941 */ /* 0x000fea0003800200 */
.L_x_658:
[----:B------:R-:W-:Y:S01]  /*2cb0*/  BSSY.RECONVERGENT B1, `(.L_x_672) ;  /* 0x0000066000017945 */ /* 0x000fe20003800200 */
[----:B------:R-:W-:-:S07]  /*2cc0*/  IMAD.MOV.U32 R16, RZ, RZ, 0xff ;  /* 0x000000ffff107424 */ /* 0x000fce00078e00ff */
.L_x_674:
[----:B------:R-:W-:-:S05]  /*2cd0*/  SHF.R.U32.HI R19, RZ, 0x6, R16 ;  /* 0x00000006ff137819 */ /* 0x000fca0000011610 */
[----:B------:R-:W-:-:S06]  /*2ce0*/  IMAD.WIDE.U32 R18, R19, 0x8, R14 ;  /* 0x0000000813127825 */ /* 0x000fcc00078e000e */
[----:B------:R-:W2:Y:S01]  /*2cf0*/  LDG.E.64 R18, desc[UR6][R18.64] ;  /* 0x0000000612127981 */ /* 0x000ea2000c1e1b00 */
[----:B------:R-:W-:-:S04]  /*2d00*/  LOP3.LUT R21, R16, 0x3f, RZ, 0xc0, !PT ;  /* 0x0000003f10157812 */ /* 0x000fc800078ec0ff */
[----:B--2---:R-:W-:-:S04]  /*2d10*/  SHF.R.U64 R20, R18, R21, R19 ;  /* 0x0000001512147219 */ /* 0x004fc80000001213 */
[----:B------:R-:W-:-:S04]  /*2d20*/  LOP3.LUT R20, R20, 0x1, RZ, 0xc0, !PT ;  /* 0x0000000114147812 */ /* 0x000fc800078ec0ff */
[----:B------:R-:W-:Y:S01]  /*2d30*/  ISETP.NE.U32.AND P0, PT, R20, 0x1, PT ;  /* 0x000000011400780c */ /* 0x000fe20003f05070 */
[----:B------:R-:W-:-:S03]  /*2d40*/  IMAD.MOV.U32 R20, RZ, RZ, R16 ;  /* 0x000000ffff147224 */ /* 0x000fc600078e0010 */
[----:B------:R-:W-:-:S13]  /*2d50*/  ISETP.NE.U32.AND.EX P0, PT, RZ, RZ, PT, P0 ;  /* 0x000000ffff00720c */ /* 0x000fda0003f05100 */
[----:B------:R-:W-:Y:S05]  /*2d60*/  @!P0 BRA `(.L_x_673) ;  /* 0x0000000400688947 */ /* 0x000fea0003800000 */
[----:B------:R-:W-:-:S05]  /*2d70*/  VIADD R20, R16, 0xffffffff ;  /* 0xffffffff10147836 */ /* 0x000fca0000000000 */
[----:B------:R-:W-:-:S05]  /*2d80*/  SHF.R.U32.HI R19, RZ, 0x6, R20 ;  /* 0x00000006ff137819 */ /* 0x000fca0000011614 */
[----:B------:R-:W-:-:S06]  /*2d90*/  IMAD.WIDE.U32 R18, R19, 0x8, R14 ;  /* 0x0000000813127825 */ /* 0x000fcc00078e000e */
[----:B------:R-:W2:Y:S01]  /*2da0*/  LDG.E.64 R18, desc[UR6][R18.64] ;  /* 0x0000000612127981 */ /* 0x000ea2000c1e1b00 */
[----:B------:R-:W-:-:S04]  /*2db0*/  LOP3.LUT R21, R20, 0x3f, RZ, 0xc0, !PT ;  /* 0x0000003f14157812 */ /* 0x000fc800078ec0ff */
[----:B--2---:R-:W-:-:S04]  /*2dc0*/  SHF.R.U64 R21, R18, R21, R19 ;  /* 0x0000001512157219 */ /* 0x004fc80000001213 */
[----:B------:R-:W-:-:S04]  /*2dd0*/  LOP3.LUT R21, R21, 0x1, RZ, 0xc0, !PT ;  /* 0x0000000115157812 */ /* 0x000fc800078ec0ff */
[----:B------:R-:W-:-:S04]  /*2de0*/  ISETP.NE.U32.AND P0, PT, R21, 0x1, PT ;  /* 0x000000011500780c */ /* 0x000fc80003f05070 */
        /* <DEDUP_REMOVED lines=62> */
[----:B------:R-:W-:Y:S01]  /*31d0*/  ISETP.NE.AND P0, PT, R20, RZ, PT ;  /* 0x000000ff1400720c */ /* 0x000fe20003f05270 */
[----:B------:R-:W-:-:S12]  /*31e0*/  VIADD R16, R16, 0xfffffff8 ;  /* 0xfffffff810107836 */ /* 0x000fd80000000000 */
[----:B------:R-:W-:Y:S05]  /*31f0*/  @P0 BRA `(.L_x_674) ;  /* 0xfffffff800b40947 */ /* 0x000fea000383ffff */
        /* <DEDUP_REMOVED lines=17> */
.L_x_673:
[----:B------:R-:W-:Y:S05]  /*3310*/  BSYNC.RECONVERGENT B1 ;  /* 0x0000000000017941 */ /* 0x000fea0003800200 */
.L_x_672:
[----:B------:R-:W-:-:S13]  /*3320*/  ISETP.NE.AND P0, PT, R20, RZ, PT ;  /* 0x000000ff1400720c */ /* 0x000fda0003f05270 */
[----:B------:R-:W-:Y:S05]  /*3330*/  @P0 BRA `(.L_x_675) ;  /* 0x00000000005c0947 */ /* 0x000fea0003800000 */
[----:B------:R-:W0:Y:S01]  /*3340*/  LDC.64 R14, c[0x0][0x380] ;  /* 0x0000e000ff0e7b82 */ /* 0x000e220000000a00 */
[----:B------:R-:W-:Y:S01]  /*3350*/  LOP3.LUT R9, R9, R8, RZ, 0x3c, !PT ;  /* 0x0000000809097212 */ /* 0x000fe200078e3cff */
[----:B------:R-:W-:Y:S01]  /*3360*/  IMAD R17, R17, 0x60, RZ ;  /* 0x0000006011117824 */ /* 0x000fe200078e02ff */
[----:B------:R-:W-:Y:S02]  /*3370*/  LOP3.LUT R3, R3, R2, RZ, 0x3c, !PT ;  /* 0x0000000203037212 */ /* 0x000fe400078e3cff */
[----:B------:R-:W-:Y:S02]  /*3380*/  LOP3.LUT R8, R9, R8, RZ, 0x3c, !PT ;  /* 0x0000000809087212 */ /* 0x000fe400078e3cff */
[----:B------:R-:W-:Y:S02]  /*3390*/  LOP3.LUT R2, R3, R2, RZ, 0x3c, !PT ;  /* 0x0000000203027212 */ /* 0x000fe400078e3cff */
[----:B------:R-:W-:Y:S02]  /*33a0*/  LOP3.LUT R9, R9, R8, RZ, 0x3c, !PT ;  /* 0x0000000809097212 */ /* 0x000fe400078e3cff */
[----:B------:R-:W-:Y:S01]  /*33b0*/  LOP3.LUT R3, R3, R2, RZ, 0x3c, !PT ;  /* 0x0000000203037212 */ /* 0x000fe200078e3cff */
[----:B0-----:R-:W-:-:S04]  /*33c0*/  IMAD.WIDE.U32 R14, R0, 0x60, R14 ;  /* 0x00000060000e7825 */ /* 0x001fc800078e000e */
[----:B------:R-:W-:-:S05]  /*33d0*/  IMAD.IADD R15, R15, 0x1, R17 ;  /* 0x000000010f0f7824 */ /* 0x000fca00078e0211 */
[----:B------:R-:W-:Y:S04]  /*33e0*/  STG.E.64 desc[UR6][R14.64], R12 ;  /* 0x0000000c0e007986 */ /* 0x000fe8000c101b06 */
[----:B-----5:R-:W-:Y:S04]  /*33f0*/  STG.E.64 desc[UR6][R14.64+0x8], R10 ;  /* 0x0000080a0e007986 */ /* 0x020fe8000c101b06 */
[----:B------:R-:W-:Y:S04]  /*3400*/  STG.E.64 desc[UR6][R14.64+0x10], R72 ;  /* 0x000010480e007986 */ /* 0x000fe8000c101b06 */
        /* <DEDUP_REMOVED lines=8> */
[----:B------:R-:W-:Y:S01]  /*3490*/  STG.E.64 desc[UR6][R14.64+0x58], R2 ;  /* 0x000058020e007986 */ /* 0x000fe2000c101b06 */
[----:B------:R-:W-:Y:S05]  /*34a0*/  EXIT ;  /* 0x000000000000794d */ /* 0x000fea0003800000 */
.L_x_675:
[----:B------:R-:W-:Y:S01]  /*34b0*/  BSSY.RECONVERGENT B1, `(.L_x_676) ;  /* 0x0006c81000017945 */ /* 0x000fe20003800200 */
[----:B------:R-:W-:Y:S02]  /*34c0*/  VIADD R14, R20, 0xffffffff ;  /* 0xffffffff140e7836 */ /* 0x000fe40000000000 */
[----:B------:R-:W-:Y:S02]  /*34d0*/  IMAD.MOV.U32 R23, RZ, RZ, R3 ;  /* 0x000000ffff177224 */ /* 0x000fe400078e0003 */
[----:B------:R-:W-:Y:S02]  /*34e0*/  IMAD.MOV.U32 R32, RZ, RZ, R2 ;  /* 0x000000ffff207224 */ /* 0x000fe400078e0002 */
[----:B------:R-:W-:Y:S02]  /*34f0*/  IMAD.MOV.U32 R34, RZ, RZ, R4 ;  /* 0x000000ffff227224 */ /* 0x000fe400078e0004 */
[----:B------:R-:W-:Y:S02]  /*3500*/  IMAD.MOV.U32 R35, RZ, RZ, R5 ;  /* 0x000000ffff237224 */ /* 0x000fe400078e0005 */
[----:B------:R-:W-:-:S02]  /*3510*/  IMAD.MOV.U32 R33, RZ, RZ, R6 ;  /* 0x000000ffff217224 */ /* 0x000fc400078e0006 */
[----:B------:R-:W-:Y:S02]  /*3520*/  IMAD.MOV.U32 R36, RZ, RZ, R7 ;  /* 0x000000ffff247224 */ /* 0x000fe400078e0007 */
[----:B------:R-:W-:Y:S02]  /*3530*/  IMAD.MOV.U32 R38, RZ, RZ, R9 ;  /* 0x000000ffff267224 */ /* 0x000fe400078e0009 */
[----:B------:R-:W-:Y:S02]  /*3540*/  IMAD.MOV.U32 R37, RZ, RZ, R8 ;  /* 0x000000ffff257224 */ /* 0x000fe400078e0008 */
[----:B-----5:R-:W-:Y:S02]  /*3550*/  IMAD.MOV.U32 R55, RZ, RZ, R82 ;  /* 0x000000ffff377224 */ /* 0x020fe400078e0052 */
[----:B------:R-:W-:Y:S02]  /*3560*/  IMAD.MOV.U32 R90, RZ, RZ, R83 ;  /* 0x000000ffff5a7224 */ /* 0x000fe400078e0053 */
[----:B------:R-:W-:-:S02]  /*3570*/  IMAD.MOV.U32 R60, RZ, RZ, R80 ;  /* 0x000000ffff3c7224 */ /* 0x000fc400078e0050 */
[----:B------:R-:W-:Y:S02]  /*3580*/  IMAD.MOV.U32 R91, RZ, RZ, R81 ;  /* 0x000000ffff5b7224 */ /* 0x000fe400078e0051 */
        /* <DEDUP_REMOVED lines=11> */
[----:B------:R-:W-:-:S07]  /*3640*/  IMAD.MOV.U32 R122, RZ, RZ, R13 ;  /* 0x000000ffff7a7224 */ /* 0x000fce00078e000d */
.L_x_1044:
[----:B------:R-:W-:Y:S01]  /*3650*/  LOP3.LUT R18, R34, R33, R38, 0xfe, !PT ;  /* 0x0000002122127212 */ /* 0x000fe200078efe26 */
[----:B------:R-:W-:Y:S01]  /*3660*/  BSSY.RECONVERGENT B2, `(.L_x_677) ;  /* 0x0001a54000027945 */ /* 0x000fe20003800200 */
[----:B------:R-:W-:Y:S02]  /*3670*/  LOP3.LUT R16, R60, R46, R39, 0xfe, !PT ;  /* 0x0000002e3c107212 */ /* 0x000fe400078efe27 */
[----:B------:R-:W-:Y:S02]  /*3680*/  CS2R R20, SRZ ;  /* 0x0000000000147805 */ /* 0x000fe4000001ff00 */
[----:B------:R-:W-:Y:S01]  /*3690*/  LOP3.LUT R15, R35, R36, R37, 0xfe, !PT ;  /* 0x00000024230f7212 */ /* 0x000fe200078efe25 */
[----:B------:R-:W-:Y:S01]  /*36a0*/  IMAD.MOV.U32 R22, RZ, RZ, RZ ;  /* 0x000000ffff167224 */ /* 0x000fe200078e00ff */
[----:B------:R-:W-:Y:S02]  /*36b0*/  LOP3.LUT P0, RZ, R18, R23, RZ, 0xfc, !PT ;  /* 0x0000001712ff7212 */ /* 0x000fe4000780fcff */
[----:B------:R-:W-:-:S02]  /*36c0*/  CS2R R18, SRZ ;  /* 0x0000000000127805 */ /* 0x000fc4000001ff00 */
[----:B------:R-:W-:Y:S02]  /*36d0*/  LOP3.LUT P1, RZ, R16, R55, RZ, 0xfc, !PT ;  /* 0x0000003710ff7212 */ /* 0x000fe4000782fcff */
[----:B------:R-:W-:Y:S02]  /*36e0*/  CS2R R84, SRZ ;  /* 0x0000000000547805 */ /* 0x000fe4000001ff00 */
[----:B------:R-:W-:Y:S02]  /*36f0*/  LOP3.LUT R17, R91, R61, R106, 0xfe, !PT ;  /* 0x0000003d5b117212 */ /* 0x000fe400078efe6a */
[----:B------:R-:W-:Y:S02]  /*3700*/  CS2R R86, SRZ ;  /* 0x0000000000567805 */ /* 0x000fe4000001ff00 */
[----:B------:R-:W-:Y:S01]  /*3710*/  LOP3.LUT P0, RZ, R15, R32, RZ, 0xfc, P0 ;  /* 0x000000200fff7212 */ /* 0x000fe2000000fcff */
[----:B------:R-:W-:Y:S01]  /*3720*/  IMAD.MOV.U32 R15, RZ, RZ, RZ ;  /* 0x000000ffff0f7224 */ /* 0x000fe200078e00ff */
[----:B------:R-:W-:-:S02]  /*3730*/  LOP3.LUT P1, RZ, R17, R90, RZ, 0xfc, P1 ;  /* 0x0000005a11ff7212 */ /* 0x000fc4000082fcff */
[----:B------:R-:W-:Y:S02]  /*3740*/  CS2R R16, SRZ ;  /* 0x0000000000107805 */ /* 0x000fe4000001ff00 */
[----:B------:R-:W-:Y:S02]  /*3750*/  CS2R R88, SRZ ;  /* 0x0000000000587805 */ /* 0x000fe4000001ff00 */
[----:B------:R-:W-:Y:S02]  /*3760*/  CS2R R98, SRZ ;  /* 0x0000000000627805 */ /* 0x000fe4000001ff00 */
[----:B------:R-:W-:Y:S02]  /*3770*/  PLOP3.LUT P0, PT, P0, P1, PT, 0x2f, 0xf2 ;  /* 0x0000000000f2781c */ /* 0x000fe40000702577 */
[----:B------:R-:W-:Y:S01]  /*3780*/  CS2R R102, SRZ ;  /* 0x0000000000667805 */ /* 0x000fe2000001ff00 */
[----:B------:R-:W-:Y:S01]  /*3790*/  IMAD.MOV.U32 R100, RZ, RZ, RZ ;  /* 0x000000ffff647224 */ /* 0x000fe200078e00ff */
[----:B------:R-:W-:Y:S01]  /*37a0*/  CS2R R104, SRZ ;  /* 0x0000000000687805 */ /* 0x000fe2000001ff00 */
[----:B------:R-:W-:Y:S01]  /*37b0*/  IMAD.MOV.U32 R107, RZ, RZ, RZ ;  /* 0x000000ffff6b7224 */ /* 0x000fe200078e00ff */
[----:B------:R-:W-:-:S07]  /*37c0*/  CS2R R108, SRZ ;  /* 0x00000000006c7805 */ /* 0x000fce000001ff00 */
[----:B------:R-:W-:Y:S05]  /*37d0*/  @P0 BRA `(.L_x_678) ;  /* 0x000001a000f00947 */ /* 0x000fea0003800000 */
[-C--:B------:R-:W-:Y:S01]  /*37e0*/  IMAD.WIDE.U32 R16, R122, R117.reuse, RZ ;  /* 0x000000757a107225 */ /* 0x080fe200078e00ff */
[----:B------:R-:W-:Y:S01]  /*37f0*/  UMOV UR4, URZ ;  /* 0x000000ff00047c82 */ /* 0x000fe20008000000 */
[----:B------:R-:W-:Y:S01]  /*3800*/  UMOV UR5, URZ ;  /* 0x000000ff00057c82 */ /* 0x000fe20008000000 */
[----:B------:R-:W-:Y:S01]  /*3810*/  BSSY.RECONVERGENT B3, `(.L_x_679) ;  /* 0x00001e1000037945 */ /* 0x000fe20003800200 */
[----:B------:R-:W-:-:S04]  /*3820*/  IMAD.WIDE.U32 R18, R117, R117, RZ ;  /* 0x0000007575127225 */ /* 0x000fc800078e00ff */
[----:B------:R-:W-:Y:S01]  /*3830*/  IMAD.WIDE.U32 R16, P0, R117, R122, R16 ;  /* 0x0000007a75107225 */ /* 0x000fe20007800010 */
[----:B------:R-:W-:-:S03]  /*3840*/  LOP3.LUT R63, RZ, R18, RZ, 0x33, !PT ;  /* 0x00000012ff3f7212 */ /* 0x000fc600078e33ff */
        /* <DEDUP_REMOVED lines=31> */
[----:B------:R-:W-:-:S03]  /*3a40*/  SEL R21, RZ, 0x1, P1 ;  /* 0x00000001ff157807 */ /* 0x000fc60000800000 */
[----:B------:R-:W-:Y:S01]  /*3a50*/  IMAD.WIDE.U32 R24, R119, R117, RZ ;  /* 0x0000007577187225 */ /* 0x000fe200078e00ff */
[----:B------:R-:W-:Y:S02]  /*3a60*/  IADD3 R45, P0, PT, R45, R16, RZ ;  /* 0x000000102d2d7210 */ /* 0x000fe40007f1e0ff */
[----:B------:R-:W-:Y:S01]  /*3a70*/  IADD3 R49, P1, PT, R21, R26, RZ ;  /* 0x0000001a15317210 */ /* 0x000fe20007f3e0ff */
[----:B------:R-:W-:-:S04]  /*3a80*/  IMAD.WIDE.U32 R28, R121, R120, RZ ;  /* 0x00000078791c7225 */ /* 0x000fc800078e00ff */
[----:B------:R-:W-:Y:S02]  /*3a90*/  IMAD.X R44, RZ, RZ, R17, P0 ;  /* 0x000000ffff2c7224 */ /* 0x000fe400000e0611 */
[----:B------:R-:W-:-:S04]  /*3aa0*/  IMAD.WIDE.U32 R16, R118, R117, RZ ;  /* 0x0000007576107225 */ /* 0x000fc800078e00ff */
[----:B------:R-:W-:Y:S01]  /*3ab0*/  IMAD.WIDE.U32 R42, R120, R120, RZ ;  /* 0x00000078782a7225 */ /* 0x000fe200078e00ff */
[----:B------:R-:W-:-:S03]  /*3ac0*/  IADD3 R21, P0, PT, R45, R16, RZ ;  /* 0x000000102d157210 */ /* 0x000fc60007f1e0ff */
[----:B------:R-:W-:Y:S01]  /*3ad0*/  IMAD.X R48, RZ, RZ, R27, P1 ;  /* 0x000000ffff307224 */ /* 0x000fe200008e061b */
[----:B------:R-:W-:Y:S01]  /*3ae0*/  IADD3 R50, P2, PT, R49, R42, RZ ;  /* 0x0000002a31327210 */ /* 0x000fe20007f5e0ff */
[----:B------:R-:W-:-:S03]  /*3af0*/  IMAD.WIDE.U32 R24, P4, R118, R122, R24 ;  /* 0x0000007a76187225 */ /* 0x000fc60007880018 */
[----:B------:R-:W-:Y:S01]  /*3b00*/  IADD3 R57, P3, PT, R50, R21, RZ ;  /* 0x0000001532397210 */ /* 0x000fe20007f7e0ff */
[----:B------:R-:W-:-:S04]  /*3b10*/  IMAD.WIDE.U32 R40, P1, R120, R121, R28 ;  /* 0x0000007978287225 */ /* 0x000fc8000782001c */
[----:B------:R-:W-:Y:S02]  /*3b20*/  IMAD.IADD R47, R17, 0x1, R24 ;  /* 0x00000001112f7824 */ /* 0x000fe400078e0218 */
[----:B------:R-:W-:Y:S02]  /*3b30*/  IMAD.IADD R51, R43, 0x1, R40 ;  /* 0x000000012b337824 */ /* 0x000fe400078e0228 */
[----:B------:R-:W-:Y:S01]  /*3b40*/  IMAD.X R22, R47, 0x1, R44, P0 ;  /* 0x000000012f167824 */ /* 0x000fe200000e062c */
[----:B------:R-:W-:Y:S01]  /*3b50*/  ISETP.GE.U32.AND P0, PT, R57, R50, PT ;  /* 0x000000323900720c */ /* 0x000fe20003f06070 */
[----:B------:R-:W-:Y:S02]  /*3b60*/  IMAD.X R53, R51, 0x1, R48, P2 ;  /* 0x0000000133357824 */ /* 0x000fe400010e0630 */
[----:B------:R-:W-:-:S04]  /*3b70*/  IMAD.WIDE.U32 R26, R122, R118, RZ ;  /* 0x000000767a1a7225 */ /* 0x000fc800078e00ff */
[----:B------:R-:W-:Y:S01]  /*3b80*/  IMAD.X R52, R53, 0x1, R22, P3 ;  /* 0x0000000135347824 */ /* 0x000fe200018e0616 */
[----:B------:R-:W-:Y:S01]  /*3b90*/  IADD3 R45, P3, PT, RZ, -R45, RZ ;  /* 0x8000002dff2d7210 */ /* 0x000fe20007f7e0ff */
[----:B------:R-:W-:-:S03]  /*3ba0*/  IMAD.WIDE.U32 R28, P2, R119, R117, R26 ;  /* 0x00000075771c7225 */ /* 0x000fc6000784001a */
[----:B------:R-:W-:Y:S01]  /*3bb0*/  ISETP.GE.U32.AND.EX P0, PT, R52, R53, PT, P0 ;  /* 0x000000353400720c */ /* 0x000fe20003f06100 */
[----:B------:R-:W-:-:S04]  /*3bc0*/  IMAD.WIDE.U32 R26, R117, R118, RZ ;  /* 0x00000076751a7225 */ /* 0x000fc800078e00ff */
[----:B------:R-:W-:Y:S01]  /*3bd0*/  IMAD.X R31, RZ, RZ, RZ, P2 ;  /* 0x000000ffff1f7224 */ /* 0x000fe200010e06ff */
[----:B------:R-:W-:Y:S01]  /*3be0*/  ISETP.NE.U32.AND P2, PT, R21, RZ, PT ;  /* 0x000000ff1500720c */ /* 0x000fe20003f45070 */
[----:B------:R-:W-:Y:S01]  /*3bf0*/  IMAD.MOV.U32 R30, RZ, RZ, R29 ;  /* 0x000000ffff1e7224 */ /* 0x000fe200078e001d */
[----:B------:R-:W-:Y:S01]  /*3c00*/  IADD3 RZ, P6, PT, R27, R28, RZ ;  /* 0x0000001c1bff7210 */ /* 0x000fe20007fde0ff */
[----:B------:R-:W-:Y:S01]  /*3c10*/  IMAD.X R29, RZ, RZ, RZ, P1 ;  /* 0x000000ffff1d7224 */ /* 0x000fe200008e06ff */
[----:B------:R-:W-:Y:S01]  /*3c20*/  ISETP.NE.U32.AND P1, PT, R16, R45, PT ;  /* 0x0000002d1000720c */ /* 0x000fe20003f25070 */
[----:B------:R-:W-:Y:S01]  /*3c30*/  IMAD.X R44, RZ, RZ, ~R44, P3 ;  /* 0x000000ffff2c7224 */ /* 0x000fe200018e0e2c */
[----:B------:R-:W-:Y:S01]  /*3c40*/  ISETP.NE.AND.EX P2, PT, R22, RZ, PT, P2 ;  /* 0x000000ff1600720c */ /* 0x000fe20003f45320 */
[----:B------:R-:W-:Y:S01]  /*3c50*/  IMAD.WIDE.U32.X R26, R119, R122, R30, P6 ;  /* 0x0000007a771a7225 */ /* 0x000fe200030e041e */
[----:B------:R-:W-:Y:S02]  /*3c60*/  @P0 IADD3 R21, P5, PT, RZ, -R49, RZ ;  /* 0x80000031ff150210 */ /* 0x000fe40007fbe0ff */
[----:B------:R-:W-:Y:S01]  /*3c70*/  ISETP.NE.AND.EX P2, PT, R47, R44, !P2, P1 ;  /* 0x0000002c2f00720c */ /* 0x000fe20005745310 */
[----:B------:R-:W-:Y:S01]  /*3c80*/  IMAD.MOV.U32 R28, RZ, RZ, R41 ;  /* 0x000000ffff1c7224 */ /* 0x000fe200078e0029 */
[----:B------:R-:W-:Y:S01]  /*3c90*/  @P0 ISETP.NE.U32.AND P6, PT, R50, RZ, PT ;  /* 0x000000ff3200020c */ /* 0x000fe20003fc5070 */
[----:B------:R-:W-:Y:S01]  /*3ca0*/  @P0 IMAD.X R22, RZ, RZ, ~R48, P5 ;  /* 0x000000ffff160224 */ /* 0x000fe200028e0e30 */
[----:B------:R-:W-:Y:S01]  /*3cb0*/  @P0 ISETP.NE.U32.AND P1, PT, R42, R21, PT ;  /* 0x000000152a00020c */ /* 0x000fe20003f25070 */
[----:B------:R-:W-:Y:S01]  /*3cc0*/  IMAD.WIDE.U32 R30, R118, R120, RZ ;  /* 0x00000078761e7225 */ /* 0x000fe200078e00ff */
[----:B------:R-:W-:-:S02]  /*3cd0*/  IADD3 RZ, P3, PT, R40, R43, RZ ;  /* 0x0000002b28ff7210 */ /* 0x000fc40007f7e0ff */
[----:B------:R-:W-:Y:S01]  /*3ce0*/  SEL R21, RZ, 0x1, !P2 ;  /* 0x00000001ff157807 */ /* 0x000fe20005000000 */
[----:B------:R-:W-:Y:S01]  /*3cf0*/  IMAD.X R43, RZ, RZ, RZ, P4 ;  /* 0x000000ffff2b7224 */ /* 0x000fe200020e06ff */
[----:B------:R-:W-:Y:S01]  /*3d00*/  @P0 ISETP.NE.AND.EX P4, PT, R53, RZ, PT, P6 ;  /* 0x000000ff3500020c */ /* 0x000fe20003f85360 */
[----:B------:R-:W-:Y:S01]  /*3d10*/  IMAD.WIDE.U32.X R40, R121, R121, R28, P3 ;  /* 0x0000007979287225 */ /* 0x000fe200018e041c */
[----:B------:R-:W-:Y:S02]  /*3d20*/  IADD3 R45, P6, PT, R21, R26, RZ ;  /* 0x0000001a152d7210 */ /* 0x000fe40007fde0ff */
[----:B------:R-:W-:Y:S01]  /*3d30*/  @P0 ISETP.NE.AND.EX P4, PT, R51, R22, !P4, P1 ;  /* 0x000000163300020c */ /* 0x000fe20006785310 */
[----:B------:R-:W-:Y:S01]  /*3d40*/  IMAD.MOV.U32 R21, RZ, RZ, 0x1 ;  /* 0x00000001ff157424 */ /* 0x000fe200078e00ff */
[----:B------:R-:W-:Y:S01]  /*3d50*/  IADD3 RZ, P2, PT, R24, R17, RZ ;  /* 0x0000001118ff7210 */ /* 0x000fe20007f5e0ff */
[----:B------:R-:W-:Y:S01]  /*3d60*/  IMAD.X R44, RZ, RZ, R27, P6 ;  /* 0x000000ffff2c7224 */ /* 0x000fe200030e061b */
[----:B------:R-:W-:Y:S01]  /*3d70*/  IADD3 R24, P5, PT, R57, R16, RZ ;  /* 0x0000001039187210 */ /* 0x000fe20007fbe0ff */
[----:B------:R-:W-:Y:S01]  /*3d80*/  IMAD.WIDE.U32 R26, R116, R117, RZ ;  /* 0x00000075741a7225 */ /* 0x000fe200078e00ff */
[----:B------:R-:W-:-:S02]  /*3d90*/  @P0 SEL R21, RZ, 0x1, !P4 ;  /* 0x00000001ff150807 */ /* 0x000fc40006000000 */
[----:B------:R-:W-:Y:S01]  /*3da0*/  ISETP.GE.U32.AND P1, PT, R24, R16, PT ;  /* 0x000000101800720c */ /* 0x000fe20003f26070 */
[----:B------:R-:W-:Y:S01]  /*3db0*/  IMAD.WIDE.U32 R28, R119, R120, RZ ;  /* 0x00000078771c7225 */ /* 0x000fe200078e00ff */
[----:B------:R-:W-:-:S03]  /*3dc0*/  IADD3 R51, P3, PT, R21, R40, RZ ;  /* 0x0000002815337210 */ /* 0x000fc60007f7e0ff */
[----:B------:R-:W-:Y:S01]  /*3dd0*/  IMAD.WIDE.U32 R16, R115, R117, RZ ;  /* 0x0000007573107225 */ /* 0x000fe200078e00ff */
[----:B------:R-:W-:Y:S02]  /*3de0*/  IADD3.X R22, PT, PT, R41, UR4, RZ, P3, !PT ;  /* 0x0000000429167c10 */ /* 0x000fe40009ffe4ff */
[----:B------:R-:W-:Y:S01]  /*3df0*/  IADD3 R59, P6, PT, R51, R30, RZ ;  /* 0x0000001e333b7210 */ /* 0x000fe20007fde0ff */
[----:B------:R-:W-:Y:S01]  /*3e00*/  IMAD.WIDE.U32 R26, P0, R115, R122, R26 ;  /* 0x0000007a731a7225 */ /* 0x000fe2000780001a */
[----:B------:R-:W-:-:S03]  /*3e10*/  IADD3 R48, P3, PT, R45, R16, RZ ;  /* 0x000000102d307210 */ /* 0x000fc60007f7e0ff */
[----:B------:R-:W-:-:S04]  /*3e20*/  IMAD.WIDE.U32 R28, P4, R118, R121, R28 ;  /* 0x00000079761c7225 */ /* 0x000fc8000788001c */
[----:B------:R-:W-:Y:S02]  /*3e30*/  IMAD.IADD R57, R17, 0x1, R26 ;  /* 0x0000000111397824 */ /* 0x000fe400078e021a */
[----:B------:R-:W-:Y:S02]  /*3e40*/  IMAD.MOV.U32 R42, RZ, RZ, R25 ;  /* 0x000000ffff2a7224 */ /* 0x000fe400078e0019 */
[----:B------:R-:W-:Y:S02]  /*3e50*/  IMAD.IADD R53, R31, 0x1, R28 ;  /* 0x000000011f357824 */ /* 0x000fe400078e021c */
[----:B------:R-:W-:Y:S02]  /*3e60*/  IMAD.X R25, R52, 0x1, R47, P5 ;  /* 0x0000000134197824 */ /* 0x000fe400028e062f */
[----:B------:R-:W-:Y:S01]  /*3e70*/  IMAD.X R49, R57, 0x1, R44, P3 ;  /* 0x0000000139317824 */ /* 0x000fe200018e062c */
[----:B------:R-:W-:Y:S01]  /*3e80*/  IADD3 R52, P3, PT, R59, R48, RZ ;  /* 0x000000303b347210 */ /* 0x000fe20007f7e0ff */
[----:B------:R-:W-:Y:S01]  /*3e90*/  IMAD.X R50, R53, 0x1, R22, P6 ;  /* 0x0000000135327824 */ /* 0x000fe200030e0616 */
[----:B------:R-:W-:Y:S01]  /*3ea0*/  ISETP.GE.U32.AND.EX P1, PT, R25, R47, PT, P1 ;  /* 0x0000002f1900720c */ /* 0x000fe20003f26110 */
[----:B------:R-:W-:Y:S01]  /*3eb0*/  IMAD.WIDE.U32.X R40, R119, R122, R42, P2 ;  /* 0x0000007a77287225 */ /* 0x000fe200010e042a */
[----:B------:R-:W-:-:S02]  /*3ec0*/  ISETP.GE.U32.AND P2, PT, R52, R59, PT ;  /* 0x0000003b3400720c */ /* 0x000fc40003f46070 */
[----:B------:R-:W-:Y:S01]  /*3ed0*/  SEL R21, RZ, 0x1, P1 ;  /* 0x00000001ff157807 */ /* 0x000fe20000800000 */
[----:B------:R-:W-:-:S03]  /*3ee0*/  IMAD.X R43, R50, 0x1, R49, P3 ;  /* 0x00000001322b7824 */ /* 0x000fc600018e0631 */
[----:B------:R-:W-:Y:S02]  /*3ef0*/  IADD3 R47, P1, PT, R21, R40, RZ ;  /* 0x00000028152f7210 */ /* 0x000fe40007f3e0ff */
[----:B------:R-:W-:-:S03]  /*3f00*/  ISETP.GE.U32.AND.EX P2, PT, R43, R50, PT, P2 ;  /* 0x000000322b00720c */ /* 0x000fc60003f46120 */
[----:B------:R-:W-:Y:S01]  /*3f10*/  IMAD.X R40, RZ, RZ, R41, P1 ;  /* 0x000000ffff287224 */ /* 0x000fe200008e0629 */
[----:B------:R-:W-:-:S04]  /*3f20*/  IADD3 R41, P1, PT, R47, R30, RZ ;  /* 0x0000001e2f297210 */ /* 0x000fc80007f3e0ff */
[----:B------:R-:W-:Y:S01]  /*3f30*/  IADD3 R52, P3, PT, R41, R52, RZ ;  /* 0x0000003429347210 */ /* 0x000fe20007f7e0ff */
[----:B------:R-:W-:-:S04]  /*3f40*/  IMAD.X R42, R40, 0x1, R53, P1 ;  /* 0x00000001282a7824 */ /* 0x000fc800008e0635 */
[----:B------:R-:W-:Y:S01]  /*3f50*/  @P2 IADD3 R21, P5, PT, RZ, -R51, RZ ;  /* 0x80000033ff152210 */ /* 0x000fe20007fbe0ff */
[----:B------:R-:W-:Y:S01]  /*3f60*/  IMAD.X R54, R42, 0x1, R43, P3 ;  /* 0x000000012a367824 */ /* 0x000fe200018e062b */
[----:B------:R-:W-:Y:S01]  /*3f70*/  @P2 ISETP.NE.U32.AND P1, PT, R59, RZ, PT ;  /* 0x000000ff3b00220c */ /* 0x000fe20003f25070 */
[----:B------:R-:W-:Y:S01]  /*3f80*/  IMAD.X R51, RZ, RZ, RZ, P4 ;  /* 0x000000ffff337224 */ /* 0x000fe200020e06ff */
[----:B------:R-:W-:Y:S01]  /*3f90*/  ISETP.GE.U32.AND P3, PT, R52, R41, PT ;  /* 0x000000293400720c */ /* 0x000fe20003f66070 */
[----:B------:R-:W-:Y:S01]  /*3fa0*/  @P2 IMAD.X R22, RZ, RZ, ~R22, P5 ;  /* 0x000000ffff162224 */ /* 0x000fe200028e0e16 */
[----:B------:R-:W-:Y:S01]  /*3fb0*/  @P2 ISETP.NE.AND.EX P1, PT, R50, RZ, PT, P1 ;  /* 0x000000ff3200220c */ /* 0x000fe20003f25310 */
[----:B------:R-:W-:Y:S01]  /*3fc0*/  IMAD.MOV.U32 R50, RZ, RZ, R29 ;  /* 0x000000ffff327224 */ /* 0x000fe200078e001d */
[----:B------:R-:W-:Y:S02]  /*3fd0*/  @P2 ISETP.NE.U32.AND P6, PT, R30, R21, PT ;  /* 0x000000151e00220c */ /* 0x000fe40003fc5070 */
[----:B------:R-:W-:-:S02]  /*3fe0*/  ISETP.GE.U32.AND.EX P3, PT, R54, R42, PT, P3 ;  /* 0x0000002a3600720c */ /* 0x000fc40003f66130 */
[----:B------:R-:W-:Y:S02]  /*3ff0*/  IADD3 R21, P5, PT, RZ, -R45, RZ ;  /* 0x8000002dff157210 */ /* 0x000fe40007fbe0ff */
[----:B------:R-:W-:Y:S02]  /*4000*/  @P2 ISETP.NE.AND.EX P6, PT, R53, R22, !P1, P6 ;  /* 0x000000163500220c */ /* 0x000fe40004fc5360 */
[----:B------:R-:W-:Y:S01]  /*4010*/  ISETP.NE.U32.AND P1, PT, R48, RZ, PT ;  /* 0x000000ff3000720c */ /* 0x000fe20003f25070 */
[----:B------:R-:W-:Y:S01]  /*4020*/  IMAD.X R22, RZ, RZ, ~R44, P5 ;  /* 0x000000ffff167224 */ /* 0x000fe200028e0e2c */
[----:B------:R-:W-:Y:S02]  /*4030*/  ISETP.NE.U32.AND P5, PT, R16, R21, PT ;  /* 0x000000151000720c */ /* 0x000fe40003fa5070 */
[----:B------:R-:W-:Y:S02]  /*4040*/  ISETP.NE.AND.EX P1, PT, R49, RZ, PT, P1 ;  /* 0x000000ff3100720c */ /* 0x000fe40003f25310 */
[----:B------:R-:W-:-:S02]  /*4050*/  P2R R48, PR, RZ, 0x40 ;  /* 0x00000040ff307803 */ /* 0x000fc40000000000 */
[----:B------:R-:W-:Y:S02]  /*4060*/  ISETP.NE.AND.EX P1, PT, R57, R22, !P1, P5 ;  /* 0x000000163900720c */ /* 0x000fe40004f25350 */
[----:B------:R-:W-:Y:S01]  /*4070*/  @P3 IADD3 R21, P5, PT, RZ, -R47, RZ ;  /* 0x8000002fff153210 */ /* 0x000fe20007fbe0ff */
[----:B------:R-:W-:-:S03]  /*4080*/  IMAD.MOV.U32 R47, RZ, RZ, 0x1 ;  /* 0x00000001ff2f7424 */ /* 0x000fc600078e00ff */
[----:B------:R-:W-:Y:S01]  /*4090*/  @P3 ISETP.NE.U32.AND P6, PT, R30, R21, PT ;  /* 0x000000151e00320c */ /* 0x000fe20003fc5070 */
[----:B------:R-:W-:Y:S01]  /*40a0*/  @P3 IMAD.X R22, RZ, RZ, ~R40, P5 ;  /* 0x000000ffff163224 */ /* 0x000fe200028e0e28 */
[----:B------:R-:W-:Y:S01]  /*40b0*/  @P3 ISETP.NE.U32.AND P5, PT, R41, RZ, PT ;  /* 0x000000ff2900320c */ /* 0x000fe20003fa5070 */
[----:B------:R-:W-:-:S03]  /*40c0*/  IMAD.WIDE.U32 R40, R121, R118, RZ ;  /* 0x0000007679287225 */ /* 0x000fc600078e00ff */
[----:B------:R-:W-:Y:S01]  /*40d0*/  @P3 ISETP.NE.AND.EX P5, PT, R42, RZ, PT, P5 ;  /* 0x000000ff2a00320c */ /* 0x000fe20003fa5350 */
[----:B------:R-:W-:-:S03]  /*40e0*/  IMAD.MOV.U32 R21, RZ, RZ, 0x1 ;  /* 0x00000001ff157424 */ /* 0x000fc600078e00ff */
[----:B------:R-:W-:Y:S01]  /*40f0*/  @P3 ISETP.NE.AND.EX P5, PT, R53, R22, !P5, P6 ;  /* 0x000000163500320c */ /* 0x000fe20006fa5360 */
[----:B------:R-:W-:-:S03]  /*4100*/  IMAD.WIDE.U32 R42, P6, R119, R120, R40 ;  /* 0x00000078772a7225 */ /* 0x000fc600078c0028 */
[----:B------:R-:W-:Y:S01]  /*4110*/  @P3 SEL R21, RZ, 0x1, !P5 ;  /* 0x00000001ff153807 */ /* 0x000fe20006800000 */
[----:B------:R-:W-:-:S04]  /*4120*/  IMAD.WIDE.U32 R40, R120, R118, RZ ;  /* 0x0000007678287225 */ /* 0x000fc800078e00ff */
[----:B------:R-:W-:Y:S01]  /*4130*/  IMAD.X R45, RZ, RZ, RZ, P6 ;  /* 0x000000ffff2d7224 */ /* 0x000fe200030e06ff */
[----:B------:R-:W-:Y:S01]  /*4140*/  IADD3 RZ, P6, PT, R41, R42, RZ ;  /* 0x0000002a29ff7210 */ /* 0x000fe20007fde0ff */
[----:B------:R-:W-:Y:S02]  /*4150*/  IMAD.MOV.U32 R44, RZ, RZ, R43 ;  /* 0x000000ffff2c7224 */ /* 0x000fe400078e002b */
[----:B------:R-:W-:-:S04]  /*4160*/  IMAD.WIDE.U32 R42, R117, R115, RZ ;  /* 0x00000073752a7225 */ /* 0x000fc800078e00ff */
[----:B------:R-:W-:Y:S01]  /*4170*/  IMAD.WIDE.U32.X R40, R119, R121, R44, P6 ;  /* 0x0000007977287225 */ /* 0x000fe200030e042c */
[----:B------:R-:W-:-:S03]  /*4180*/  ISETP.NE.AND P6, PT, R48, RZ, PT ;  /* 0x000000ff3000720c */ /* 0x000fc60003fc5270 */
[----:B------:R-:W-:Y:S01]  /*4190*/  IMAD.WIDE.U32 R44, R122, R115, RZ ;  /* 0x000000737a2c7225 */ /* 0x000fe200078e00ff */
[----:B------:R-:W-:Y:S02]  /*41a0*/  @P2 SEL R47, RZ, 0x1, !P6 ;  /* 0x00000001ff2f2807 */ /* 0x000fe40007000000 */
[----:B------:R-:W-:Y:S01]  /*41b0*/  IADD3 RZ, P6, PT, R28, R31, RZ ;  /* 0x0000001f1cff7210 */ /* 0x000fe20007fde0ff */
[----:B------:R-:W-:Y:S01]  /*41c0*/  IMAD.X R53, RZ, RZ, RZ, P0 ;  /* 0x000000ffff357224 */ /* 0x000fe200000e06ff */
[----:B------:R-:W-:Y:S01]  /*41d0*/  IADD3 RZ, P0, PT, R26, R17, RZ ;  /* 0x000000111aff7210 */ /* 0x000fe20007f1e0ff */
[----:B------:R-:W-:Y:S01]  /*41e0*/  IMAD.WIDE.U32 R48, P4, R116, R117, R44 ;  /* 0x0000007574307225 */ /* 0x000fe2000788002c */
[----:B------:R-:W-:-:S03]  /*41f0*/  IADD3 R67, P3, PT, R47, R40, RZ ;  /* 0x000000282f437210 */ /* 0x000fc60007f7e0ff */
[----:B------:R-:W-:Y:S01]  /*4200*/  IMAD.X R31, RZ, RZ, RZ, P4 ;  /* 0x000000ffff1f7224 */ /* 0x000fe200020e06ff */
[----:B------:R-:W-:Y:S01]  /*4210*/  IADD3 R45, P4, PT, R52, R16, RZ ;  /* 0x00000010342d7210 */ /* 0x000fe20007f9e0ff */
[----:B------:R-:W-:Y:S01]  /*4220*/  IMAD.MOV.U32 R30, RZ, RZ, R49 ;  /* 0x000000ffff1e7224 */ /* 0x000fe200078e0031 */
[----:B------:R-:W-:Y:S01]  /*4230*/  IADD3 RZ, P2, PT, R43, R48, RZ ;  /* 0x000000302bff7210 */ /* 0x000fe20007f5e0ff */
[----:B------:R-:W-:Y:S01]  /*4240*/  IMAD.WIDE.U32 R48, R116, R120, RZ ;  /* 0x0000007874307225 */ /* 0x000fe200078e00ff */
[----:B------:R-:W-:-:S03]  /*4250*/  IADD3.X R66, PT, PT, R41, UR5, RZ, P3, !PT ;  /* 0x0000000529427c10 */ /* 0x000fc60009ffe4ff */
[----:B------:R-:W-:Y:S01]  /*4260*/  IMAD.X R44, R54, 0x1, R57, P4 ;  /* 0x00000001362c7824 */ /* 0x000fe200020e0639 */
[----:B------:R-:W-:Y:S01]  /*4270*/  ISETP.GE.U32.AND P4, PT, R45, R16, PT ;  /* 0x000000102d00720c */ /* 0x000fe20003f86070 */
[----:B------:R-:W-:-:S03]  /*4280*/  IMAD.WIDE.U32.X R16, R119, R121, R50, P6 ;  /* 0x0000007977107225 */ /* 0x000fc600030e0432 */
[----:B------:R-:W-:Y:S01]  /*4290*/  ISETP.GE.U32.AND.EX P4, PT, R44, R57, PT, P4 ;  /* 0x000000392c00720c */ /* 0x000fe20003f86140 */
[----:B------:R-:W-:Y:S01]  /*42a0*/  IMAD.WIDE.U32 R42, R119, R118, RZ ;  /* 0x00000076772a7225 */ /* 0x000fe200078e00ff */
[----:B------:R-:W-:Y:S02]  /*42b0*/  IADD3 R47, P5, PT, R21, R16, RZ ;  /* 0x00000010152f7210 */ /* 0x000fe40007fbe0ff */
[----:B------:R-:W-:Y:S01]  /*42c0*/  SEL R21, RZ, 0x1, P4 ;  /* 0x00000001ff157807 */ /* 0x000fe20002000000 */
[----:B------:R-:W-:Y:S01]  /*42d0*/  IMAD.MOV.U32 R52, RZ, RZ, R27 ;  /* 0x000000ffff347224 */ /* 0x000fe200078e001b */
[----:B------:R-:W-:Y:S01]  /*42e0*/  IADD3.X R50, PT, PT, R17, UR4, RZ, P5, !PT ;  /* 0x0000000411327c10 */ /* 0x000fe2000affe4ff */
[----:B------:R-:W-:-:S04]  /*42f0*/  IMAD.WIDE.U32 R26, R115, R120, RZ ;  /* 0x00000078731a7225 */ /* 0x000fc800078e00ff */
[----:B------:R-:W-:-:S04]  /*4300*/  IMAD.WIDE.U32 R48, P3, R115, R121, R48 ;  /* 0x0000007973307225 */ /* 0x000fc80007860030 */
[----:B------:R-:W-:Y:S01]  /*4310*/  IMAD.WIDE.U32 R40, P5, R118, R119, R42 ;  /* 0x0000007776287225 */ /* 0x000fe200078a002a */
[----:B------:R-:W-:Y:S02]  /*4320*/  SEL R43, RZ, 0x1, !P1 ;  /* 0x00000001ff2b7807 */ /* 0x000fe40004800000 */
[----:B------:R-:W-:Y:S01]  /*4330*/  IADD3 R68, P1, PT, R67, R26, RZ ;  /* 0x0000001a43447210 */ /* 0x000fe20007f3e0ff */
[----:B------:R-:W-:-:S04]  /*4340*/  IMAD.WIDE.U32.X R16, R116, R122, R30, P2 ;  /* 0x0000007a74107225 */ /* 0x000fc800010e041e */
[----:B------:R-:W-:Y:S02]  /*4350*/  IMAD.IADD R69, R27, 0x1, R48 ;  /* 0x000000011b457824 */ /* 0x000fe400078e0230 */
[----:B------:R-:W-:-:S04]  /*4360*/  IMAD.WIDE.U32 R28, R118, R118, RZ ;  /* 0x00000076761c7225 */ /* 0x000fc800078e00ff */
[----:B------:R-:W-:Y:S01]  /*4370*/  IMAD.WIDE.U32.X R30, R116, R122, R52, P0 ;  /* 0x0000007a741e7225 */ /* 0x000fe200000e0434 */
[----:B------:R-:W-:-:S03]  /*4380*/  IADD3 R57, P0, P2, R68, R16, R43 ;  /* 0x0000001044397210 */ /* 0x000fc60007a1e02b */
[----:B------:R-:W-:Y:S01]  /*4390*/  IMAD.X R71, R69, 0x1, R66, P1 ;  /* 0x0000000145477824 */ /* 0x000fe200008e0642 */
[----:B------:R-:W-:Y:S01]  /*43a0*/  IADD3 R42, P1, PT, R47, R28, RZ ;  /* 0x0000001c2f2a7210 */ /* 0x000fe20007f3e0ff */
[----:B------:R-:W-:Y:S01]  /*43b0*/  IMAD.IADD R51, R29, 0x1, R40 ;  /* 0x000000011d337824 */ /* 0x000fe200078e0228 */
[----:B------:R-:W-:Y:S02]  /*43c0*/  IADD3 R53, P4, PT, R21, R30, RZ ;  /* 0x0000001e15357210 */ /* 0x000fe40007f9e0ff */
[----:B------:R-:W-:Y:S01]  /*43d0*/  IADD3.X R54, PT, PT, R71, R17, RZ, P0, P2 ;  /* 0x0000001147367210 */ /* 0x000fe200007e44ff */
[----:B------:R-:W-:Y:S01]  /*43e0*/  IMAD.X R43, R51, 0x1, R50, P1 ;  /* 0x00000001332b7824 */ /* 0x000fe200008e0632 */
[----:B------:R-:W-:Y:S01]  /*43f0*/  IADD3 R21, P2, PT, R42, R57, RZ ;  /* 0x000000392a157210 */ /* 0x000fe20007f5e0ff */
[----:B------:R-:W-:Y:S01]  /*4400*/  IMAD.X R52, RZ, RZ, R31, P4 ;  /* 0x000000ffff347224 */ /* 0x000fe200020e061f */
[----:B------:R-:W-:Y:S01]  /*4410*/  IADD3 R56, P1, PT, R53, R26, RZ ;  /* 0x0000001a35387210 */ /* 0x000fe20007f3e0ff */
[----:B------:R-:W0:Y:S01]  /*4420*/  LDC.64 R16, c[0x3][0x40] ;  /* 0x00c01000ff107b82 */ /* 0x000e220000000a00 */
[----:B------:R-:W-:Y:S01]  /*4430*/  ISETP.GE.U32.AND P0, PT, R21, R42, PT ;  /* 0x0000002a1500720c */ /* 0x000fe20003f06070 */
[----:B------:R-:W-:-:S02]  /*4440*/  IMAD.X R22, R43, 0x1, R54, P2 ;  /* 0x000000012b167824 */ /* 0x000fc400010e0636 */
[----:B------:R-:W-:Y:S01]  /*4450*/  IMAD.X R59, R52, 0x1, R69, P1 ;  /* 0x00000001343b7824 */ /* 0x000fe200008e0645 */
[----:B------:R-:W-:Y:S02]  /*4460*/  IADD3 R21, P1, PT, R56, R21, RZ ;  /* 0x0000001538157210 */ /* 0x000fe40007f3e0ff */
[----:B------:R-:W-:Y:S01]  /*4470*/  ISETP.GE.U32.AND.EX P0, PT, R22, R43, PT, P0 ;  /* 0x0000002b1600720c */ /* 0x000fe20003f06100 */
[----:B------:R-:W1:Y:S02]  /*4480*/  LDC.64 R30, c[0x3][RZ] ;  /* 0x00c00000ff1e7b82 */ /* 0x000e640000000a00 */
[----:B------:R-:W-:Y:S01]  /*4490*/  IMAD.X R22, R59, 0x1, R22, P1 ;  /* 0x000000013b167824 */ /* 0x000fe200008e0616 */
[----:B------:R-:W-:-:S04]  /*44a0*/  ISETP.GE.U32.AND P1, PT, R21, R56, PT ;  /* 0x000000381500720c */ /* 0x000fc80003f26070 */
[----:B------:R-:W-:-:S05]  /*44b0*/  ISETP.GE.U32.AND.EX P1, PT, R22, R59, PT, P1 ;  /* 0x0000003b1600720c */ /* 0x000fca0003f26110 */
        /* <DEDUP_REMOVED lines=8> */
[----:B0-----:R-:W-:Y:S01]  /*4540*/  IMAD.WIDE.U32 R40, R18, R16, RZ ;  /* 0x0000001012287225 */ /* 0x001fe200078e00ff */
[----:B------:R-:W-:-:S02]  /*4550*/  @P0 ISETP.NE.AND.EX P2, PT, R51, R28, !P2, P6 ;  /* 0x0000001c3300020c */ /* 0x000fc40005745360 */
[----:B------:R-:W-:Y:S01]  /*4560*/  @P1 IADD3 R29, P6, PT, RZ, -R53, RZ ;  /* 0x80000035ff1d1210 */ /* 0x000fe20007fde0ff */
[----:B------:R-:W-:Y:S01]  /*4570*/  IMAD R28, R15, R16, RZ ;  /* 0x000000100f1c7224 */ /* 0x000fe200078e02ff */
[----:B------:R-:W-:Y:S01]  /*4580*/  @P1 ISETP.NE.U32.AND P5, PT, R56, RZ, PT ;  /* 0x000000ff3800120c */ /* 0x000fe20003fa5070 */
[----:B------:R-:W-:Y:S01]  /*4590*/  IMAD.WIDE.U32.X R42, R119, R119, R42, P4 ;  /* 0x00000077772a7225 */ /* 0x000fe200020e042a */
[----:B------:R-:W-:Y:S02]  /*45a0*/  @P1 ISETP.NE.U32.AND P4, PT, R26, R29, PT ;  /* 0x0000001d1a00120c */ /* 0x000fe40003f85070 */
[----:B------:R-:W-:Y:S01]  /*45b0*/  @P1 ISETP.NE.AND.EX P5, PT, R59, RZ, PT, P5 ;  /* 0x000000ff3b00120c */ /* 0x000fe20003fa5350 */
[----:B------:R-:W-:Y:S01]  /*45c0*/  IMAD R47, R18, R17, R28 ;  /* 0x00000011122f7224 */ /* 0x000fe200078e021c */
[----:B------:R-:W-:Y:S01]  /*45d0*/  LOP3.LUT R15, RZ, R15, RZ, 0x33, !PT ;  /* 0x0000000fff0f7212 */ /* 0x000fe200078e33ff */
[----:B------:R-:W0:Y:S01]  /*45e0*/  LDC.64 R28, c[0x3][0x8] ;  /* 0x00c00200ff1c7b82 */ /* 0x000e220000000a00 */
[----:B------:R-:W-:-:S04]  /*45f0*/  IMAD.WIDE.U32 R50, R121, R115, RZ ;  /* 0x0000007379327225 */ /* 0x000fc800078e00ff */
[----:B------:R-:W-:Y:S02]  /*4600*/  IMAD.IADD R47, R41, 0x1, R47 ;  /* 0x00000001292f7824 */ /* 0x000fe400078e022f */
[----:B------:R-:W-:Y:S01]  /*4610*/  @P1 IMAD.X R18, RZ, RZ, ~R52, P6 ;  /* 0x000000ffff121224 */ /* 0x000fe200030e0e34 */
[----:B------:R-:W-:Y:S01]  /*4620*/  IADD3 RZ, P6, PT, R48, R27, RZ ;  /* 0x0000001b30ff7210 */ /* 0x000fe20007fde0ff */
[----:B-1----:R-:W-:-:S03]  /*4630*/  IMAD.WIDE.U32 R58, R47, R30, RZ ;  /* 0x0000001e2f3a7225 */ /* 0x002fc600078e00ff */
[----:B------:R-:W-:Y:S01]  /*4640*/  @P1 ISETP.NE.AND.EX P4, PT, R69, R18, !P5, P4 ;  /* 0x000000124500120c */ /* 0x000fe20006f85340 */
[----:B------:R-:W-:Y:S01]  /*4650*/  IMAD.X R53, RZ, RZ, RZ, P3 ;  /* 0x000000ffff357224 */ /* 0x000fe200018e06ff */
[----:B------:R-:W-:Y:S01]  /*4660*/  ISETP.GE.U32.AND P3, PT, R57, R68, PT ;  /* 0x000000443900720c */ /* 0x000fe20003f66070 */
[----:B------:R-:W-:Y:S02]  /*4670*/  IMAD.MOV.U32 R52, RZ, RZ, R49 ;  /* 0x000000ffff347224 */ /* 0x000fe400078e0031 */
[----:B------:R-:W-:Y:S01]  /*4680*/  IMAD.WIDE.U32 R50, P5, R116, R120, R50 ;  /* 0x0000007874327225 */ /* 0x000fe200078a0032 */
[----:B------:R-:W-:-:S03]  /*4690*/  ISETP.GE.U32.AND.EX P3, PT, R54, R71, PT, P3 ;  /* 0x000000473600720c */ /* 0x000fc60003f66130 */
[----:B------:R-:W-:-:S04]  /*46a0*/  IMAD.WIDE.U32 R56, R40, R30, RZ ;  /* 0x0000001e28387225 */ /* 0x000fc800078e00ff */
[----:B------:R-:W-:-:S04]  /*46b0*/  IMAD.WIDE.U32.X R48, R116, R121, R52, P6 ;  /* 0x0000007974307225 */ /* 0x000fc800030e0434 */
[----:B------:R-:W-:-:S04]  /*46c0*/  IMAD.WIDE.U32 R58, P6, R40, R31, R58 ;  /* 0x0000001f283a7225 */ /* 0x000fc800078c003a */
[----:B------:R-:W-:Y:S01]  /*46d0*/  IMAD.X R53, RZ, RZ, RZ, P5 ;  /* 0x000000ffff357224 */ /* 0x000fe200028e06ff */
[----:B------:R-:W-:Y:S01]  /*46e0*/  ISETP.GT.U32.AND P5, PT, R56, R63, PT ;  /* 0x0000003f3800720c */ /* 0x000fe20003fa4070 */
[----:B------:R-:W-:Y:S01]  /*46f0*/  IMAD.X R63, RZ, RZ, RZ, P6 ;  /* 0x000000ffff3f7224 */ /* 0x000fe200030e06ff */
[----:B------:R-:W-:Y:S01]  /*4700*/  IADD3 R56, P6, PT, R57, R58, RZ ;  /* 0x0000003a39387210 */ /* 0x000fe20007fde0ff */
[----:B------:R-:W-:Y:S02]  /*4710*/  IMAD.MOV.U32 R62, RZ, RZ, R59 ;  /* 0x000000ffff3e7224 */ /* 0x000fe400078e003b */
[----:B0-----:R-:W-:Y:S01]  /*4720*/  IMAD.WIDE.U32 R64, R47, R28, RZ ;  /* 0x0000001c2f407225 */ /* 0x001fe200078e00ff */
[----:B------:R-:W-:-:S03]  /*4730*/  ISETP.GT.U32.AND.EX P5, PT, R56, R15, PT, P5 ;  /* 0x0000000f3800720c */ /* 0x000fc60003fa4150 */
[----:B------:R-:W-:Y:S01]  /*4740*/  IMAD.WIDE.U32.X R56, R47, R31, R62, P6 ;  /* 0x0000001f2f387225 */ /* 0x000fe200030e043e */
[----:B------:R-:W-:Y:S02]  /*4750*/  SEL R15, RZ, 0x1, !P5 ;  /* 0x00000001ff0f7807 */ /* 0x000fe40006800000 */
[----:B------:R-:W-:Y:S01]  /*4760*/  @P3 IADD3 R27, P6, PT, RZ, -R67, RZ ;  /* 0x80000043ff1b3210 */ /* 0x000fe20007fde0ff */
[----:B------:R-:W-:Y:S01]  /*4770*/  IMAD.WIDE.U32 R58, R40, R28, RZ ;  /* 0x0000001c283a7225 */ /* 0x000fe200078e00ff */
[----:B------:R-:W-:-:S03]  /*4780*/  IADD3 R67, P5, PT, R15, R56, RZ ;  /* 0x000000380f437210 */ /* 0x000fc60007fbe0ff */
[----:B------:R-:W-:Y:S02]  /*4790*/  @P3 IMAD.X R66, RZ, RZ, ~R66, P6 ;  /* 0x000000ffff423224 */ /* 0x000fe400030e0e42 */
[----:B------:R-:W-:-:S04]  /*47a0*/  IMAD.WIDE.U32 R62, P6, R40, R29, R64 ;  /* 0x0000001d283e7225 */ /* 0x000fc800078c0040 */
[----:B------:R-:W-:Y:S01]  /*47b0*/  IMAD.X R56, RZ, RZ, R57, P5 ;  /* 0x000000ffff387224 */ /* 0x000fe200028e0639 */
[----:B------:R-:W-:Y:S01]  /*47c0*/  IADD3 R70, P5, PT, R67, R58, RZ ;  /* 0x0000003a43467210 */ /* 0x000fe20007fbe0ff */
[----:B------:R-:W-:Y:S02]  /*47d0*/  IMAD.IADD R85, R59, 0x1, R62 ;  /* 0x000000013b557824 */ /* 0x000fe400078e023e */
[----:B------:R-:W-:Y:S01]  /*47e0*/  IMAD.MOV.U32 R41, RZ, RZ, 0x1 ;  /* 0x00000001ff297424 */ /* 0x000fe200078e00ff */
[----:B------:R-:W-:Y:S01]  /*47f0*/  @P0 SEL R41, RZ, 0x1, !P2 ;  /* 0x00000001ff290807 */ /* 0x000fe20005000000 */
[----:B------:R-:W-:Y:S01]  /*4800*/  IMAD.X R84, R85, 0x1, R56, P5 ;  /* 0x0000000155547824 */ /* 0x000fe200028e0638 */
[----:B------:R-:W-:Y:S01]  /*4810*/  IADD3 R54, P5, PT, R70, R19, RZ ;  /* 0x0000001346367210 */ /* 0x000fe20007fbe0ff */
[----:B------:R-:W-:Y:S01]  /*4820*/  IMAD.MOV.U32 R15, RZ, RZ, 0x1 ;  /* 0x00000001ff0f7424 */ /* 0x000fe200078e00ff */
[----:B------:R-:W-:Y:S01]  /*4830*/  @P3 ISETP.NE.U32.AND P2, PT, R26, R27, PT ;  /* 0x0000001b1a00320c */ /* 0x000fe20003f45070 */
[----:B------:R-:W-:Y:S01]  /*4840*/  IMAD.WIDE.U32 R18, R120, R115, RZ ;  /* 0x0000007378127225 */ /* 0x000fe200078e00ff */
[----:B------:R-:W-:Y:S01]  /*4850*/  ISETP.GE.U32.AND P0, PT, R54, R70, PT ;  /* 0x000000463600720c */ /* 0x000fe20003f06070 */
[----:B------:R-:W0:Y:S01]  /*4860*/  LDC.64 R26, c[0x3][0x10] ;  /* 0x00c00400ff1a7b82 */ /* 0x000e220000000a00 */
[----:B------:R-:W-:Y:S01]  /*4870*/  @P1 SEL R15, RZ, 0x1, !P4 ;  /* 0x00000001ff0f1807 */ /* 0x000fe20006000000 */
[----:B------:R-:W-:Y:S01]  /*4880*/  IMAD.X R57, R84, 0x1, R20, P5 ;  /* 0x0000000154397824 */ /* 0x000fe200028e0614 */
[----:B------:R-:W-:Y:S01]  /*4890*/  @P3 ISETP.NE.U32.AND P5, PT, R68, RZ, PT ;  /* 0x000000ff4400320c */ /* 0x000fe20003fa5070 */
[----:B------:R-:W-:Y:S01]  /*48a0*/  IMAD.MOV.U32 R52, RZ, RZ, R51 ;  /* 0x000000ffff347224 */ /* 0x000fe200078e0033 */
[----:B------:R-:W-:Y:S01]  /*48b0*/  IADD3 R65, P4, PT, R41, R42, RZ ;  /* 0x0000002a29417210 */ /* 0x000fe20007f9e0ff */
[----:B------:R-:W-:Y:S01]  /*48c0*/  IMAD.MOV.U32 R41, RZ, RZ, 0x1 ;  /* 0x00000001ff297424 */ /* 0x000fe200078e00ff */
[----:B------:R-:W-:-:S02]  /*48d0*/  ISETP.GE.U32.AND.EX P0, PT, R57, R84, PT, P0 ;  /* 0x000000543900720c */ /* 0x000fc40003f06100 */
[----:B------:R-:W-:Y:S02]  /*48e0*/  @P3 ISETP.NE.AND.EX P5, PT, R71, RZ, PT, P5 ;  /* 0x000000ff4700320c */ /* 0x000fe40003fa5350 */
[----:B------:R-:W-:Y:S01]  /*48f0*/  IADD3.X R64, PT, PT, R43, UR5, RZ, P4, !PT ;  /* 0x000000052b407c10 */ /* 0x000fe2000a7fe4ff */
[----:B------:R-:W-:Y:S01]  /*4900*/  IMAD.WIDE.U32 R42, R116, R118, RZ ;  /* 0x00000076742a7225 */ /* 0x000fe200078e00ff */
[----:B------:R-:W-:Y:S02]  /*4910*/  @P3 ISETP.NE.AND.EX P2, PT, R69, R66, !P5, P2 ;  /* 0x000000424500320c */ /* 0x000fe40006f45320 */
[----:B------:R-:W-:Y:S01]  /*4920*/  IADD3 R69, P5, PT, R15, R48, RZ ;  /* 0x000000300f457210 */ /* 0x000fe20007fbe0ff */
[----:B------:R-:W-:Y:S01]  /*4930*/  IMAD.MOV.U32 R48, RZ, RZ, R63 ;  /* 0x000000ffff307224 */ /* 0x000fe200078e003f */
[----:B------:R-:W-:Y:S01]  /*4940*/  IADD3 RZ, P1, PT, R19, R50, RZ ;  /* 0x0000003213ff7210 */ /* 0x000fe20007f3e0ff */
[----:B------:R-:W-:Y:S01]  /*4950*/  IMAD.WIDE.U32 R18, R115, R118, RZ ;  /* 0x0000007673127225 */ /* 0x000fe200078e00ff */
[----:B------:R-:W-:-:S02]  /*4960*/  IADD3.X R66, PT, PT, R49, UR4, RZ, P5, !PT ;  /* 0x0000000431427c10 */ /* 0x000fc4000affe4ff */
[----:B------:R-:W-:Y:S01]  /*4970*/  @P0 IADD3 R15, P5, PT, RZ, -R67, RZ ;  /* 0x80000043ff0f0210 */ /* 0x000fe20007fbe0ff */
[----:B------:R-:W-:Y:S01]  /*4980*/  IMAD.X R49, RZ, RZ, RZ, P6 ;  /* 0x000000ffff317224 */ /* 0x000fe200030e06ff */
[----:B------:R-:W-:Y:S01]  /*4990*/  @P0 ISETP.NE.U32.AND P4, PT, R70, RZ, PT ;  /* 0x000000ff4600020c */ /* 0x000fe20003f85070 */
[----:B------:R-:W-:Y:S01]  /*49a0*/  IMAD.WIDE.U32.X R52, R116, R121, R52, P1 ;  /* 0x0000007974347225 */ /* 0x000fe200008e0434 */
[----:B------:R-:W-:Y:S02]  /*49b0*/  IADD3 RZ, P1, PT, R62, R59, RZ ;  /* 0x0000003b3eff7210 */ /* 0x000fe40007f3e0ff */
[----:B------:R-:W-:Y:S01]  /*49c0*/  @P0 ISETP.NE.AND.EX P6, PT, R84, RZ, PT, P4 ;  /* 0x000000ff5400020c */ /* 0x000fe20003fc5340 */
[----:B------:R-:W-:Y:S01]  /*49d0*/  @P0 IMAD.X R20, RZ, RZ, ~R56, P5 ;  /* 0x000000ffff140224 */ /* 0x000fe200028e0e38 */
[----:B------:R-:W-:Y:S01]  /*49e0*/  @P0 ISETP.NE.U32.AND P5, PT, R58, R15, PT ;  /* 0x0000000f3a00020c */ /* 0x000fe20003fa5070 */
[----:B------:R-:W-:Y:S01]  /*49f0*/  IMAD.WIDE.U32 R42, P4, R115, R119, R42 ;  /* 0x00000077732a7225 */ /* 0x000fe2000788002a */
[----:B------:R-:W-:-:S02]  /*4a00*/  @P3 SEL R41, RZ, 0x1, !P2 ;  /* 0x00000001ff293807 */ /* 0x000fc40005000000 */
[----:B------:R-:W-:Y:S01]  /*4a10*/  @P0 ISETP.NE.AND.EX P5, PT, R85, R20, !P6, P5 ;  /* 0x000000145500020c */ /* 0x000fe200077a5350 */
[----:B------:R-:W-:Y:S01]  /*4a20*/  IMAD.IADD R67, R19, 0x1, R42 ;  /* 0x0000000113437824 */ /* 0x000fe200078e022a */
[----:B------:R-:W-:Y:S01]  /*4a30*/  IADD3 R62, P2, PT, R65, R18, RZ ;  /* 0x00000012413e7210 */ /* 0x000fe20007f5e0ff */
[----:B------:R-:W-:Y:S01]  /*4a40*/  IMAD.MOV.U32 R15, RZ, RZ, 0x1 ;  /* 0x00000001ff0f7424 */ /* 0x000fe200078e00ff */
[----:B------:R-:W-:Y:S01]  /*4a50*/  @P0 SEL R15, RZ, 0x1, !P5 ;  /* 0x00000001ff0f0807 */ /* 0x000fe20006800000 */
[----:B------:R-:W-:Y:S01]  /*4a60*/  IMAD.WIDE.U32.X R58, R47, R29, R48, P1 ;  /* 0x0000001d2f3a7225 */ /* 0x000fe200008e0430 */
[----:B------:R-:W-:-:S03]  /*4a70*/  IADD3 R63, P0, P1, R62, R41, R52 ;  /* 0x000000293e3f7210 */ /* 0x000fc6000791e034 */
[----:B------:R-:W-:Y:S01]  /*4a80*/  IMAD.X R41, R67, 0x1, R64, P2 ;  /* 0x0000000143297824 */ /* 0x000fe200010e0640 */
[----:B------:R-:W-:Y:S01]  /*4a90*/  IADD3 R85, P2, PT, R15, R58, RZ ;  /* 0x0000003a0f557210 */ /* 0x000fe20007f5e0ff */
[----:B0-----:R-:W-:-:S03]  /*4aa0*/  IMAD.WIDE.U32 R50, R47, R26, RZ ;  /* 0x0000001a2f327225 */ /* 0x001fc600078e00ff */
[----:B------:R-:W-:Y:S01]  /*4ab0*/  IADD3.X R20, PT, PT, R41, UR5, R53, P0, P1 ;  /* 0x0000000529147c10 */ /* 0x000fe200087e2435 */
[C---:B------:R-:W-:Y:S01]  /*4ac0*/  IMAD.WIDE.U32 R48, R40.reuse, R26, RZ ;  /* 0x0000001a28307225 */ /* 0x040fe200078e00ff */
[----:B------:R-:W-:Y:S02]  /*4ad0*/  ISETP.GE.U32.AND P1, PT, R63, R62, PT ;  /* 0x0000003e3f00720c */ /* 0x000fe40003f26070 */
[----:B------:R-:W-:Y:S01]  /*4ae0*/  IADD3.X R52, PT, PT, R59, UR4, RZ, P2, !PT ;  /* 0x000000043b347c10 */ /* 0x000fe200097fe4ff */
[----:B------:R-:W-:Y:S01]  /*4af0*/  IMAD.WIDE.U32 R50, P5, R40, R27, R50 ;  /* 0x0000001b28327225 */ /* 0x000fe200078a0032 */
[----:B------:R-:W-:Y:S02]  /*4b00*/  IADD3 R68, P2, PT, R69, R18, RZ ;  /* 0x0000001245447210 */ /* 0x000fe40007f5e0ff */
[----:B------:R-:W-:Y:S01]  /*4b10*/  ISETP.GE.U32.AND.EX P1, PT, R20, R41, PT, P1 ;  /* 0x000000291400720c */ /* 0x000fe20003f26110 */
[----:B------:R-:W-:Y:S01]  /*4b20*/  IMAD.IADD R87, R49, 0x1, R50 ;  /* 0x0000000131577824 */ /* 0x000fe200078e0232 */
[----:B------:R-:W-:Y:S01]  /*4b30*/  IADD3 R53, P0, PT, R85, R48, RZ ;  /* 0x0000003055357210 */ /* 0x000fe20007f1e0ff */
[----:B------:R-:W-:Y:S01]  /*4b40*/  IMAD.X R71, R66, 0x1, R67, P2 ;  /* 0x0000000142477824 */ /* 0x000fe200010e0643 */
[----:B------:R-:W-:-:S02]  /*4b50*/  IADD3 R15, P3, PT, R68, R63, RZ ;  /* 0x0000003f440f7210 */ /* 0x000fc40007f7e0ff */
[----:B------:R-:W-:Y:S01]  /*4b60*/  IADD3 R56, P2, PT, R53, R24, RZ ;  /* 0x0000001835387210 */ /* 0x000fe20007f5e0ff */
[----:B------:R-:W-:Y:S01]  /*4b70*/  IMAD.X R63, R87, 0x1, R52, P0 ;  /* 0x00000001573f7824 */ /* 0x000fe200000e0634 */
[----:B------:R-:W-:Y:S01]  /*4b80*/  ISETP.GE.U32.AND P0, PT, R15, R68, PT ;  /* 0x000000440f00720c */ /* 0x000fe20003f06070 */
[----:B------:R-:W-:Y:S01]  /*4b90*/  IMAD.X R20, R71, 0x1, R20, P3 ;  /* 0x0000000147147824 */ /* 0x000fe200018e0614 */
[----:B------:R-:W-:Y:S01]  /*4ba0*/  ISETP.GE.U32.AND P3, PT, R56, R53, PT ;  /* 0x000000353800720c */ /* 0x000fe20003f66070 */
[----:B------:R-:W-:Y:S02]  /*4bb0*/  IMAD.X R58, R63, 0x1, R25, P2 ;  /* 0x000000013f3a7824 */ /* 0x000fe400010e0619 */
[----:B------:R-:W-:Y:S02]  /*4bc0*/  @P1 IADD3 R25, P6, PT, RZ, -R65, RZ ;  /* 0x80000041ff191210 */ /* 0x000fe40007fde0ff */
[----:B------:R-:W-:Y:S02]  /*4bd0*/  ISETP.GE.U32.AND.EX P0, PT, R20, R71, PT, P0 ;  /* 0x000000471400720c */ /* 0x000fe40003f06100 */
[----:B------:R-:W-:Y:S01]  /*4be0*/  @P1 ISETP.NE.U32.AND P2, PT, R62, RZ, PT ;  /* 0x000000ff3e00120c */ /* 0x000fe20003f45070 */
[----:B------:R-:W-:Y:S01]  /*4bf0*/  @P1 IMAD.X R24, RZ, RZ, ~R64, P6 ;  /* 0x000000ffff181224 */ /* 0x000fe200030e0e40 */
[----:B------:R-:W-:Y:S01]  /*4c00*/  ISETP.GE.U32.AND.EX P3, PT, R58, R63, PT, P3 ;  /* 0x0000003f3a00720c */ /* 0x000fe20003f66130 */
[----:B------:R-:W-:Y:S01]  /*4c10*/  IMAD.MOV.U32 R62, RZ, RZ, R51 ;  /* 0x000000ffff3e7224 */ /* 0x000fe200078e0033 */
[----:B------:R-:W-:-:S02]  /*4c20*/  @P1 ISETP.NE.AND.EX P2, PT, R41, RZ, PT, P2 ;  /* 0x000000ff2900120c */ /* 0x000fc40003f45320 */
[----:B------:R-:W-:-:S04]  /*4c30*/  @P1 ISETP.NE.U32.AND P6, PT, R18, R25, PT ;  /* 0x000000191200120c */ /* 0x000fc80003fc5070 */
[----:B------:R-:W-:Y:S02]  /*4c40*/  @P1 ISETP.NE.AND.EX P2, PT, R67, R24, !P2, P6 ;  /* 0x000000184300120c */ /* 0x000fe40005745360 */
[----:B------:R-:W0:Y:S01]  /*4c50*/  LDC.64 R24, c[0x3][0x18] ;  /* 0x00c00600ff187b82 */ /* 0x000e220000000a00 */
[----:B------:R-:W-:-:S05]  /*4c60*/  @P0 IADD3 R59, P6, PT, RZ, -R69, RZ ;  /* 0x80000045ff3b0210 */ /* 0x000fca0007fde0ff */
[----:B------:R-:W-:Y:S01]  /*4c70*/  @P0 IMAD.X R64, RZ, RZ, ~R66, P6 ;  /* 0x000000ffff400224 */ /* 0x000fe200030e0e42 */
[----:B------:R-:W-:Y:S01]  /*4c80*/  @P3 ISETP.NE.U32.AND P6, PT, R53, RZ, PT ;  /* 0x000000ff3500320c */ /* 0x000fe20003fc5070 */
[----:B------:R-:W-:Y:S01]  /*4c90*/  IMAD.X R53, RZ, RZ, RZ, P4 ;  /* 0x000000ffff357224 */ /* 0x000fe200020e06ff */
        /* <DEDUP_REMOVED lines=9> */
[----:B------:R-:W-:Y:S01]  /*4d30*/  @P0 ISETP.NE.U32.AND P6, PT, R68, RZ, PT ;  /* 0x000000ff4400020c */ /* 0x000fe20003fc5070 */
[----:B------:R-:W-:Y:S01]  /*4d40*/  IMAD.MOV.U32 R52, RZ, RZ, R43 ;  /* 0x000000ffff347224 */ /* 0x000fe200078e002b */
[----:B------:R-:W-:Y:S01]  /*4d50*/  @P0 ISETP.NE.U32.AND P5, PT, R18, R59, PT ;  /* 0x0000003b1200020c */ /* 0x000fe20003fa5070 */
[----:B0-----:R-:W-:Y:S01]  /*4d60*/  IMAD.WIDE.U32 R50, R47, R24, RZ ;  /* 0x000000182f327225 */ /* 0x001fe200078e00ff */
[----:B------:R-:W-:Y:S02]  /*4d70*/  @P0 ISETP.NE.AND.EX P6, PT, R71, RZ, PT, P6 ;  /* 0x000000ff4700020c */ /* 0x000fe40003fc5360 */
[----:B------:R-:W-:Y:S02]  /*4d80*/  @P3 SEL R41, RZ, 0x1, !P4 ;  /* 0x00000001ff293807 */ /* 0x000fe40006000000 */
[----:B------:R-:W-:Y:S01]  /*4d90*/  IADD3 RZ, P3, PT, R42, R19, RZ ;  /* 0x000000132aff7210 */ /* 0x000fe20007f7e0ff */
[----:B------:R-:W-:Y:S01]  /*4da0*/  IMAD.WIDE.U32 R18, R54, R16, RZ ;  /* 0x0000001036127225 */ /* 0x000fe200078e00ff */
[----:B------:R-:W-:-:S02]  /*4db0*/  @P0 ISETP.NE.AND.EX P4, PT, R67, R64, !P6, P5 ;  /* 0x000000404300020c */ /* 0x000fc40007785350 */
[----:B------:R-:W-:Y:S01]  /*4dc0*/  IADD3 R69, P6, PT, R41, R48, RZ ;  /* 0x0000003029457210 */ /* 0x000fe20007fde0ff */
[----:B------:R-:W-:-:S03]  /*4dd0*/  IMAD.WIDE.U32 R42, P5, R40, R25, R50 ;  /* 0x00000019282a7225 */ /* 0x000fc600078a0032 */
[----:B------:R-:W-:Y:S01]  /*4de0*/  IADD3.X R68, PT, PT, R49, UR4, RZ, P6, !PT ;  /* 0x0000000431447c10 */ /* 0x000fe2000b7fe4ff */
[----:B------:R-:W-:-:S04]  /*4df0*/  IMAD.WIDE.U32 R40, R40, R24, RZ ;  /* 0x0000001828287225 */ /* 0x000fc800078e00ff */
[----:B------:R-:W-:Y:S01]  /*4e00*/  IMAD.WIDE.U32 R50, R118, R115, RZ ;  /* 0x0000007376327225 */ /* 0x000fe200078e00ff */
[----:B------:R-:W-:-:S03]  /*4e10*/  IADD3 R84, P6, PT, R69, R40, RZ ;  /* 0x0000002845547210 */ /* 0x000fc60007fde0ff */
[----:B------:R-:W-:Y:S02]  /*4e20*/  IMAD.IADD R93, R41, 0x1, R42 ;  /* 0x00000001295d7824 */ /* 0x000fe400078e022a */
[----:B------:R-:W-:Y:S01]  /*4e30*/  IMAD R50, R57, R16, RZ ;  /* 0x0000001039327224 */ /* 0x000fe200078e02ff */
[----:B------:R-:W-:Y:S01]  /*4e40*/  LOP3.LUT R57, RZ, R57, RZ, 0x33, !PT ;  /* 0x00000039ff397212 */ /* 0x000fe200078e33ff */
[----:B------:R-:W-:-:S04]  /*4e50*/  IMAD.WIDE.U32 R48, R119, R115, RZ ;  /* 0x0000007377307225 */ /* 0x000fc800078e00ff */
[----:B------:R-:W-:Y:S02]  /*4e60*/  IMAD R63, R54, R17, R50 ;  /* 0x00000011363f7224 */ /* 0x000fe400078e0232 */
[----:B------:R-:W-:Y:S01]  /*4e70*/  IMAD.X R85, R93, 0x1, R68, P6 ;  /* 0x000000015d557824 */ /* 0x000fe200030e0644 */
[----:B------:R-:W-:Y:S01]  /*4e80*/  IADD3 R59, P6, PT, R84, R45, RZ ;  /* 0x0000002d543b7210 */ /* 0x000fe20007fde0ff */
[----:B------:R-:W-:Y:S02]  /*4e90*/  IMAD.IADD R45, R19, 0x1, R63 ;  /* 0x00000001132d7824 */ /* 0x000fe400078e023f */
[----:B------:R-:W-:-:S04]  /*4ea0*/  IMAD.WIDE.U32.X R52, R116, R119, R52, P3 ;  /* 0x0000007774347225 */ /* 0x000fc800018e0434 */
[----:B------:R-:W-:Y:S01]  /*4eb0*/  IMAD.MOV.U32 R67, RZ, RZ, 0x1 ;  /* 0x00000001ff437424 */ /* 0x000fe200078e00ff */
[----:B------:R-:W-:Y:S01]  /*4ec0*/  @P0 SEL R67, RZ, 0x1, !P4 ;  /* 0x00000001ff430807 */ /* 0x000fe20006000000 */
[----:B------:R-:W-:Y:S01]  /*4ed0*/  IMAD.WIDE.U32 R48, P3, R116, R118, R48 ;  /* 0x0000007674307225 */ /* 0x000fe20007860030 */
[----:B------:R-:W-:-:S03]  /*4ee0*/  ISETP.GE.U32.AND P0, PT, R59, R84, PT ;  /* 0x000000543b00720c */ /* 0x000fc60003f06070 */
[----:B------:R-:W-:Y:S01]  /*4ef0*/  IMAD.X R66, R85, 0x1, R44, P6 ;  /* 0x0000000155427824 */ /* 0x000fe200030e062c */
[----:B------:R-:W-:Y:S01]  /*4f00*/  IADD3 RZ, P6, PT, R51, R48, RZ ;  /* 0x0000003033ff7210 */ /* 0x000fe20007fde0ff */
[----:B------:R-:W-:-:S03]  /*4f10*/  IMAD.WIDE.U32 R62, R45, R30, RZ ;  /* 0x0000001e2d3e7225 */ /* 0x000fc600078e00ff */
[----:B------:R-:W-:Y:S01]  /*4f20*/  ISETP.GE.U32.AND.EX P0, PT, R66, R85, PT, P0 ;  /* 0x000000554200720c */ /* 0x000fe20003f06100 */
[----:B------:R-:W-:Y:S01]  /*4f30*/  IMAD.X R51, RZ, RZ, RZ, P3 ;  /* 0x000000ffff337224 */ /* 0x000fe200018e06ff */
[----:B------:R-:W-:Y:S01]  /*4f40*/  IADD3 R71, P3, PT, R67, R52, RZ ;  /* 0x0000003443477210 */ /* 0x000fe20007f7e0ff */
[C---:B------:R-:W-:Y:S01]  /*4f50*/  IMAD.WIDE.U32 R64, R18.reuse, R30, RZ ;  /* 0x0000001e12407225 */ /* 0x040fe200078e00ff */
[----:B------:R-:W-:Y:S02]  /*4f60*/  LOP3.LUT R67, RZ, R54, RZ, 0x33, !PT ;  /* 0x00000036ff437212 */ /* 0x000fe400078e33ff */
[----:B------:R-:W-:Y:S01]  /*4f70*/  IADD3.X R70, PT, PT, R53, UR4, RZ, P3, !PT ;  /* 0x0000000435467c10 */ /* 0x000fe20009ffe4ff */
[----:B------:R-:W-:Y:S01]  /*4f80*/  IMAD.WIDE.U32 R62, P4, R18, R31, R62 ;  /* 0x0000001f123e7225 */ /* 0x000fe2000788003e */
[----:B------:R-:W-:-:S03]  /*4f90*/  ISETP.GT.U32.AND P3, PT, R64, R67, PT ;  /* 0x000000434000720c */ /* 0x000fc60003f64070 */
[----:B------:R-:W-:Y:S02]  /*4fa0*/  IMAD.MOV.U32 R50, RZ, RZ, R49 ;  /* 0x000000ffff327224 */ /* 0x000fe400078e0031 */
[----:B------:R-:W-:-:S04]  /*4fb0*/  IMAD.WIDE.U32 R52, R116, R115, RZ ;  /* 0x0000007374347225 */ /* 0x000fc800078e00ff */
[----:B------:R-:W-:Y:S01]  /*4fc0*/  IMAD.WIDE.U32.X R48, R116, R119, R50, P6 ;  /* 0x0000007774307225 */ /* 0x000fe200030e0432 */
[----:B------:R-:W-:-:S03]  /*4fd0*/  IADD3 R64, P6, PT, R65, R62, RZ ;  /* 0x0000003e41407210 */ /* 0x000fc60007fde0ff */
[----:B------:R-:W-:Y:S01]  /*4fe0*/  IMAD.MOV.U32 R67, RZ, RZ, 0x1 ;  /* 0x00000001ff437424 */ /* 0x000fe200078e00ff */
[----:B------:R-:W-:Y:S01]  /*4ff0*/  @P1 SEL R67, RZ, 0x1, !P2 ;  /* 0x00000001ff431807 */ /* 0x000fe20005000000 */
[----:B------:R-:W-:Y:S01]  /*5000*/  IMAD.X R65, RZ, RZ, RZ, P4 ;  /* 0x000000ffff417224 */ /* 0x000fe200020e06ff */
[----:B------:R-:W-:Y:S01]  /*5010*/  ISETP.GT.U32.AND.EX P3, PT, R64, R57, PT, P3 ;  /* 0x000000394000720c */ /* 0x000fe20003f64130 */
[C---:B------:R-:W-:Y:S01]  /*5020*/  IMAD.WIDE.U32 R50, R115.reuse, R115, RZ ;  /* 0x0000007373327225 */ /* 0x040fe200078e00ff */
[----:B------:R-:W-:Y:S02]  /*5030*/  @P0 IADD3 R57, P1, PT, RZ, -R69, RZ ;  /* 0x80000045ff390210 */ /* 0x000fe40007f3e0ff */
[----:B------:R-:W-:Y:S01]  /*5040*/  @P0 ISETP.NE.U32.AND P4, PT, R84, RZ, PT ;  /* 0x000000ff5400020c */ /* 0x000fe20003f85070 */
[----:B------:R-:W-:-:S03]  /*5050*/  IMAD.WIDE.U32 R52, P2, R115, R116, R52 ;  /* 0x0000007473347225 */ /* 0x000fc60007840034 */
[----:B------:R-:W-:Y:S01]  /*5060*/  @P0 ISETP.NE.AND.EX P4, PT, R85, RZ, PT, P4 ;  /* 0x000000ff5500020c */ /* 0x000fe20003f85340 */
[----:B------:R-:W-:Y:S02]  /*5070*/  IMAD.MOV.U32 R64, RZ, RZ, R63 ;  /* 0x000000ffff407224 */ /* 0x000fe400078e003f */
[----:B------:R-:W-:Y:S01]  /*5080*/  @P0 IMAD.X R54, RZ, RZ, ~R68, P1 ;  /* 0x000000ffff360224 */ /* 0x000fe200008e0e44 */
[----:B------:R-:W-:Y:S01]  /*5090*/  IADD3 R87, P1, PT, R71, R50, RZ ;  /* 0x0000003247577210 */ /* 0x000fe20007f3e0ff */
[----:B------:R-:W-:Y:S02]  /*50a0*/  IMAD.IADD R85, R51, 0x1, R52 ;  /* 0x0000000133557824 */ /* 0x000fe400078e0234 */
[----:B------:R-:W-:Y:S01]  /*50b0*/  IMAD.WIDE.U32.X R68, R45, R31, R64, P6 ;  /* 0x0000001f2d447225 */ /* 0x000fe200030e0440 */
[----:B------:R-:W-:Y:S02]  /*50c0*/  @P0 ISETP.NE.U32.AND P6, PT, R40, R57, PT ;  /* 0x000000392800020c */ /* 0x000fe40003fc5070 */
[----:B------:R-:W-:Y:S01]  /*50d0*/  SEL R57, RZ, 0x1, !P3 ;  /* 0x00000001ff397807 */ /* 0x000fe20005800000 */
[----:B------:R-:W-:Y:S01]  /*50e0*/  IMAD.X R89, R85, 0x1, R70, P1 ;  /* 0x0000000155597824 */ /* 0x000fe200008e0646 */
[----:B------:R-:W-:Y:S01]  /*50f0*/  IADD3 R44, P1, P3, R87, R67, R48 ;  /* 0x00000043572c7210 */ /* 0x000fe20007b3e030 */
[----:B------:R-:W-:-:S03]  /*5100*/  IMAD.WIDE.U32 R64, R45, R28, RZ ;  /* 0x0000001c2d407225 */ /* 0x000fc600078e00ff */
[----:B------:R-:W-:Y:S01]  /*5110*/  IADD3.X R48, PT, PT, R89, UR4, R49, P1, P3 ;  /* 0x0000000459307c10 */ /* 0x000fe20008fe6431 */
[C---:B------:R-:W-:Y:S01]  /*5120*/  IMAD.WIDE.U32 R62, R18.reuse, R28, RZ ;  /* 0x0000001c123e7225 */ /* 0x040fe200078e00ff */
[----:B------:R-:W-:Y:S02]  /*5130*/  @P0 ISETP.NE.AND.EX P1, PT, R93, R54, !P4, P6 ;  /* 0x000000365d00020c */ /* 0x000fe40006725360 */
[----:B------:R-:W-:Y:S01]  /*5140*/  IADD3 R67, P4, PT, R57, R68, RZ ;  /* 0x0000004439437210 */ /* 0x000fe20007f9e0ff */
[----:B------:R-:W-:Y:S01]  /*5150*/  IMAD.WIDE.U32 R64, P6, R18, R29, R64 ;  /* 0x0000001d12407225 */ /* 0x000fe200078c0040 */
[----:B------:R-:W-:-:S03]  /*5160*/  ISETP.GE.U32.AND P3, PT, R44, R87, PT ;  /* 0x000000572c00720c */ /* 0x000fc60003f66070 */
[----:B------:R-:W-:Y:S01]  /*5170*/  IMAD.X R68, RZ, RZ, R69, P4 ;  /* 0x000000ffff447224 */ /* 0x000fe200020e0645 */
[----:B------:R-:W-:Y:S01]  /*5180*/  IADD3 R93, P4, PT, R67, R62, RZ ;  /* 0x0000003e435d7210 */ /* 0x000fe20007f9e0ff */
[----:B------:R-:W-:Y:S01]  /*5190*/  IMAD.IADD R69, R63, 0x1, R64 ;  /* 0x000000013f457824 */ /* 0x000fe200078e0240 */
[----:B------:R-:W-:Y:S01]  /*51a0*/  ISETP.GE.U32.AND.EX P3, PT, R48, R89, PT, P3 ;  /* 0x000000593000720c */ /* 0x000fe20003f66130 */
[----:B------:R-:W-:Y:S02]  /*51b0*/  IMAD.X R57, RZ, RZ, RZ, P5 ;  /* 0x000000ffff397224 */ /* 0x000fe400028e06ff */
[----:B------:R-:W-:Y:S01]  /*51c0*/  IMAD.X R95, R69, 0x1, R68, P4 ;  /* 0x00000001455f7824 */ /* 0x000fe200020e0644 */
[----:B------:R-:W-:Y:S01]  /*51d0*/  IADD3 R84, P4, PT, R93, R56, RZ ;  /* 0x000000385d547210 */ /* 0x000fe20007f9e0ff */
[----:B------:R-:W-:Y:S01]  /*51e0*/  IMAD.MOV.U32 R49, RZ, RZ, 0x1 ;  /* 0x00000001ff317424 */ /* 0x000fe200078e00ff */
[----:B------:R-:W-:Y:S01]  /*51f0*/  @P0 SEL R49, RZ, 0x1, !P1 ;  /* 0x00000001ff310807 */ /* 0x000fe20004800000 */
[----:B------:R-:W-:Y:S01]  /*5200*/  IMAD.MOV.U32 R56, RZ, RZ, R43 ;  /* 0x000000ffff387224 */ /* 0x000fe200078e002b */
[----:B------:R-:W-:Y:S01]  /*5210*/  ISETP.GE.U32.AND P5, PT, R84, R93, PT ;  /* 0x0000005d5400720c */ /* 0x000fe20003fa6070 */
[----:B------:R-:W-:Y:S01]  /*5220*/  IMAD.X R86, R95, 0x1, R58, P4 ;  /* 0x000000015f567824 */ /* 0x000fe200020e063a */
[----:B------:R-:W-:-:S03]  /*5230*/  IADD3 RZ, P0, PT, R42, R41, RZ ;  /* 0x000000292aff7210 */ /* 0x000fc60007f1e0ff */
[----:B------:R-:W-:Y:S02]  /*5240*/  @P3 IADD3 R41, P1, PT, RZ, -R71, RZ ;  /* 0x80000047ff293210 */ /* 0x000fe40007f3e0ff */
[----:B------:R-:W-:Y:S01]  /*5250*/  ISETP.GE.U32.AND.EX P5, PT, R86, R95, PT, P5 ;  /* 0x0000005f5600720c */ /* 0x000fe20003fa6150 */
[----:B------:R-:W-:Y:S01]  /*5260*/  IMAD.WIDE.U32.X R56, R47, R25, R56, P0 ;  /* 0x000000192f387225 */ /* 0x000fe200000e0438 */
[----:B------:R-:W-:-:S03]  /*5270*/  @P3 ISETP.NE.U32.AND P4, PT, R87, RZ, PT ;  /* 0x000000ff5700320c */ /* 0x000fc60003f85070 */
[----:B------:R-:W-:Y:S01]  /*5280*/  @P3 IMAD.X R40, RZ, RZ, ~R70, P1 ;  /* 0x000000ffff283224 */ /* 0x000fe200008e0e46 */
[----:B------:R-:W-:Y:S01]  /*5290*/  IADD3 R54, P0, PT, R49, R56, RZ ;  /* 0x0000003831367210 */ /* 0x000fe20007f1e0ff */
[----:B------:R-:W-:Y:S01]  /*52a0*/  IMAD.MOV.U32 R56, RZ, RZ, R65 ;  /* 0x000000ffff387224 */ /* 0x000fe200078e0041 */
[----:B------:R-:W-:Y:S01]  /*52b0*/  @P3 ISETP.NE.AND.EX P4, PT, R89, RZ, PT, P4 ;  /* 0x000000ff5900320c */ /* 0x000fe20003f85340 */
[----:B------:R-:W-:Y:S01]  /*52c0*/  IMAD.MOV.U32 R47, RZ, RZ, 0x1 ;  /* 0x00000001ff2f7424 */ /* 0x000fe200078e00ff */
[----:B------:R-:W-:Y:S01]  /*52d0*/  @P3 ISETP.NE.U32.AND P1, PT, R50, R41, PT ;  /* 0x000000293200320c */ /* 0x000fe20003f25070 */
[----:B------:R-:W-:Y:S01]  /*52e0*/  IMAD.X R41, RZ, RZ, RZ, P2 ;  /* 0x000000ffff297224 */ /* 0x000fe200010e06ff */
[----:B------:R-:W-:Y:S01]  /*52f0*/  IADD3.X R49, PT, PT, R57, UR4, RZ, P0, !PT ;  /* 0x0000000439317c10 */ /* 0x000fe200087fe4ff */
[----:B------:R-:W-:Y:S01]  /*5300*/  IMAD.X R57, RZ, RZ, RZ, P6 ;  /* 0x000000ffff397224 */ /* 0x000fe200030e06ff */
[----:B------:R-:W-:Y:S02]  /*5310*/  @P5 IADD3 R43, P2, PT, RZ, -R67, RZ ;  /* 0x80000043ff2b5210 */ /* 0x000fe40007f5e0ff */
[----:B------:R-:W-:Y:S01]  /*5320*/  @P3 ISETP.NE.AND.EX P4, PT, R85, R40, !P4, P1 ;  /* 0x000000285500320c */ /* 0x000fe20006785310 */
[----:B------:R-:W-:Y:S01]  /*5330*/  IMAD.MOV.U32 R40, RZ, RZ, R53 ;  /* 0x000000ffff287224 */ /* 0x000fe200078e0035 */
[----:B------:R-:W-:Y:S01]  /*5340*/  IADD3 RZ, P0, PT, R52, R51, RZ ;  /* 0x0000003334ff7210 */ /* 0x000fe20007f1e0ff */
[----:B------:R-:W-:Y:S01]  /*5350*/  @P5 IMAD.X R42, RZ, RZ, ~R68, P2 ;  /* 0x000000ffff2a5224 */ /* 0x000fe200010e0e44 */
[----:B------:R-:W-:Y:S01]  /*5360*/  @P5 ISETP.NE.U32.AND P1, PT, R93, RZ, PT ;  /* 0x000000ff5d00520c */ /* 0x000fe20003f25070 */
[----:B------:R-:W-:Y:S01]  /*5370*/  IMAD.WIDE.U32 R50, R45, R26, RZ ;  /* 0x0000001a2d327225 */ /* 0x000fe200078e00ff */
[----:B------:R-:W-:-:S02]  /*5380*/  @P5 ISETP.NE.U32.AND P6, PT, R62, R43, PT ;  /* 0x0000002b3e00520c */ /* 0x000fc40003fc5070 */
[----:B------:R-:W-:Y:S01]  /*5390*/  @P5 ISETP.NE.AND.EX P1, PT, R95, RZ, PT, P1 ;  /* 0x000000ff5f00520c */ /* 0x000fe20003f25310 */
[----:B------:R-:W-:Y:S01]  /*53a0*/  IMAD.WIDE.U32.X R40, R116, R116, R40, P0 ;  /* 0x0000007474287225 */ /* 0x000fe200000e0428 */
[----:B------:R-:W-:Y:S02]  /*53b0*/  ISETP.NE.U32.AND P0, PT, R54, RZ, PT ;  /* 0x000000ff3600720c */ /* 0x000fe40003f05070 */
[----:B------:R-:W-:Y:S01]  /*53c0*/  IADD3 RZ, P2, PT, R64, R63, RZ ;  /* 0x0000003f40ff7210 */ /* 0x000fe20007f5e0ff */
[----:B------:R-:W-:Y:S01]  /*53d0*/  IMAD.MOV.U32 R43, RZ, RZ, 0x1 ;  /* 0x00000001ff2b7424 */ /* 0x000fe200078e00ff */
[----:B------:R-:W-:Y:S01]  /*53e0*/  @P5 ISETP.NE.AND.EX P1, PT, R69, R42, !P1, P6 ;  /* 0x0000002a4500520c */ /* 0x000fe20004f25360 */
[----:B------:R-:W-:Y:S01]  /*53f0*/  IMAD.WIDE.U32 R52, R18, R26, RZ ;  /* 0x0000001a12347225 */ /* 0x000fe200078e00ff */
[----:B------:R-:W-:Y:S02]  /*5400*/  ISETP.NE.AND.EX P0, PT, R49, RZ, PT, P0 ;  /* 0x000000ff3100720c */ /* 0x000fe40003f05300 */
[----:B------:R-:W-:Y:S01]  /*5410*/  @P5 SEL R43, RZ, 0x1, !P1 ;  /* 0x00000001ff2b5807 */ /* 0x000fe20004800000 */
[----:B------:R-:W-:Y:S01]  /*5420*/  IMAD.WIDE.U32.X R56, R45, R29, R56, P2 ;  /* 0x0000001d2d387225 */ /* 0x000fe200010e0438 */
[----:B------:R-:W-:-:S03]  /*5430*/  @P3 SEL R47, RZ, 0x1, !P4 ;  /* 0x00000001ff2f3807 */ /* 0x000fc60006000000 */
        /* <DEDUP_REMOVED lines=30> */
.L_x_680:
[----:B------:R-:W-:Y:S05]  /*5620*/  BSYNC.RECONVERGENT B3 ;  /* 0x0000000000037941 */ /* 0x000fea0003800200 */
.L_x_679:
        /* <DEDUP_REMOVED lines=13> */
[----:B------:R-:W-:Y:S01]  /*5700*/  IMAD.WIDE.U32 R58, R40, R30, RZ ;  /* 0x0000001e283a7225 */ /* 0x000fe200078e00ff */
[----:B------:R-:W-:-:S03]  /*5710*/  ISETP.GE.U32.AND.EX P0, PT, R66, R57, PT, P0 ;  /* 0x000000394200720c */ /* 0x000fc60003f06100 */
[----:B------:R-:W-:Y:S02]  /*5720*/  IMAD.X R53, RZ, RZ, RZ, P1 ;  /* 0x000000ffff357224 */ /* 0x000fe400008e06ff */
[----:B------:R-:W-:-:S08]  /*5730*/  IMAD.MOV.U32 R65, RZ, RZ, 0x1 ;  /* 0x00000001ff417424 */ /* 0x000fd000078e00ff */
        /* <DEDUP_REMOVED lines=9> */
[----:B------:R-:W-:Y:S01]  /*57d0*/  IMAD.MOV.U32 R52, RZ, RZ, R51 ;  /* 0x000000ffff347224 */ /* 0x000fe200078e0033 */
[----:B------:R-:W-:Y:S01]  /*57e0*/  ISETP.GT.U32.AND P1, PT, R58, R19, PT ;  /* 0x000000133a00720c */ /* 0x000fe20003f24070 */
[----:B------:R-:W-:Y:S01]  /*57f0*/  IMAD.WIDE.U32 R56, R45, R24, RZ ;  /* 0x000000182d387225 */ /* 0x000fe200078e00ff */
[----:B------:R-:W-:-:S02]  /*5800*/  IADD3 R58, P6, PT, R59, R62, RZ ;  /* 0x0000003e3b3a7210 */ /* 0x000fc40007fde0ff */
[----:B------:R-:W-:Y:S01]  /*5810*/  @P0 SEL R65, RZ, 0x1, !P3 ;  /* 0x00000001ff410807 */ /* 0x000fe20005800000 */
[----:B------:R-:W-:Y:S01]  /*5820*/  IMAD.WIDE.U32.X R52, R45, R27, R52, P4 ;  /* 0x0000001b2d347225 */ /* 0x000fe200020e0434 */
[----:B------:R-:W-:-:S03]  /*5830*/  LOP3.LUT R49, RZ, R86, RZ, 0x33, !PT ;  /* 0x00000056ff317212 */ /* 0x000fc600078e33ff */
[----:B------:R-:W-:Y:S01]  /*5840*/  IMAD.WIDE.U32 R50, P2, R18, R25, R56 ;  /* 0x0000001912327225 */ /* 0x000fe20007840038 */
[----:B------:R-:W-:Y:S02]  /*5850*/  IADD3 R65, P0, PT, R65, R52, RZ ;  /* 0x0000003441417210 */ /* 0x000fe40007f1e0ff */
[----:B------:R-:W-:Y:S01]  /*5860*/  ISETP.GT.U32.AND.EX P1, PT, R58, R49, PT, P1 ;  /* 0x000000313a00720c */ /* 0x000fe20003f24110 */
[----:B------:R-:W-:Y:S01]  /*5870*/  IMAD.X R59, RZ, RZ, RZ, P5 ;  /* 0x000000ffff3b7224 */ /* 0x000fe200028e06ff */
[----:B------:R-:W-:Y:S01]  /*5880*/  IADD3.X R54, PT, PT, R53, UR4, RZ, P0, !PT ;  /* 0x0000000435367c10 */ /* 0x000fe200087fe4ff */
[----:B------:R-:W-:Y:S01]  /*5890*/  IMAD.MOV.U32 R58, RZ, RZ, R63 ;  /* 0x000000ffff3a7224 */ /* 0x000fe200078e003f */
[----:B------:R-:W-:Y:S01]  /*58a0*/  SEL R49, RZ, 0x1, !P1 ;  /* 0x00000001ff317807 */ /* 0x000fe20004800000 */
[----:B------:R-:W-:-:S04]  /*58b0*/  IMAD.WIDE.U32 R18, R18, R24, RZ ;  /* 0x0000001812127225 */ /* 0x000fc800078e00ff */
[----:B------:R-:W-:Y:S01]  /*58c0*/  IMAD.WIDE.U32.X R52, R47, R31, R58, P6 ;  /* 0x0000001f2f347225 */ /* 0x000fe200030e043a */
[----:B------:R-:W-:Y:S02]  /*58d0*/  IADD3 R68, P0, PT, R65, R18, RZ ;  /* 0x0000001241447210 */ /* 0x000fe40007f1e0ff */
[----:B------:R-:W-:Y:S01]  /*58e0*/  IADD3 RZ, P6, PT, R50, R19, RZ ;  /* 0x0000001332ff7210 */ /* 0x000fe20007fde0ff */
[----:B------:R-:W-:Y:S01]  /*58f0*/  IMAD.WIDE.U32 R62, R47, R28, RZ ;  /* 0x0000001c2f3e7225 */ /* 0x000fe200078e00ff */
[----:B------:R-:W-:Y:S02]  /*5900*/  IADD3 R85, P3, PT, R49, R52, RZ ;  /* 0x0000003431557210 */ /* 0x000fe40007f7e0ff */
[----:B------:R-:W-:Y:S01]  /*5910*/  IADD3 R71, P1, PT, R21, R68, RZ ;  /* 0x0000004415477210 */ /* 0x000fe20007f3e0ff */
[----:B------:R-:W-:Y:S02]  /*5920*/  IMAD.IADD R64, R19, 0x1, R50 ;  /* 0x0000000113407824 */ /* 0x000fe400078e0232 */
[----:B------:R-:W-:-:S04]  /*5930*/  IMAD.WIDE.U32 R56, R40, R28, RZ ;  /* 0x0000001c28387225 */ /* 0x000fc800078e00ff */
        /* <DEDUP_REMOVED lines=12> */
[----:B------:R-:W-:-:S02]  /*5a00*/  IMAD.X R59, RZ, RZ, RZ, P2 ;  /* 0x000000ffff3b7224 */ /* 0x000fc400010e06ff */
        /* <DEDUP_REMOVED lines=27> */
[----:B------:R-:W-:Y:S01]  /*5bc0*/  IADD3 R50, P6, PT, R49, R50, RZ ;  /* 0x0000003231327210 */ /* 0x000fe20007fde0ff */
[----:B------:R-:W-:Y:S01]  /*5bd0*/  IMAD.WIDE.U32.X R52, R47, R29, R52, P4 ;  /* 0x0000001d2f347225 */ /* 0x000fe200020e0434 */
[----:B------:R-:W-:Y:S02]  /*5be0*/  ISETP.GT.U32.AND P1, PT, R56, R45, PT ;  /* 0x0000002d3800720c */ /* 0x000fe40003f24070 */
[----:B------:R-:W-:Y:S01]  /*5bf0*/  IADD3.X R51, PT, PT, R51, UR4, RZ, P6, !PT ;  /* 0x0000000433337c10 */ /* 0x000fe2000b7fe4ff */
[----:B------:R-:W-:Y:S01]  /*5c00*/  IMAD.MOV.U32 R45, RZ, RZ, 0x1 ;  /* 0x00000001ff2d7424 */ /* 0x000fe200078e00ff */
[----:B------:R-:W-:Y:S01]  /*5c10*/  @P0 SEL R45, RZ, 0x1, !P3 ;  /* 0x00000001ff2d0807 */ /* 0x000fe20005800000 */
[----:B------:R-:W-:Y:S01]  /*5c20*/  IMAD.WIDE.U32 R62, P5, R18, R31, R58 ;  /* 0x0000001f123e7225 */ /* 0x000fe200078a003a */
[----:B------:R-:W-:-:S02]  /*5c30*/  ISETP.NE.U32.AND P0, PT, R50, RZ, PT ;  /* 0x000000ff3200720c */ /* 0x000fc40003f05070 */
[----:B------:R-:W-:Y:S01]  /*5c40*/  LOP3.LUT R22, RZ, R66, RZ, 0x33, !PT ;  /* 0x00000042ff167212 */ /* 0x000fe200078e33ff */
[----:B------:R-:W-:Y:S01]  /*5c50*/  IMAD.WIDE.U32 R58, R47, R26, RZ ;  /* 0x0000001a2f3a7225 */ /* 0x000fe200078e00ff */
[----:B------:R-:W-:Y:S02]  /*5c60*/  ISETP.NE.AND.EX P0, PT, R51, RZ, PT, P0 ;  /* 0x000000ff3300720c */ /* 0x000fe40003f05300 */
[----:B------:R-:W-:Y:S01]  /*5c70*/  IADD3 R57, P2, PT, R57, R62, RZ ;  /* 0x0000003e39397210 */ /* 0x000fe20007f5e0ff */
[----:B------:R-:W-:Y:S01]  /*5c80*/  IMAD.X R49, RZ, RZ, RZ, P5 ;  /* 0x000000ffff317224 */ /* 0x000fe200028e06ff */
[----:B------:R-:W-:Y:S02]  /*5c90*/  IADD3 R65, P3, PT, R45, R52, RZ ;  /* 0x000000342d417210 */ /* 0x000fe40007f7e0ff */
        /* <DEDUP_REMOVED lines=15> */
.L_x_682:
[----:B------:R-:W-:Y:S05]  /*5d90*/  BSYNC.RECONVERGENT B3 ;  /* 0x0000000000037941 */ /* 0x000fea0003800200 */
.L_x_681:
        /* <DEDUP_REMOVED lines=80> */
[----:B------:R-:W-:Y:S01]  /*62a0*/  IMAD.WIDE.U32 R52, R18, R24, RZ ;  /* 0x0000001812347225 */ /* 0x000fe200078e00ff */
[----:B------:R-:W-:-:S02]  /*62b0*/  @P1 ISETP.NE.U32.AND P3, PT, R64, RZ, PT ;  /* 0x000000ff4000120c */ /* 0x000fc40003f65070 */
[----:B------:R-:W-:Y:S02]  /*62c0*/  ISETP.GE.U32.AND.EX P0, PT, R68, R69, PT, P0 ;  /* 0x000000454400720c */ /* 0x000fe40003f06100 */
        /* <DEDUP_REMOVED lines=47> */
[----:B------:R-:W-:-:S03]  /*65c0*/  IMAD.MOV.U32 R40, RZ, RZ, R51 ;  /* 0x000000ffff287224 */ /* 0x000fc600078e0033 */
[----:B------:R-:W-:Y:S01]  /*65d0*/  @P2 ISETP.NE.AND.EX P3, PT, R18, R15, !P3, P4 ;  /* 0x0000000f1200220c */ /* 0x000fe20005f65340 */
[----:B------:R-:W-:Y:S01]  /*65e0*/  IMAD.MOV.U32 R15, RZ, RZ, 0x1 ;  /* 0x00000001ff0f7424 */ /* 0x000fe200078e00ff */
        /* <DEDUP_REMOVED lines=45> */
.L_x_685:
[----:B------:R-:W-:Y:S05]  /*68c0*/  BSYNC.RELIABLE B4 ;  /* 0x0000000000047941 */ /* 0x000fea0003800100 */
.L_x_684:
        /* <DEDUP_REMOVED lines=22> */
.L_x_686:
[----:B------:R-:W-:Y:S05]  /*6a30*/  BSYNC.RECONVERGENT B3 ;  /* 0x0000000000037941 */ /* 0x000fea0003800200 */
.L_x_683:
        /* <DEDUP_REMOVED lines=68> */
[----:B------:R-:W-:-:S03]  /*6e80*/  ISETP.NE.AND.EX P0, PT, R69, R40, !P4, P0 ;  /* 0x000000284500720c */ /* 0x000fc60006705300 */
[----:B------:R-:W-:Y:S01]  /*6e90*/  @P1 ISETP.NE.U32.AND P2, PT, R66, RZ, PT ;  /* 0x000000ff4200120c */ /* 0x000fe20003f45070 */
[----:B------:R-:W-:Y:S01]  /*6ea0*/  IMAD.MOV.U32 R66, RZ, RZ, R65 ;  /* 0x000000ffff427224 */ /* 0x000fe200078e0041 */
[----:B------:R-:W-:Y:S01]  /*6eb0*/  @P1 IADD3 R15, P4, PT, RZ, -R71, RZ ;  /* 0x80000047ff0f1210 */ /* 0x000fe20007f9e0ff */
[----:B------:R-:W-:Y:S01]  /*6ec0*/  IMAD.X R65, RZ, RZ, RZ, P6 ;  /* 0x000000ffff417224 */ /* 0x000fe200030e06ff */
[----:B------:R-:W-:Y:S01]  /*6ed0*/  @P1 ISETP.NE.AND.EX P2, PT, R87, RZ, PT, P2 ;  /* 0x000000ff5700120c */ /* 0x000fe20003f45320 */
[----:B------:R-:W-:Y:S01]  /*6ee0*/  IMAD.WIDE.U32.X R62, R91, R106, R66, P5 ;  /* 0x0000006a5b3e7225 */ /* 0x000fe200028e0442 */
[----:B------:R-:W-:Y:S02]  /*6ef0*/  @P1 ISETP.NE.U32.AND P5, PT, R52, R15, PT ;  /* 0x0000000f3400120c */ /* 0x000fe40003fa5070 */
[----:B------:R-:W-:Y:S01]  /*6f00*/  SEL R15, RZ, 0x1, !P0 ;  /* 0x00000001ff0f7807 */ /* 0x000fe20004000000 */
[----:B------:R-:W-:Y:S01]  /*6f10*/  @P1 IMAD.X R22, RZ, RZ, ~R54, P4 ;  /* 0x000000ffff161224 */ /* 0x000fe200020e0e36 */
[----:B------:R-:W-:Y:S01]  /*6f20*/  IADD3 RZ, P4, PT, R58, R53, RZ ;  /* 0x000000353aff7210 */ /* 0x000fe20007f9e0ff */
[----:B------:R-:W-:Y:S01]  /*6f30*/  IMAD.WIDE.U32 R58, R90, R39, RZ ;  /* 0x000000275a3a7225 */ /* 0x000fe200078e00ff */
[----:B------:R-:W-:-:S02]  /*6f40*/  IADD3 R71, P0, PT, R15, R62, RZ ;  /* 0x0000003e0f477210 */ /* 0x000fc40007f1e0ff */
[----:B------:R-:W-:Y:S01]  /*6f50*/  @P1 ISETP.NE.AND.EX P2, PT, R85, R22, !P2, P5 ;  /* 0x000000165500120c */ /* 0x000fe20005745350 */
[----:B------:R-:W-:Y:S02]  /*6f60*/  IMAD.MOV.U32 R15, RZ, RZ, 0x1 ;  /* 0x00000001ff0f7424 */ /* 0x000fe400078e00ff */
[----:B------:R-:W-:Y:S01]  /*6f70*/  IMAD.X R89, RZ, RZ, R63, P0 ;  /* 0x000000ffff597224 */ /* 0x000fe200000e063f */
[----:B------:R-:W-:Y:S01]  /*6f80*/  @P1 SEL R15, RZ, 0x1, !P2 ;  /* 0x00000001ff0f1807 */ /* 0x000fe20005000000 */
[----:B------:R-:W-:-:S04]  /*6f90*/  IMAD.WIDE.U32.X R66, R61, R61, R64, P4 ;  /* 0x0000003d3d427225 */ /* 0x000fc800020e0440 */
        /* <DEDUP_REMOVED lines=27> */
[----:B------:R-:W-:Y:S01]  /*7150*/  @P1 ISETP.NE.U32.AND P3, PT, R15, RZ, PT ;  /* 0x000000ff0f00120c */ /* 0x000fe20003f65070 */
[----:B------:R-:W-:Y:S01]  /*7160*/  IMAD.WIDE.U32 R68, R46, R60, RZ ;  /* 0x0000003c2e447225 */ /* 0x000fe200078e00ff */
[----:B------:R-:W-:Y:S02]  /*7170*/  SEL R15, RZ, 0x1, P2 ;  /* 0x00000001ff0f7807 */ /* 0x000fe40001000000 */
[----:B------:R-:W-:Y:S01]  /*7180*/  @P1 IADD3 R57, P2, PT, RZ, -R85, RZ ;  /* 0x80000055ff391210 */ /* 0x000fe20007f5e0ff */
[----:B------:R-:W-:Y:S01]  /*7190*/  IMAD.MOV.U32 R56, RZ, RZ, R19 ;  /* 0x000000ffff387224 */ /* 0x000fe200078e0013 */
[----:B------:R-:W-:Y:S02]  /*71a0*/  IADD3 R93, P6, PT, R15, R66, RZ ;  /* 0x000000420f5d7210 */ /* 0x000fe40007fde0ff */
[----:B------:R-:W-:Y:S01]  /*71b0*/  @P1 ISETP.NE.AND.EX P3, PT, R87, RZ, PT, P3 ;  /* 0x000000ff5700120c */ /* 0x000fe20003f65330 */
[----:B------:R-:W-:Y:S01]  /*71c0*/  @P1 IMAD.X R15, RZ, RZ, ~R86, P2 ;  /* 0x000000ffff0f1224 */ /* 0x000fe200010e0e56 */
[----:B------:R-:W-:Y:S01]  /*71d0*/  @P1 ISETP.NE.U32.AND P2, PT, R64, R57, PT ;  /* 0x000000394000120c */ /* 0x000fe20003f45070 */
[----:B------:R-:W-:Y:S01]  /*71e0*/  IMAD.X R57, RZ, RZ, RZ, P5 ;  /* 0x000000ffff397224 */ /* 0x000fe200028e06ff */
[----:B------:R-:W-:Y:S01]  /*71f0*/  IADD3 R68, P5, PT, R93, R64, RZ ;  /* 0x000000405d447210 */ /* 0x000fe20007fbe0ff */
[----:B------:R-:W-:Y:S01]  /*7200*/  IMAD.X R94, RZ, RZ, R67, P6 ;  /* 0x000000ffff5e7224 */ /* 0x000fe200030e0643 */
[----:B------:R-:W-:-:S02]  /*7210*/  @P1 ISETP.NE.AND.EX P3, PT, R95, R15, !P3, P2 ;  /* 0x0000000f5f00120c */ /* 0x000fc40005f65320 */
[----:B------:R-:W-:Y:S01]  /*7220*/  IADD3 RZ, P2, PT, R69, R18, RZ ;  /* 0x0000001245ff7210 */ /* 0x000fe20007f5e0ff */
[----:B------:R-:W-:Y:S01]  /*7230*/  IMAD.X R96, R94, 0x1, R95, P5 ;  /* 0x000000015e607824 */ /* 0x000fe200028e065f */
[----:B------:R-:W-:Y:S01]  /*7240*/  IADD3 R85, P6, PT, R68, R88, RZ ;  /* 0x0000005844557210 */ /* 0x000fe20007fde0ff */
[----:B------:R-:W-:Y:S01]  /*7250*/  IMAD.WIDE.U32 R18, R20, R16, RZ ;  /* 0x0000001014127225 */ /* 0x000fe200078e00ff */
[----:B------:R-:W-:-:S03]  /*7260*/  IADD3 R15, P5, PT, RZ, -R71, RZ ;  /* 0x80000047ff0f7210 */ /* 0x000fc60007fbe0ff */
[----:B------:R-:W-:Y:S01]  /*7270*/  IMAD.WIDE.U32.X R56, R91, R61, R56, P2 ;  /* 0x0000003d5b387225 */ /* 0x000fe200010e0438 */
[----:B------:R-:W-:-:S03]  /*7280*/  ISETP.GE.U32.AND P2, PT, R85, R68, PT ;  /* 0x000000445500720c */ /* 0x000fc60003f46070 */
[----:B------:R-:W-:Y:S01]  /*7290*/  IMAD.X R87, R96, 0x1, R92, P6 ;  /* 0x0000000160577824 */ /* 0x000fe200030e065c */
[----:B------:R-:W-:Y:S01]  /*72a0*/  ISETP.NE.U32.AND P6, PT, R52, R15, PT ;  /* 0x0000000f3400720c */ /* 0x000fe20003fc5070 */
[----:B------:R-:W-:Y:S01]  /*72b0*/  IMAD.X R67, RZ, RZ, ~R89, P5 ;  /* 0x000000ffff437224 */ /* 0x000fe200028e0e59 */
[----:B------:R-:W-:Y:S01]  /*72c0*/  ISETP.NE.U32.AND P5, PT, R54, RZ, PT ;  /* 0x000000ff3600720c */ /* 0x000fe20003fa5070 */
[----:B------:R-:W-:Y:S01]  /*72d0*/  IMAD R54, R21, R16, RZ ;  /* 0x0000001015367224 */ /* 0x000fe200078e02ff */
[----:B------:R-:W-:Y:S01]  /*72e0*/  ISETP.GE.U32.AND.EX P2, PT, R87, R96, PT, P2 ;  /* 0x000000605700720c */ /* 0x000fe20003f46120 */
[----:B------:R-:W-:Y:S01]  /*72f0*/  IMAD.MOV.U32 R15, RZ, RZ, 0x1 ;  /* 0x00000001ff0f7424 */ /* 0x000fe200078e00ff */
[----:B------:R-:W-:Y:S01]  /*7300*/  ISETP.NE.AND.EX P5, PT, R70, RZ, PT, P5 ;  /* 0x000000ff4600720c */ /* 0x000fe20003fa5350 */
[----:B------:R-:W-:Y:S01]  /*7310*/  IMAD R69, R20, R17, R54 ;  /* 0x0000001114457224 */ /* 0x000fe200078e0236 */
[----:B------:R-:W-:Y:S01]  /*7320*/  @P1 SEL R15, RZ, 0x1, !P3 ;  /* 0x00000001ff0f1807 */ /* 0x000fe20005800000 */
[----:B------:R-:W-:Y:S01]  /*7330*/  IMAD.WIDE.U32 R70, R18, R30, RZ ;  /* 0x0000001e12467225 */ /* 0x000fe200078e00ff */
[----:B------:R-:W-:-:S02]  /*7340*/  ISETP.NE.AND.EX P1, PT, R84, R67, !P5, P6 ;  /* 0x000000435400720c */ /* 0x000fc40006f25360 */
[----:B------:R-:W-:Y:S01]  /*7350*/  IADD3 R97, P3, PT, R15, R56, RZ ;  /* 0x000000380f617210 */ /* 0x000fe20007f7e0ff */
[----:B------:R-:W-:Y:S01]  /*7360*/  IMAD.WIDE.U32 R66, R106, R55, RZ ;  /* 0x000000376a427225 */ /* 0x000fe200078e00ff */
[----:B------:R-:W-:Y:S02]  /*7370*/  LOP3.LUT R21, RZ, R21, RZ, 0x33, !PT ;  /* 0x00000015ff157212 */ /* 0x000fe400078e33ff */
[----:B------:R-:W-:Y:S01]  /*7380*/  IADD3.X R86, PT, PT, R57, UR4, RZ, P3, !PT ;  /* 0x0000000439567c10 */ /* 0x000fe20009ffe4ff */
[----:B------:R-:W-:Y:S01]  /*7390*/  IMAD.IADD R15, R19, 0x1, R69 ;  /* 0x00000001130f7824 */ /* 0x000fe200078e0245 */
[----:B------:R-:W-:Y:S01]  /*73a0*/  @P2 ISETP.NE.U32.AND P6, PT, R68, RZ, PT ;  /* 0x000000ff4400220c */ /* 0x000fe20003fc5070 */
[----:B------:R-:W-:Y:S01]  /*73b0*/  IMAD.WIDE.U32 R66, P5, R90, R39, R66 ;  /* 0x000000275a427225 */ /* 0x000fe200078a0042 */
[----:B------:R-:W-:Y:S02]  /*73c0*/  @P2 IADD3 R19, P3, PT, RZ, -R93, RZ ;  /* 0x8000005dff132210 */ /* 0x000fe40007f7e0ff */
[----:B------:R-:W-:Y:S01]  /*73d0*/  @P2 ISETP.NE.AND.EX P6, PT, R96, RZ, PT, P6 ;  /* 0x000000ff6000220c */ /* 0x000fe20003fc5360 */
[----:B------:R-:W-:-:S04]  /*73e0*/  IMAD.WIDE.U32 R68, R15, R30, RZ ;  /* 0x0000001e0f447225 */ /* 0x000fc800078e00ff */
[----:B------:R-:W-:Y:S01]  /*73f0*/  IMAD.X R57, RZ, RZ, RZ, P5 ;  /* 0x000000ffff397224 */ /* 0x000fe200028e06ff */
[----:B------:R-:W-:Y:S01]  /*7400*/  @P2 ISETP.NE.U32.AND P5, PT, R64, R19, PT ;  /* 0x000000134000220c */ /* 0x000fe20003fa5070 */
[----:B------:R-:W-:Y:S01]  /*7410*/  @P2 IMAD.X R54, RZ, RZ, ~R94, P3 ;  /* 0x000000ffff362224 */ /* 0x000fe200018e0e5e */
[----:B------:R-:W-:Y:S01]  /*7420*/  LOP3.LUT R19, RZ, R20, RZ, 0x33, !PT ;  /* 0x00000014ff137212 */ /* 0x000fe200078e33ff */
[----:B------:R-:W-:-:S03]  /*7430*/  IMAD.WIDE.U32 R68, P3, R18, R31, R68 ;  /* 0x0000001f12447225 */ /* 0x000fc60007860044 */
[----:B------:R-:W-:Y:S01]  /*7440*/  @P2 ISETP.NE.AND.EX P6, PT, R95, R54, !P6, P5 ;  /* 0x000000365f00220c */ /* 0x000fe200077c5350 */
[----:B------:R-:W-:Y:S01]  /*7450*/  IMAD.X R93, RZ, RZ, RZ, P3 ;  /* 0x000000ffff5d7224 */ /* 0x000fe200018e06ff */
[----:B------:R-:W-:Y:S01]  /*7460*/  IADD3 R20, P5, PT, R71, R68, RZ ;  /* 0x0000004447147210 */ /* 0x000fe20007fbe0ff */
[----:B------:R-:W-:Y:S01]  /*7470*/  IMAD.WIDE.U32 R88, R39, R55, RZ ;  /* 0x0000003727587225 */ /* 0x000fe200078e00ff */
[----:B------:R-:W-:Y:S02]  /*7480*/  ISETP.GT.U32.AND P3, PT, R70, R19, PT ;  /* 0x000000134600720c */ /* 0x000fe40003f64070 */
[----:B------:R-:W-:Y:S01]  /*7490*/  SEL R39, RZ, 0x1, !P1 ;  /* 0x00000001ff277807 */ /* 0x000fe20004800000 */
[----:B------:R-:W-:Y:S01]  /*74a0*/  IMAD.MOV.U32 R92, RZ, RZ, R69 ;  /* 0x000000ffff5c7224 */ /* 0x000fe200078e0045 */
[----:B------:R-:W-:Y:S01]  /*74b0*/  ISETP.GT.U32.AND.EX P3, PT, R20, R21, PT, P3 ;  /* 0x000000151400720c */ /* 0x000fe20003f64130 */
[----:B------:R-:W-:Y:S02]  /*74c0*/  IMAD.MOV.U32 R56, RZ, RZ, R67 ;  /* 0x000000ffff387224 */ /* 0x000fe400078e0043 */
[----:B------:R-:W-:Y:S01]  /*74d0*/  IMAD.WIDE.U32.X R68, R15, R31, R92, P5 ;  /* 0x0000001f0f447225 */ /* 0x000fe200028e045c */
[----:B------:R-:W-:-:S02]  /*74e0*/  IADD3 RZ, P5, PT, R89, R66, RZ ;  /* 0x0000004259ff7210 */ /* 0x000fc40007fbe0ff */
        /* <DEDUP_REMOVED lines=30> */
[----:B------:R-:W-:Y:S01]  /*76d0*/  IMAD.MOV.U32 R89, RZ, RZ, 0x1 ;  /* 0x00000001ff597424 */ /* 0x000fe200078e00ff */
[----:B------:R-:W-:Y:S02]  /*76e0*/  @P1 ISETP.NE.U32.AND P2, PT, R96, RZ, PT ;  /* 0x000000ff6000120c */ /* 0x000fe40003f45070 */
[----:B------:R-:W-:Y:S01]  /*76f0*/  ISETP.GE.U32.AND.EX P0, PT, R71, R70, PT, P0 ;  /* 0x000000464700720c */ /* 0x000fe20003f06100 */
[----:B------:R-:W-:Y:S01]  /*7700*/  @P1 IMAD.X R51, RZ, RZ, ~R92, P6 ;  /* 0x000000ffff331224 */ /* 0x000fe200030e0e5c */
[----:B------:R-:W-:-:S02]  /*7710*/  @P1 ISETP.NE.AND.EX P2, PT, R98, RZ, PT, P2 ;  /* 0x000000ff6200120c */ /* 0x000fc40003f45320 */
[----:B------:R-:W-:-:S04]  /*7720*/  @P1 ISETP.NE.U32.AND P6, PT, R20, R39, PT ;  /* 0x000000271400120c */ /* 0x000fc80003fc5070 */
[----:B------:R-:W-:Y:S02]  /*7730*/  @P1 ISETP.NE.AND.EX P2, PT, R94, R51, !P2, P6 ;  /* 0x000000335e00120c */ /* 0x000fe40005745360 */
[----:B------:R-:W-:Y:S02]  /*7740*/  IADD3 R39, P6, PT, R19, R62, RZ ;  /* 0x0000003e13277210 */ /* 0x000fe40007fde0ff */
[----:B------:R-:W-:Y:S02]  /*7750*/  @P1 SEL R89, RZ, 0x1, !P2 ;  /* 0x00000001ff591807 */ /* 0x000fe40005000000 */
[----:B------:R-:W-:Y:S02]  /*7760*/  @P0 IADD3 R19, P1, PT, RZ, -R97, RZ ;  /* 0x80000061ff130210 */ /* 0x000fe40007f3e0ff */
[----:B------:R-:W-:Y:S01]  /*7770*/  @P0 ISETP.NE.U32.AND P2, PT, R64, RZ, PT ;  /* 0x000000ff4000020c */ /* 0x000fe20003f45070 */
[----:B------:R-:W-:Y:S01]  /*7780*/  IMAD.WIDE.U32 R64, R91, R60, RZ ;  /* 0x0000003c5b407225 */ /* 0x000fe200078e00ff */
[----:B------:R-:W-:-:S02]  /*7790*/  IADD3.X R20, PT, PT, R63, UR4, RZ, P6, !PT ;  /* 0x000000043f147c10 */ /* 0x000fc4000b7fe4ff */
[----:B------:R-:W-:Y:S01]  /*77a0*/  @P0 ISETP.NE.U32.AND P6, PT, R66, R19, PT ;  /* 0x000000134200020c */ /* 0x000fe20003fc5070 */
[----:B------:R-:W-:Y:S01]  /*77b0*/  @P0 IMAD.X R19, RZ, RZ, ~R86, P1 ;  /* 0x000000ffff130224 */ /* 0x000fe200008e0e56 */
[----:B------:R-:W-:Y:S01]  /*77c0*/  @P0 ISETP.NE.AND.EX P2, PT, R70, RZ, PT, P2 ;  /* 0x000000ff4600020c */ /* 0x000fe20003f45320 */
[----:B------:R-:W-:-:S03]  /*77d0*/  IMAD.WIDE.U32 R62, R60, R60, RZ ;  /* 0x0000003c3c3e7225 */ /* 0x000fc600078e00ff */
[----:B------:R-:W-:Y:S01]  /*77e0*/  @P0 ISETP.NE.AND.EX P6, PT, R93, R19, !P2, P6 ;  /* 0x000000135d00020c */ /* 0x000fe200057c5360 */
[----:B------:R-:W-:Y:S01]  /*77f0*/  IMAD.WIDE.U32 R64, P1, R60, R91, R64 ;  /* 0x0000005b3c407225 */ /* 0x000fe20007820040 */
[----:B------:R-:W-:Y:S02]  /*7800*/  IADD3 R86, P2, PT, R39, R62, RZ ;  /* 0x0000003e27567210 */ /* 0x000fe40007f5e0ff */
[----:B------:R-:W-:Y:S01]  /*7810*/  P2R R92, PR, RZ, 0x40 ;  /* 0x00000040ff5c7803 */ /* 0x000fe20000000000 */
[----:B------:R-:W-:Y:S02]  /*7820*/  IMAD.IADD R97, R63, 0x1, R64 ;  /* 0x000000013f617824 */ /* 0x000fe400078e0240 */
[----:B------:R-:W-:Y:S02]  /*7830*/  IMAD.MOV.U32 R70, RZ, RZ, R59 ;  /* 0x000000ffff467224 */ /* 0x000fe400078e003b */
        /* <DEDUP_REMOVED lines=10> */
[----:B------:R-:W-:Y:S01]  /*78e0*/  ISETP.GE.U32.AND P4, PT, R71, R52, PT ;  /* 0x000000344700720c */ /* 0x000fe20003f86070 */
[----:B------:R-:W-:Y:S02]  /*78f0*/  IMAD.WIDE.U32 R52, R61, R55, RZ ;  /* 0x000000373d347225 */ /* 0x000fe400078e00ff */
[----:B------:R-:W-:Y:S02]  /*7900*/  @P2 IADD3 R39, P6, PT, RZ, -R39, RZ ;  /* 0x80000027ff272210 */ /* 0x000fe40007fde0ff */
[----:B------:R-:W-:-:S03]  /*7910*/  ISETP.GE.U32.AND.EX P4, PT, R51, R84, PT, P4 ;  /* 0x000000543300720c */ /* 0x000fc60003f86140 */
[----:B------:R-:W-:Y:S01]  /*7920*/  @P2 IMAD.X R20, RZ, RZ, ~R20, P6 ;  /* 0x000000ffff142224 */ /* 0x000fe200030e0e14 */
[----:B------:R-:W-:Y:S02]  /*7930*/  SEL R19, RZ, 0x1, P4 ;  /* 0x00000001ff137807 */ /* 0x000fe40002000000 */
[----:B------:R-:W-:Y:S02]  /*7940*/  @P2 ISETP.NE.U32.AND P6, PT, R62, R39, PT ;  /* 0x000000273e00220c */ /* 0x000fe40003fc5070 */
[----:B------:R-:W-:-:S05]  /*7950*/  IADD3 R87, P4, PT, R19, R58, RZ ;  /* 0x0000003a13577210 */ /* 0x000fca0007f9e0ff */
        /* <DEDUP_REMOVED lines=10> */
[----:B------:R-:W-:Y:S02]  /*7a00*/  IMAD.X R53, RZ, RZ, RZ, P5 ;  /* 0x000000ffff357224 */ /* 0x000fe400028e06ff */
[----:B------:R-:W-:Y:S01]  /*7a10*/  IMAD.WIDE.U32.X R58, R90, R61, R84, P4 ;  /* 0x0000003d5a3a7225 */ /* 0x000fe200020e0454 */
[----:B------:R-:W-:-:S03]  /*7a20*/  IADD3 R46, P4, PT, R87, R66, RZ ;  /* 0x00000042572e7210 */ /* 0x000fc60007f9e0ff */
[----:B------:R-:W-:Y:S02]  /*7a30*/  IMAD.MOV.U32 R52, RZ, RZ, R69 ;  /* 0x000000ffff347224 */ /* 0x000fe400078e0045 */
[----:B------:R-:W-:Y:S01]  /*7a40*/  IMAD.X R62, R70, 0x1, R93, P4 ;  /* 0x00000001463e7824 */ /* 0x000fe200020e065d */
[----:B------:R-:W-:Y:S01]  /*7a50*/  IADD3 R39, P4, PT, R46, R95, RZ ;  /* 0x0000005f2e277210 */ /* 0x000fe20007f9e0ff */
[----:B------:R-:W-:-:S04]  /*7a60*/  IMAD.WIDE.U32 R84, R90, R60, RZ ;  /* 0x0000003c5a547225 */ /* 0x000fc800078e00ff */
[----:B------:R-:W-:Y:S01]  /*7a70*/  IMAD.X R19, R62, 0x1, R99, P4 ;  /* 0x000000013e137824 */ /* 0x000fe200020e0663 */
[----:B------:R-:W-:-:S05]  /*7a80*/  IADD3 RZ, P4, PT, R68, R67, RZ ;  /* 0x0000004344ff7210 */ /* 0x000fca0007f9e0ff */
[----:B------:R-:W-:Y:S01]  /*7a90*/  IMAD.WIDE.U32.X R68, R90, R61, R52, P4 ;  /* 0x0000003d5a447225 */ /* 0x000fe200020e0434 */
[----:B------:R-:W-:-:S03]  /*7aa0*/  ISETP.GE.U32.AND P4, PT, R39, R46, PT ;  /* 0x0000002e2700720c */ /* 0x000fc60003f86070 */
[----:B------:R-:W-:Y:S01]  /*7ab0*/  IMAD.MOV.U32 R52, RZ, RZ, R65 ;  /* 0x000000ffff347224 */ /* 0x000fe200078e0041 */
[----:B------:R-:W-:-:S13]  /*7ac0*/  ISETP.GE.U32.AND.EX P4, PT, R19, R62, PT, P4 ;  /* 0x0000003e1300720c */ /* 0x000fda0003f86140 */
[----:B------:R-:W-:Y:S01]  /*7ad0*/  @P4 IADD3 R53, P5, PT, RZ, -R87, RZ ;  /* 0x80000057ff354210 */ /* 0x000fe20007fbe0ff */
[----:B------:R-:W-:-:S03]  /*7ae0*/  IMAD.MOV.U32 R87, RZ, RZ, 0x1 ;  /* 0x00000001ff577424 */ /* 0x000fc600078e00ff */
[----:B------:R-:W-:Y:S01]  /*7af0*/  @P4 ISETP.NE.U32.AND P6, PT, R66, R53, PT ;  /* 0x000000354200420c */ /* 0x000fe20003fc5070 */
[----:B------:R-:W-:Y:S02]  /*7b00*/  IMAD.X R53, RZ, RZ, RZ, P1 ;  /* 0x000000ffff357224 */ /* 0x000fe400008e06ff */
[----:B------:R-:W-:-:S04]  /*7b10*/  IMAD.WIDE.U32 R84, P1, R55, R91, R84 ;  /* 0x0000005b37547225 */ /* 0x000fc80007820054 */
[----:B------:R-:W-:Y:S01]  /*7b20*/  @P4 IMAD.X R20, RZ, RZ, ~R70, P5 ;  /* 0x000000ffff144224 */ /* 0x000fe200028e0e46 */
[----:B------:R-:W-:Y:S01]  /*7b30*/  @P4 ISETP.NE.U32.AND P5, PT, R46, RZ, PT ;  /* 0x000000ff2e00420c */ /* 0x000fe20003fa5070 */
[----:B------:R-:W-:Y:S01]  /*7b40*/  IMAD.X R67, RZ, RZ, RZ, P1 ;  /* 0x000000ffff437224 */ /* 0x000fe200008e06ff */
[----:B------:R-:W-:Y:S01]  /*7b50*/  IADD3 RZ, P1, PT, R64, R63, RZ ;  /* 0x0000003f40ff7210 */ /* 0x000fe20007f3e0ff */
[----:B------:R-:W-:Y:S01]  /*7b60*/  IMAD.WIDE.U32 R64, R18, R26, RZ ;  /* 0x0000001a12407225 */ /* 0x000fe200078e00ff */
[----:B------:R-:W-:-:S03]  /*7b70*/  @P4 ISETP.NE.AND.EX P5, PT, R62, RZ, PT, P5 ;  /* 0x000000ff3e00420c */ /* 0x000fc60003fa5350 */
[----:B------:R-:W-:Y:S01]  /*7b80*/  IMAD.WIDE.U32.X R62, R91, R91, R52, P1 ;  /* 0x0000005b5b3e7225 */ /* 0x000fe200008e0434 */
[----:B------:R-:W-:Y:S02]  /*7b90*/  IADD3 RZ, P1, PT, R56, R21, RZ ;  /* 0x0000001538ff7210 */ /* 0x000fe40007f3e0ff */
[----:B------:R-:W-:Y:S01]  /*7ba0*/  @P4 ISETP.NE.AND.EX P5, PT, R93, R20, !P5, P6 ;  /* 0x000000145d00420c */ /* 0x000fe20006fa5360 */
[----:B------:R-:W-:Y:S01]  /*7bb0*/  IMAD.X R53, RZ, RZ, RZ, P3 ;  /* 0x000000ffff357224 */ /* 0x000fe200018e06ff */
[----:B------:R-:W-:Y:S01]  /*7bc0*/  ISETP.NE.AND P6, PT, R92, RZ, PT ;  /* 0x000000ff5c00720c */ /* 0x000fe20003fc5270 */
[----:B------:R-:W-:Y:S02]  /*7bd0*/  IMAD.MOV.U32 R52, RZ, RZ, R57 ;  /* 0x000000ffff347224 */ /* 0x000fe400078e0039 */
[----:B------:R-:W-:Y:S02]  /*7be0*/  IMAD.MOV.U32 R66, RZ, RZ, R85 ;  /* 0x000000ffff427224 */ /* 0x000fe400078e0055 */
[----:B------:R-:W-:-:S04]  /*7bf0*/  IMAD.WIDE.U32.X R20, R15, R29, R52, P1 ;  /* 0x0000001d0f147225 */ /* 0x000fc800008e0434 */
[----:B------:R-:W-:Y:S01]  /*7c00*/  IMAD.WIDE.U32 R52, R15, R26, RZ ;  /* 0x0000001a0f347225 */ /* 0x000fe200078e00ff */
[----:B------:R-:W-:-:S04]  /*7c10*/  IADD3 R101, P1, PT, R89, R20, RZ ;  /* 0x0000001459657210 */ /* 0x000fc80007f3e0ff */
[----:B------:R-:W-:Y:S01]  /*7c20*/  IADD3.X R96, PT, PT, R21, UR4, RZ, P1, !PT ;  /* 0x0000000415607c10 */ /* 0x000fe20008ffe4ff */
[----:B------:R-:W-:Y:S01]  /*7c30*/  IMAD.WIDE.U32 R20, P1, R18, R27, R52 ;  /* 0x0000001b12147225 */ /* 0x000fe20007820034 */
[----:B------:R-:W-:-:S03]  /*7c40*/  IADD3 R93, P3, PT, R101, R64, RZ ;  /* 0x00000040655d7210 */ /* 0x000fc60007f7e0ff */
[----:B------:R-:W-:Y:S02]  /*7c50*/  IMAD.IADD R103, R65, 0x1, R20 ;  /* 0x0000000141677824 */ /* 0x000fe400078e0214 */
[----:B------:R-:W-:-:S04]  /*7c60*/  IMAD.WIDE.U32 R52, R55, R60, RZ ;  /* 0x0000003c37347225 */ /* 0x000fc800078e00ff */
[----:B------:R-:W-:Y:S01]  /*7c70*/  IMAD.X R98, R103, 0x1, R96, P3 ;  /* 0x0000000167627824 */ /* 0x000fe200018e0660 */
[----:B------:R-:W-:Y:S01]  /*7c80*/  IADD3 R70, P3, PT, R93, R40, RZ ;  /* 0x000000285d467210 */ /* 0x000fe20007f7e0ff */
[----:B------:R-:W-:Y:S02]  /*7c90*/  IMAD.X R57, RZ, RZ, RZ, P1 ;  /* 0x000000ffff397224 */ /* 0x000fe400008e06ff */
[----:B------:R-:W-:Y:S02]  /*7ca0*/  IMAD.MOV.U32 R56, RZ, RZ, R21 ;  /* 0x000000ffff387224 */ /* 0x000fe400078e0015 */
[----:B------:R-:W-:Y:S01]  /*7cb0*/  IMAD.X R61, R98, 0x1, R22, P3 ;  /* 0x00000001623d7824 */ /* 0x000fe200018e0616 */
[----:B------:R-:W-:Y:S01]  /*7cc0*/  ISETP.NE.AND P3, PT, R86, RZ, PT ;  /* 0x000000ff5600720c */ /* 0x000fe20003f65270 */
[----:B------:R-:W-:Y:S02]  /*7cd0*/  IMAD.IADD R86, R53, 0x1, R84 ;  /* 0x0000000135567824 */ /* 0x000fe400078e0254 */
[----:B------:R-:W-:Y:S01]  /*7ce0*/  IMAD R22, R49, R16, RZ ;  /* 0x0000001031167224 */ /* 0x000fe200078e02ff */
[----:B------:R-:W-:-:S02]  /*7cf0*/  @P2 SEL R87, RZ, 0x1, !P3 ;  /* 0x00000001ff572807 */ /* 0x000fc40005800000 */
[----:B------:R-:W-:Y:S02]  /*7d00*/  ISETP.GE.U32.AND P2, PT, R70, R93, PT ;  /* 0x0000005d4600720c */ /* 0x000fe40003f46070 */
[----:B------:R-:W-:Y:S01]  /*7d10*/  IADD3 RZ, P3, PT, R84, R53, RZ ;  /* 0x0000003554ff7210 */ /* 0x000fe20007f7e0ff */
[----:B------:R-:W-:Y:S01]  /*7d20*/  IMAD.MOV.U32 R53, RZ, RZ, 0x1 ;  /* 0x00000001ff357424 */ /* 0x000fe200078e00ff */
[----:B------:R-:W-:Y:S02]  /*7d30*/  ISETP.GE.U32.AND.EX P2, PT, R61, R98, PT, P2 ;  /* 0x000000623d00720c */ /* 0x000fe40003f46120 */
[----:B------:R-:W-:Y:S01]  /*7d40*/  @P4 SEL R53, RZ, 0x1, !P5 ;  /* 0x00000001ff354807 */ /* 0x000fe20006800000 */
[----:B------:R-:W-:Y:S01]  /*7d50*/  IMAD.WIDE.U32.X R66, R90, R91, R66, P3 ;  /* 0x0000005b5a427225 */ /* 0x000fe200018e0442 */
[----:B------:R-:W-:Y:S02]  /*7d60*/  IADD3 R87, P1, PT, R87, R62, RZ ;  /* 0x0000003e57577210 */ /* 0x000fe40007f3e0ff */
[----:B------:R-:W-:Y:S01]  /*7d70*/  IADD3 R97, P5, PT, R53, R68, RZ ;  /* 0x0000004435617210 */ /* 0x000fe20007fbe0ff */
[----:B------:R-:W-:Y:S01]  /*7d80*/  IMAD.MOV.U32 R53, RZ, RZ, 0x1 ;  /* 0x00000001ff357424 */ /* 0x000fe200078e00ff */
[----:B------:R-:W-:Y:S01]  /*7d90*/  IADD3.X R89, PT, PT, R63, UR4, RZ, P1, !PT ;  /* 0x000000043f597c10 */ /* 0x000fe20008ffe4ff */
[----:B------:R-:W-:Y:S01]  /*7da0*/  IMAD.WIDE.U32 R62, R91, R55, RZ ;  /* 0x000000375b3e7225 */ /* 0x000fe200078e00ff */
[----:B------:R-:W-:-:S02]  /*7db0*/  IADD3.X R99, PT, PT, R69, UR4, RZ, P5, !PT ;  /* 0x0000000445637c10 */ /* 0x000fc4000affe4ff */
[----:B------:R-:W-:Y:S02]  /*7dc0*/  IADD3 R88, P5, PT, R87, R52, RZ ;  /* 0x0000003457587210 */ /* 0x000fe40007fbe0ff */
[----:B------:R-:W-:Y:S02]  /*7dd0*/  @P0 SEL R53, RZ, 0x1, !P6 ;  /* 0x00000001ff350807 */ /* 0x000fe40007000000 */
[----:B------:R-:W-:Y:S01]  /*7de0*/  @P2 ISETP.NE.U32.AND P1, PT, R93, RZ, PT ;  /* 0x000000ff5d00220c */ /* 0x000fe20003f25070 */
[----:B------:R-:W-:Y:S01]  /*7df0*/  IMAD.X R93, R86, 0x1, R89, P5 ;  /* 0x00000001565d7824 */ /* 0x000fe200028e0659 */
[----:B------:R-:W-:Y:S01]  /*7e00*/  IADD3 RZ, P4, PT, R20, R65, RZ ;  /* 0x0000004114ff7210 */ /* 0x000fe20007f9e0ff */
[----:B------:R-:W-:Y:S01]  /*7e10*/  IMAD.WIDE.U32 R20, R54, R16, RZ ;  /* 0x0000001036147225 */ /* 0x000fe200078e00ff */
[----:B------:R-:W-:Y:S02]  /*7e20*/  IADD3 R95, P0, P6, R88, R53, R58 ;  /* 0x00000035585f7210 */ /* 0x000fe40007e1e03a */
[----:B------:R-:W-:Y:S01]  /*7e30*/  @P2 IADD3 R53, P5, PT, RZ, -R101, RZ ;  /* 0x80000065ff352210 */ /* 0x000fe20007fbe0ff */
[----:B------:R-:W-:Y:S01]  /*7e40*/  IMAD R65, R54, R17, R22 ;  /* 0x0000001136417224 */ /* 0x000fe200078e0216 */
[----:B------:R-:W-:Y:S01]  /*7e50*/  IADD3.X R92, PT, PT, R93, UR4, R59, P0, P6 ;  /* 0x000000045d5c7c10 */ /* 0x000fe200087ec43b */
[----:B------:R-:W-:Y:S01]  /*7e60*/  IMAD.WIDE.U32 R62, P6, R90, R60, R62 ;  /* 0x0000003c5a3e7225 */ /* 0x000fe200078c003e */
[----:B------:R-:W-:-:S02]  /*7e70*/  IADD3 R94, P3, PT, R97, R52, RZ ;  /* 0x00000034615e7210 */ /* 0x000fc40007f7e0ff */
[----:B------:R-:W-:Y:S01]  /*7e80*/  @P2 ISETP.NE.U32.AND P0, PT, R64, R53, PT ;  /* 0x000000354000220c */ /* 0x000fe20003f05070 */
[----:B------:R-:W-:Y:S01]  /*7e90*/  IMAD.IADD R46, R21, 0x1, R65 ;  /* 0x00000001152e7824 */ /* 0x000fe200078e0241 */
[----:B------:R-:W-:Y:S01]  /*7ea0*/  @P2 ISETP.NE.AND.EX P1, PT, R98, RZ, PT, P1 ;  /* 0x000000ff6200220c */ /* 0x000fe20003f25310 */
[----:B------:R-:W-:Y:S01]  /*7eb0*/  IMAD.X R59, RZ, RZ, RZ, P6 ;  /* 0x000000ffff3b7224 */ /* 0x000fe200030e06ff */
[----:B------:R-:W-:Y:S01]  /*7ec0*/  IADD3 R22, P6, PT, R94, R95, RZ ;  /* 0x0000005f5e167210 */ /* 0x000fe20007fde0ff */
[----:B------:R-:W-:Y:S01]  /*7ed0*/  IMAD.WIDE.U32 R64, R46, R30, RZ ;  /* 0x0000001e2e407225 */ /* 0x000fe200078e00ff */
[----:B------:R-:W-:Y:S02]  /*7ee0*/  LOP3.LUT R53, RZ, R54, RZ, 0x33, !PT ;  /* 0x00000036ff357212 */ /* 0x000fe400078e33ff */
[----:B------:R-:W-:Y:S01]  /*7ef0*/  LOP3.LUT R49, RZ, R49, RZ, 0x33, !PT ;  /* 0x00000031ff317212 */ /* 0x000fe200078e33ff */
[----:B------:R-:W-:Y:S02]  /*7f00*/  @P2 IMAD.X R58, RZ, RZ, ~R96, P5 ;  /* 0x000000ffff3a2224 */ /* 0x000fe400028e0e60 */
[----:B------:R-:W-:-:S02]  /*7f10*/  IMAD.X R101, R99, 0x1, R86, P3 ;  /* 0x0000000163657824 */ /* 0x000fc400018e0656 */
[----:B------:R-:W-:Y:S01]  /*7f20*/  IMAD.WIDE.U32 R68, R20, R30, RZ ;  /* 0x0000001e14447225 */ /* 0x000fe200078e00ff */
        /* <DEDUP_REMOVED lines=32> */
[----:B------:R-:W-:Y:S02]  /*8130*/  @P3 IADD3 R49, P5, PT, RZ, -R87, RZ ;  /* 0x80000057ff313210 */ /* 0x000fe40007fbe0ff */
[----:B------:R-:W-:Y:S02]  /*8140*/  @P3 ISETP.NE.U32.AND P4, PT, R88, RZ, PT ;  /* 0x000000ff5800320c */ /* 0x000fe40003f85070 */
[----:B------:R-:W-:Y:S01]  /*8150*/  @P1 ISETP.NE.AND.EX P2, PT, R86, R53, !P2, P0 ;  /* 0x000000355600120c */ /* 0x000fe20005745300 */
[----:B------:R-:W-:Y:S01]  /*8160*/  @P3 IMAD.X R65, RZ, RZ, ~R89, P5 ;  /* 0x000000ffff413224 */ /* 0x000fe200028e0e59 */
[----:B------:R-:W-:Y:S01]  /*8170*/  @P3 ISETP.NE.U32.AND P0, PT, R52, R49, PT ;  /* 0x000000313400320c */ /* 0x000fe20003f05070 */
[----:B------:R-:W-:Y:S01]  /*8180*/  IMAD.MOV.U32 R49, RZ, RZ, 0x1 ;  /* 0x00000001ff317424 */ /* 0x000fe200078e00ff */
[----:B------:R-:W-:Y:S01]  /*8190*/  @P3 ISETP.NE.AND.EX P6, PT, R93, RZ, PT, P4 ;  /* 0x000000ff5d00320c */ /* 0x000fe20003fc5340 */
[----:B------:R-:W-:Y:S01]  /*81a0*/  IMAD.WIDE.U32 R52, P4, R18, R25, R56 ;  /* 0x0000001912347225 */ /* 0x000fe20007880038 */
[----:B------:R-:W-:-:S02]  /*81b0*/  @P1 SEL R49, RZ, 0x1, !P2 ;  /* 0x00000001ff311807 */ /* 0x000fc40005000000 */
[----:B------:R-:W-:Y:S01]  /*81c0*/  @P3 ISETP.NE.AND.EX P6, PT, R86, R65, !P6, P0 ;  /* 0x000000415600320c */ /* 0x000fe200077c5300 */
[----:B------:R-:W-:Y:S01]  /*81d0*/  IMAD.WIDE.U32 R56, R18, R24, RZ ;  /* 0x0000001812387225 */ /* 0x000fe200078e00ff */
[----:B------:R-:W-:-:S03]  /*81e0*/  IADD3 R69, P2, PT, R49, R66, RZ ;  /* 0x0000004231457210 */ /* 0x000fc60007f5e0ff */
[----:B------:R-:W-:Y:S01]  /*81f0*/  IMAD.IADD R87, R57, 0x1, R52 ;  /* 0x0000000139577824 */ /* 0x000fe200078e0234 */
[----:B------:R-:W-:Y:S01]  /*8200*/  IADD3 R88, P1, PT, R91, R56, RZ ;  /* 0x000000385b587210 */ /* 0x000fe20007f3e0ff */
[----:B------:R-:W-:Y:S01]  /*8210*/  IMAD.WIDE.U32 R64, R46, R28, RZ ;  /* 0x0000001c2e407225 */ /* 0x000fe200078e00ff */
[----:B------:R-:W-:Y:S02]  /*8220*/  IADD3.X R60, PT, PT, R67, UR4, RZ, P2, !PT ;  /* 0x00000004433c7c10 */ /* 0x000fe400097fe4ff */
[----:B------:R-:W-:Y:S01]  /*8230*/  IADD3 R89, P0, PT, R88, R71, RZ ;  /* 0x0000004758597210 */ /* 0x000fe20007f1e0ff */
[----:B------:R-:W-:Y:S02]  /*8240*/  IMAD.X R86, R87, 0x1, R85, P1 ;  /* 0x0000000157567824 */ /* 0x000fe400008e0655 */
[----:B------:R-:W-:-:S04]  /*8250*/  IMAD.WIDE.U32 R66, P1, R55, R90, R62 ;  /* 0x0000005a37427225 */ /* 0x000fc8000782003e */
[----:B------:R-:W-:Y:S01]  /*8260*/  IMAD.X R93, R86, 0x1, R51, P0 ;  /* 0x00000001565d7824 */ /* 0x000fe200000e0633 */
[----:B------:R-:W-:Y:S01]  /*8270*/  ISETP.GE.U32.AND P0, PT, R89, R88, PT ;  /* 0x000000585900720c */ /* 0x000fe20003f06070 */
[----:B------:R-:W-:-:S03]  /*8280*/  IMAD.WIDE.U32 R54, R55, R55, RZ ;  /* 0x0000003737367225 */ /* 0x000fc600078e00ff */
[----:B------:R-:W-:Y:S01]  /*8290*/  ISETP.GE.U32.AND.EX P0, PT, R93, R86, PT, P0 ;  /* 0x000000565d00720c */ /* 0x000fe20003f06100 */
[----:B------:R-:W-:Y:S01]  /*82a0*/  IMAD.MOV.U32 R49, RZ, RZ, 0x1 ;  /* 0x00000001ff317424 */ /* 0x000fe200078e00ff */
[----:B------:R-:W-:Y:S01]  /*82b0*/  IADD3 R71, P2, PT, R69, R54, RZ ;  /* 0x0000003645477210 */ /* 0x000fe20007f5e0ff */
[----:B------:R-:W-:Y:S01]  /*82c0*/  IMAD.IADD R68, R55, 0x1, R66 ;  /* 0x0000000137447824 */ /* 0x000fe200078e0242 */
[----:B------:R-:W-:Y:S01]  /*82d0*/  @P3 SEL R49, RZ, 0x1, !P6 ;  /* 0x00000001ff313807 */ /* 0x000fe20007000000 */
[----:B------:R-:W-:-:S03]  /*82e0*/  IMAD.WIDE.U32 R62, R20, R28, RZ ;  /* 0x0000001c143e7225 */ /* 0x000fc600078e00ff */
[----:B------:R-:W-:Y:S01]  /*82f0*/  IADD3 R18, P3, P5, R71, R49, R58 ;  /* 0x0000003147127210 */ /* 0x000fe20007d7e03a */
[----:B------:R-:W-:-:S04]  /*8300*/  IMAD.WIDE.U32 R64, P6, R20, R29, R64 ;  /* 0x0000001d14407225 */ /* 0x000fc800078c0040 */
[----:B------:R-:W-:Y:S01]  /*8310*/  IMAD.X R84, R68, 0x1, R60, P2 ;  /* 0x0000000144547824 */ /* 0x000fe200010e063c */
[----:B------:R-:W-:Y:S01]  /*8320*/  IADD3 R97, P2, PT, R95, R62, RZ ;  /* 0x0000003e5f617210 */ /* 0x000fe20007f5e0ff */
[----:B------:R-:W-:-:S03]  /*8330*/  IMAD.IADD R94, R63, 0x1, R64 ;  /* 0x000000013f5e7824 */ /* 0x000fc600078e0240 */
[----:B------:R-:W-:Y:S01]  /*8340*/  IADD3.X R49, PT, PT, R84, UR4, R59, P3, P5 ;  /* 0x0000000454317c10 */ /* 0x000fe20009fea43b */
[----:B------:R-:W-:Y:S01]  /*8350*/  IMAD.X R59, RZ, RZ, RZ, P1 ;  /* 0x000000ffff3b7224 */ /* 0x000fe200008e06ff */
[----:B------:R-:W-:Y:S01]  /*8360*/  IADD3 R96, P5, PT, R97, R70, RZ ;  /* 0x0000004661607210 */ /* 0x000fe20007fbe0ff */
        /* <DEDUP_REMOVED lines=11> */
[----:B------:R-:W-:Y:S01]  /*8420*/  @P0 ISETP.NE.AND.EX P2, PT, R87, R58, !P2, P3 ;  /* 0x0000003a5700020c */ /* 0x000fe20005745330 */
[----:B------:R-:W-:Y:S01]  /*8430*/  IMAD.MOV.U32 R58, RZ, RZ, R67 ;  /* 0x000000ffff3a7224 */ /* 0x000fe200078e0043 */
        /* <DEDUP_REMOVED lines=11> */
[----:B------:R-:W-:Y:S01]  /*84f0*/  IMAD.MOV.U32 R52, RZ, RZ, R65 ;  /* 0x000000ffff347224 */ /* 0x000fe200078e0041 */
[----:B------:R-:W-:Y:S01]  /*8500*/  @P1 ISETP.NE.U32.AND P2, PT, R62, R15, PT ;  /* 0x0000000f3e00120c */ /* 0x000fe20003f45070 */
[----:B------:R-:W-:Y:S01]  /*8510*/  @P1 IMAD.X R55, RZ, RZ, ~R92, P4 ;  /* 0x000000ffff371224 */ /* 0x000fe200020e0e5c */
[----:B------:R-:W-:Y:S01]  /*8520*/  IADD3.X R62, PT, PT, R53, UR4, RZ, P5, !PT ;  /* 0x00000004353e7c10 */ /* 0x000fe2000affe4ff */
[----:B------:R-:W-:Y:S01]  /*8530*/  IMAD.X R53, RZ, RZ, RZ, P6 ;  /* 0x000000ffff357224 */ /* 0x000fe200030e06ff */
[----:B------:R-:W-:Y:S01]  /*8540*/  @P3 IADD3 R15, P5, PT, RZ, -R69, RZ ;  /* 0x80000045ff0f3210 */ /* 0x000fe20007fbe0ff */
[----:B------:R-:W-:Y:S01]  /*8550*/  IMAD.WIDE.U32 R56, R46, R26, RZ ;  /* 0x0000001a2e387225 */ /* 0x000fe200078e00ff */
[----:B------:R-:W-:-:S02]  /*8560*/  @P1 ISETP.NE.AND.EX P0, PT, R70, RZ, PT, P0 ;  /* 0x000000ff4600120c */ /* 0x000fc40003f05300 */
[----:B------:R-:W-:Y:S01]  /*8570*/  @P3 ISETP.NE.U32.AND P4, PT, R71, RZ, PT ;  /* 0x000000ff4700320c */ /* 0x000fe20003f85070 */
[----:B------:R-:W-:Y:S01]  /*8580*/  @P3 IMAD.X R51, RZ, RZ, ~R60, P5 ;  /* 0x000000ffff333224 */ /* 0x000fe200028e0e3c */
[----:B------:R-:W-:Y:S01]  /*8590*/  @P1 ISETP.NE.AND.EX P0, PT, R94, R55, !P0, P2 ;  /* 0x000000375e00120c */ /* 0x000fe20004705320 */
[----:B------:R-:W-:Y:S01]  /*85a0*/  IMAD.WIDE.U32 R60, R20, R26, RZ ;  /* 0x0000001a143c7225 */ /* 0x000fe200078e00ff */
[----:B------:R-:W-:Y:S02]  /*85b0*/  @P3 ISETP.NE.U32.AND P5, PT, R54, R15, PT ;  /* 0x0000000f3600320c */ /* 0x000fe40003fa5070 */
[----:B------:R-:W-:Y:S01]  /*85c0*/  @P3 ISETP.NE.AND.EX P4, PT, R84, RZ, PT, P4 ;  /* 0x000000ff5400320c */ /* 0x000fe20003f85340 */
[----:B------:R-:W-:Y:S01]  /*85d0*/  IMAD.MOV.U32 R15, RZ, RZ, 0x1 ;  /* 0x00000001ff0f7424 */ /* 0x000fe200078e00ff */
[----:B------:R-:W-:Y:S02]  /*85e0*/  ISETP.NE.U32.AND P2, PT, R66, RZ, PT ;  /* 0x000000ff4200720c */ /* 0x000fe40003f45070 */
[----:B------:R-:W-:-:S02]  /*85f0*/  @P1 SEL R15, RZ, 0x1, !P0 ;  /* 0x00000001ff0f1807 */ /* 0x000fc40004000000 */
[----:B------:R-:W-:Y:S01]  /*8600*/  @P3 ISETP.NE.AND.EX P4, PT, R68, R51, !P4, P5 ;  /* 0x000000334400320c */ /* 0x000fe20006785350 */
[----:B------:R-:W-:Y:S01]  /*8610*/  IMAD.MOV.U32 R51, RZ, RZ, 0x1 ;  /* 0x00000001ff337424 */ /* 0x000fe200078e00ff */
[----:B------:R-:W-:Y:S02]  /*8620*/  ISETP.NE.AND.EX P0, PT, R62, RZ, PT, P2 ;  /* 0x000000ff3e00720c */ /* 0x000fe40003f05320 */
[----:B------:R-:W-:Y:S02]  /*8630*/  IADD3 RZ, P6, PT, R64, R63, RZ ;  /* 0x0000003f40ff7210 */ /* 0x000fe40007fde0ff */
[----:B------:R-:W-:Y:S01]  /*8640*/  @P3 SEL R51, RZ, 0x1, !P4 ;  /* 0x00000001ff333807 */ /* 0x000fe20006000000 */
[----:B------:R-:W-:-:S03]  /*8650*/  IMAD.WIDE.U32 R56, P4, R20, R27, R56 ;  /* 0x0000001b14387225 */ /* 0x000fc60007880038 */
[----:B------:R-:W-:Y:S01]  /*8660*/  IADD3 R51, P1, PT, R51, R58, RZ ;  /* 0x0000003a33337210 */ /* 0x000fe20007f3e0ff */
[----:B------:R-:W-:-:S04]  /*8670*/  IMAD.WIDE.U32.X R52, R46, R29, R52, P6 ;  /* 0x0000001d2e347225 */ /* 0x000fc800030e0434 */
[----:B------:R-:W-:Y:S01]  /*8680*/  IMAD.IADD R67, R61, 0x1, R56 ;  /* 0x000000013d437824 */ /* 0x000fe200078e0238 */
        /* <DEDUP_REMOVED lines=27> */
.L_x_688:
[----:B------:R-:W-:Y:S05]  /*8840*/  BSYNC.RECONVERGENT B3 ;  /* 0x0000000000037941 */ /* 0x000fea0003800200 */
.L_x_687:
        /* <DEDUP_REMOVED lines=14> */
[----:B------:R-:W-:-:S13]  /*8930*/  ISETP.GE.U32.AND.EX P1, PT, R93, R64, PT, P1 ;  /* 0x000000405d00720c */ /* 0x000fda0003f26110 */
[----:B------:R-:W-:Y:S01]  /*8940*/  @P1 ISETP.NE.U32.AND P3, PT, R62, RZ, PT ;  /* 0x000000ff3e00120c */ /* 0x000fe20003f65070 */
[-C--:B------:R-:W-:Y:S01]  /*8950*/  IMAD.WIDE.U32 R62, R52, R30.reuse, RZ ;  /* 0x0000001e343e7225 */ /* 0x080fe200078e00ff */
[----:B------:R-:W-:Y:S02]  /*8960*/  @P1 IADD3 R21, P0, PT, RZ, -R55, RZ ;  /* 0x80000037ff151210 */ /* 0x000fe40007f1e0ff */
[----:B------:R-:W-:Y:S01]  /*8970*/  @P1 ISETP.NE.AND.EX P3, PT, R64, RZ, PT, P3 ;  /* 0x000000ff4000120c */ /* 0x000fe20003f65330 */
[----:B------:R-:W-:Y:S01]  /*8980*/  IMAD.WIDE.U32 R64, R54, R30, RZ ;  /* 0x0000001e36407225 */ /* 0x000fe200078e00ff */
[----:B------:R-:W-:Y:S02]  /*8990*/  @P1 ISETP.NE.U32.AND P2, PT, R60, R21, PT ;  /* 0x000000153c00120c */ /* 0x000fe40003f45070 */
[----:B------:R-:W-:Y:S01]  /*89a0*/  LOP3.LUT R21, RZ, R96, RZ, 0x33, !PT ;  /* 0x00000060ff157212 */ /* 0x000fe200078e33ff */
[----:B------:R-:W-:Y:S02]  /*89b0*/  @P1 IMAD.X R55, RZ, RZ, ~R58, P0 ;  /* 0x000000ffff371224 */ /* 0x000fe400000e0e3a */
[----:B------:R-:W-:Y:S01]  /*89c0*/  IMAD.MOV.U32 R58, RZ, RZ, R57 ;  /* 0x000000ffff3a7224 */ /* 0x000fe200078e0039 */
[----:B------:R-:W-:Y:S01]  /*89d0*/  ISETP.GT.U32.AND P0, PT, R62, R21, PT ;  /* 0x000000153e00720c */ /* 0x000fe20003f04070 */
[----:B------:R-:W-:Y:S01]  /*89e0*/  IMAD.WIDE.U32 R64, P4, R52, R31, R64 ;  /* 0x0000001f34407225 */ /* 0x000fe20007880040 */
[----:B------:R-:W-:-:S02]  /*89f0*/  @P1 ISETP.NE.AND.EX P2, PT, R67, R55, !P3, P2 ;  /* 0x000000374300120c */ /* 0x000fc40005f45320 */
[----:B------:R-:W-:Y:S01]  /*8a00*/  LOP3.LUT R55, RZ, R91, RZ, 0x33, !PT ;  /* 0x0000005bff377212 */ /* 0x000fe200078e33ff */
[----:B------:R-:W-:Y:S01]  /*8a10*/  IMAD.WIDE.U32 R60, R46, R24, RZ ;  /* 0x000000182e3c7225 */ /* 0x000fe200078e00ff */
[----:B------:R-:W-:-:S03]  /*8a20*/  IADD3 R62, P6, PT, R63, R64, RZ ;  /* 0x000000403f3e7210 */ /* 0x000fc60007fde0ff */
[----:B------:R-:W-:Y:S01]  /*8a30*/  IMAD.MOV.U32 R67, RZ, RZ, 0x1 ;  /* 0x00000001ff437424 */ /* 0x000fe200078e00ff */
[----:B------:R-:W-:Y:S01]  /*8a40*/  @P1 SEL R67, RZ, 0x1, !P2 ;  /* 0x00000001ff431807 */ /* 0x000fe20005000000 */
[----:B------:R-:W-:Y:S01]  /*8a50*/  IMAD.WIDE.U32.X R58, R46, R27, R58, P5 ;  /* 0x0000001b2e3a7225 */ /* 0x000fe200028e043a */
[----:B------:R-:W-:-:S03]  /*8a60*/  ISETP.GT.U32.AND.EX P0, PT, R62, R55, PT, P0 ;  /* 0x000000373e00720c */ /* 0x000fc60003f04100 */
[C---:B------:R-:W-:Y:S01]  /*8a70*/  IMAD.WIDE.U32 R56, P3, R20.reuse, R25, R60 ;  /* 0x0000001914387225 */ /* 0x040fe2000786003c */
[----:B------:R-:W-:Y:S02]  /*8a80*/  IADD3 R67, P1, PT, R67, R58, RZ ;  /* 0x0000003a43437210 */ /* 0x000fe40007f3e0ff */
[----:B------:R-:W-:Y:S01]  /*8a90*/  SEL R55, RZ, 0x1, !P0 ;  /* 0x00000001ff377807 */ /* 0x000fe20004000000 */
[----:B------:R-:W-:Y:S01]  /*8aa0*/  IMAD.WIDE.U32 R20, R20, R24, RZ ;  /* 0x0000001814147225 */ /* 0x000fe200078e00ff */
[----:B------:R-:W-:-:S03]  /*8ab0*/  IADD3.X R64, PT, PT, R59, UR4, RZ, P1, !PT ;  /* 0x000000043b407c10 */ /* 0x000fc60008ffe4ff */
[----:B------:R-:W-:Y:S01]  /*8ac0*/  IMAD.X R63, RZ, RZ, RZ, P4 ;  /* 0x000000ffff3f7224 */ /* 0x000fe200020e06ff */
[----:B------:R-:W-:Y:S01]  /*8ad0*/  IADD3 R66, P1, PT, R67, R20, RZ ;  /* 0x0000001443427210 */ /* 0x000fe20007f3e0ff */
[----:B------:R-:W-:Y:S02]  /*8ae0*/  IMAD.MOV.U32 R62, RZ, RZ, R65 ;  /* 0x000000ffff3e7224 */ /* 0x000fe400078e0041 */
        /* <DEDUP_REMOVED lines=21> */
[C---:B------:R-:W-:Y:S01]  /*8c40*/  ISETP.GE.U32.AND.EX P0, PT, R93.reuse, R86, PT, P0 ;  /* 0x000000565d00720c */ /* 0x040fe20003f06100 */
[----:B------:R-:W-:Y:S02]  /*8c50*/  IMAD.WIDE.U32.X R56, R46, R25, R62, P2 ;  /* 0x000000192e387225 */ /* 0x000fe400010e043e */
[----:B------:R-:W-:Y:S02]  /*8c60*/  @P1 IADD3 R19, P3, PT, RZ, -R67, RZ ;  /* 0x80000043ff131210 */ /* 0x000fe40007f7e0ff */
[----:B------:R-:W-:Y:S01]  /*8c70*/  @P1 ISETP.NE.U32.AND P6, PT, R66, RZ, PT ;  /* 0x000000ff4200120c */ /* 0x000fe20003fc5070 */
[-C--:B------:R-:W-:Y:S01]  /*8c80*/  IMAD R46, R93, R16.reuse, RZ ;  /* 0x000000105d2e7224 */ /* 0x080fe200078e02ff */
[----:B------:R-:W-:Y:S01]  /*8c90*/  @P1 ISETP.NE.U32.AND P2, PT, R20, R19, PT ;  /* 0x000000131400120c */ /* 0x000fe20003f45070 */
[----:B------:R-:W-:Y:S01]  /*8ca0*/  @P1 IMAD.X R19, RZ, RZ, ~R64, P3 ;  /* 0x000000ffff131224 */ /* 0x000fe200018e0e40 */
[----:B------:R-:W-:Y:S01]  /*8cb0*/  @P1 ISETP.NE.AND.EX P6, PT, R68, RZ, PT, P6 ;  /* 0x000000ff4400120c */ /* 0x000fe20003fc5360 */
[----:B------:R-:W-:-:S03]  /*8cc0*/  IMAD.WIDE.U32 R20, R89, R16, RZ ;  /* 0x0000001059147225 */ /* 0x000fc600078e00ff */
[----:B------:R-:W-:Y:S01]  /*8cd0*/  @P0 IADD3 R39, P5, PT, RZ, -R39, RZ ;  /* 0x80000027ff270210 */ /* 0x000fe20007fbe0ff */
[----:B------:R-:W-:Y:S01]  /*8ce0*/  IMAD R55, R89, R17, R46 ;  /* 0x0000001159377224 */ /* 0x000fe200078e022e */
[----:B------:R-:W-:Y:S01]  /*8cf0*/  @P0 ISETP.NE.U32.AND P3, PT, R84, RZ, PT ;  /* 0x000000ff5400020c */ /* 0x000fe20003f65070 */
[----:B------:R-:W-:Y:S01]  /*8d00*/  IMAD.X R63, RZ, RZ, RZ, P4 ;  /* 0x000000ffff3f7224 */ /* 0x000fe200020e06ff */
[----:B------:R-:W-:Y:S01]  /*8d10*/  @P1 ISETP.NE.AND.EX P6, PT, R65, R19, !P6, P2 ;  /* 0x000000134100120c */ /* 0x000fe200077c5320 */
[----:B------:R-:W-:Y:S01]  /*8d20*/  IMAD.IADD R19, R21, 0x1, R55 ;  /* 0x0000000115137824 */ /* 0x000fe200078e0237 */
[----:B------:R-:W-:Y:S01]  /*8d30*/  @P0 ISETP.NE.U32.AND P2, PT, R58, R39, PT ;  /* 0x000000273a00020c */ /* 0x000fe20003f45070 */
[----:B------:R-:W-:Y:S01]  /*8d40*/  @P0 IMAD.X R46, RZ, RZ, ~R70, P5 ;  /* 0x000000ffff2e0224 */ /* 0x000fe200028e0e46 */
[----:B------:R-:W-:Y:S01]  /*8d50*/  @P0 ISETP.NE.AND.EX P3, PT, R86, RZ, PT, P3 ;  /* 0x000000ff5600020c */ /* 0x000fe20003f65330 */
[----:B------:R-:W-:Y:S01]  /*8d60*/  IMAD.MOV.U32 R55, RZ, RZ, 0x1 ;  /* 0x00000001ff377424 */ /* 0x000fe200078e00ff */
[----:B------:R-:W-:Y:S01]  /*8d70*/  @P1 SEL R55, RZ, 0x1, !P6 ;  /* 0x00000001ff371807 */ /* 0x000fe20007000000 */
[----:B------:R-:W-:Y:S01]  /*8d80*/  IMAD.MOV.U32 R62, RZ, RZ, R61 ;  /* 0x000000ffff3e7224 */ /* 0x000fe200078e003d */
[----:B------:R-:W-:-:S02]  /*8d90*/  @P0 ISETP.NE.AND.EX P3, PT, R85, R46, !P3, P2 ;  /* 0x0000002e5500020c */ /* 0x000fc40005f65320 */
[----:B------:R-:W-:Y:S01]  /*8da0*/  IADD3 R67, P6, PT, R55, R56, RZ ;  /* 0x0000003837437210 */ /* 0x000fe20007fde0ff */
[----:B------:R-:W-:Y:S01]  /*8db0*/  IMAD.MOV.U32 R55, RZ, RZ, 0x1 ;  /* 0x00000001ff377424 */ /* 0x000fe200078e00ff */
[----:B------:R-:W-:Y:S02]  /*8dc0*/  @P0 SEL R55, RZ, 0x1, !P3 ;  /* 0x00000001ff370807 */ /* 0x000fe40005800000 */
[----:B------:R-:W-:Y:S01]  /*8dd0*/  IADD3.X R85, PT, PT, R57, UR4, RZ, P6, !PT ;  /* 0x0000000439557c10 */ /* 0x000fe2000b7fe4ff */
[----:B------:R-:W-:Y:S01]  /*8de0*/  IMAD.WIDE.U32 R56, R54, R26, RZ ;  /* 0x0000001a36387225 */ /* 0x000fe200078e00ff */
        /* <DEDUP_REMOVED lines=28> */
.L_x_690:
[----:B------:R-:W-:Y:S05]  /*8fb0*/  BSYNC.RECONVERGENT B3 ;  /* 0x0000000000037941 */ /* 0x000fea0003800200 */
.L_x_689:
        /* <DEDUP_REMOVED lines=34> */
[----:B------:R-:W-:Y:S02]  /*91e0*/  @P3 ISETP.NE.AND.EX P2, PT, R68, RZ, PT, P2 ;  /* 0x000000ff4400320c */ /* 0x000fe40003f45320 */
        /* <DEDUP_REMOVED lines=45> */
[----:B------:R-:W-:Y:S01]  /*94c0*/  @P1 IMAD.X R22, RZ, RZ, ~R46, P6 ;  /* 0x000000ffff161224 */ /* 0x000fe200030e0e2e */
[----:B------:R-:W-:Y:S01]  /*94d0*/  @P1 ISETP.NE.U32.AND P5, PT, R52, R39, PT ;  /* 0x000000273400120c */ /* 0x000fe20003fa5070 */
[----:B------:R-:W-:Y:S01]  /*94e0*/  IMAD.MOV.U32 R39, RZ, RZ, 0x1 ;  /* 0x00000001ff277424 */ /* 0x000fe200078e00ff */
[----:B------:R-:W-:Y:S01]  /*94f0*/  @P1 ISETP.NE.AND.EX P3, PT, R71, RZ, PT, P3 ;  /* 0x000000ff4700120c */ /* 0x000fe20003f65330 */
[----:B------:R-:W-:Y:S01]  /*9500*/  IMAD.WIDE.U32.X R54, R54, R25, R62, P2 ;  /* 0x0000001936367225 */ /* 0x000fe200010e043e */
[----:B------:R-:W-:-:S02]  /*9510*/  ISETP.GE.U32.AND.EX P0, PT, R68, R89, PT, P0 ;  /* 0x000000594400720c */ /* 0x000fc40003f06100 */
[----:B------:R-:W-:Y:S01]  /*9520*/  @P1 ISETP.NE.AND.EX P3, PT, R65, R22, !P3, P5 ;  /* 0x000000164100120c */ /* 0x000fe20005f65350 */
[----:B------:R-:W-:-:S03]  /*9530*/  IMAD.MOV.U32 R52, RZ, RZ, R61 ;  /* 0x000000ffff347224 */ /* 0x000fc600078e003d */
[----:B------:R-:W-:-:S04]  /*9540*/  @P1 SEL R39, RZ, 0x1, !P3 ;  /* 0x00000001ff271807 */ /* 0x000fc80005800000 */
[----:B------:R-:W-:Y:S01]  /*9550*/  IADD3 R59, P1, PT, R39, R54, RZ ;  /* 0x00000036273b7210 */ /* 0x000fe20007f3e0ff */
[----:B------:R-:W-:Y:S02]  /*9560*/  IMAD.MOV.U32 R39, RZ, RZ, 0x1 ;  /* 0x00000001ff277424 */ /* 0x000fe400078e00ff */
[----:B------:R-:W-:Y:S02]  /*9570*/  @P0 IADD3 R53, P5, PT, RZ, -R67, RZ ;  /* 0x80000043ff350210 */ /* 0x000fe40007fbe0ff */
[----:B------:R-:W-:Y:S01]  /*9580*/  IADD3.X R40, PT, PT, R55, UR4, RZ, P1, !PT ;  /* 0x0000000437287c10 */ /* 0x000fe20008ffe4ff */
[----:B------:R-:W-:Y:S01]  /*9590*/  IMAD.WIDE.U32 R54, R19, R24, RZ ;  /* 0x0000001813367225 */ /* 0x000fe200078e00ff */
[----:B------:R-:W-:Y:S02]  /*95a0*/  @P0 ISETP.NE.U32.AND P2, PT, R87, RZ, PT ;  /* 0x000000ff5700020c */ /* 0x000fe40003f45070 */
[----:B------:R-:W-:Y:S01]  /*95b0*/  ISETP.NE.U32.AND P1, PT, R59, RZ, PT ;  /* 0x000000ff3b00720c */ /* 0x000fe20003f25070 */
[----:B------:R-:W-:Y:S01]  /*95c0*/  @P0 IMAD.X R22, RZ, RZ, ~R66, P5 ;  /* 0x000000ffff160224 */ /* 0x000fe200028e0e42 */
[----:B------:R-:W-:-:S02]  /*95d0*/  @P0 ISETP.NE.AND.EX P2, PT, R89, RZ, PT, P2 ;  /* 0x000000ff5900020c */ /* 0x000fc40003f45320 */
        /* <DEDUP_REMOVED lines=23> */
[----:B------:R-:W-:Y:S01]  /*9750*/  ISETP.GE.U32.AND P2, PT, R63, R53, PT ;  /* 0x000000353f00720c */ /* 0x000fe20003f46070 */
[----:B------:R-:W-:Y:S01]  /*9760*/  IMAD.MOV.U32 R49, RZ, RZ, 0x1 ;  /* 0x00000001ff317424 */ /* 0x000fe200078e00ff */
[----:B------:R-:W-:Y:S02]  /*9770*/  @P1 IADD3 R51, P0, PT, R20, R51, RZ ;  /* 0x0000003314331210 */ /* 0x000fe40007f1e0ff */
[----:B------:R-:W-:-:S03]  /*9780*/  ISETP.GE.U32.AND.EX P2, PT, R40, R22, PT, P2 ;  /* 0x000000162800720c */ /* 0x000fc60003f46120 */
[----:B------:R-:W-:-:S10]  /*9790*/  @P1 IMAD.X R15, RZ, RZ, R15, P0 ;  /* 0x000000ffff0f1224 */ /* 0x000fd400000e060f */
[----:B------:R-:W-:Y:S02]  /*97a0*/  @P2 IADD3 R39, P6, PT, RZ, -R61, RZ ;  /* 0x8000003dff272210 */ /* 0x000fe40007fde0ff */
[----:B------:R-:W-:Y:S01]  /*97b0*/  @P2 ISETP.NE.U32.AND P3, PT, R53, RZ, PT ;  /* 0x000000ff3500220c */ /* 0x000fe20003f65070 */
[----:B------:R-:W-:Y:S01]  /*97c0*/  IMAD.X R53, RZ, RZ, RZ, P5 ;  /* 0x000000ffff357224 */ /* 0x000fe200028e06ff */
[----:B------:R-:W-:Y:S01]  /*97d0*/  @P2 ISETP.NE.U32.AND P4, PT, R56, R39, PT ;  /* 0x000000273800220c */ /* 0x000fe20003f85070 */
[----:B------:R-:W-:Y:S01]  /*97e0*/  @P2 IMAD.X R18, RZ, RZ, ~R52, P6 ;  /* 0x000000ffff122224 */ /* 0x000fe200030e0e34 */
[----:B------:R-:W-:Y:S01]  /*97f0*/  @P2 ISETP.NE.AND.EX P3, PT, R22, RZ, PT, P3 ;  /* 0x000000ff1600220c */ /* 0x000fe20003f65330 */
[----:B------:R-:W-:Y:S01]  /*9800*/  IMAD.MOV.U32 R52, RZ, RZ, R55 ;  /* 0x000000ffff347224 */ /* 0x000fe200078e0037 */
[----:B------:R-:W-:Y:S02]  /*9810*/  IADD3 RZ, P5, PT, R54, R57, RZ ;  /* 0x0000003936ff7210 */ /* 0x000fe40007fbe0ff */
[----:B------:R-:W-:-:S03]  /*9820*/  @P2 ISETP.NE.AND.EX P3, PT, R59, R18, !P3, P4 ;  /* 0x000000123b00220c */ /* 0x000fc60005f65340 */
        /* <DEDUP_REMOVED lines=45> */
.L_x_693:
[----:B------:R-:W-:Y:S05]  /*9b00*/  BSYNC.RELIABLE B4 ;  /* 0x0000000000047941 */ /* 0x000fea0003800100 */
.L_x_692:
        /* <DEDUP_REMOVED lines=22> */
.L_x_694:
[----:B------:R-:W-:Y:S05]  /*9c70*/  BSYNC.RECONVERGENT B3 ;  /* 0x0000000000037941 */ /* 0x000fea0003800200 */
.L_x_691:
        /* <DEDUP_REMOVED lines=68> */
[----:B------:R-:W-:-:S04]  /*a0c0*/  IMAD.MOV.U32 R66, RZ, RZ, R61 ;  /* 0x000000ffff427224 */ /* 0x000fc800078e003d */
        /* <DEDUP_REMOVED lines=14> */
[----:B------:R-:W-:Y:S01]  /*a1b0*/  IMAD.WIDE.U32.X R68, R56, R56, R66, P4 ;  /* 0x0000003838447225 */ /* 0x000fe200020e0442 */
[----:B------:R-:W-:-:S03]  /*a1c0*/  @P1 SEL R15, RZ, 0x1, !P2 ;  /* 0x00000001ff0f1807 */ /* 0x000fc60005000000 */
[----:B------:R-:W-:-:S04]  /*a1d0*/  IMAD.WIDE.U32 R70, R54, R55, RZ ;  /* 0x0000003736467225 */ /* 0x000fc800078e00ff */
[----:B------:R-:W-:Y:S01]  /*a1e0*/  IMAD.X R88, RZ, RZ, R63, P0 ;  /* 0x000000ffff587224 */ /* 0x000fe200000e063f */
[----:B------:R-:W-:Y:S01]  /*a1f0*/  IADD3 R87, P0, PT, R15, R68, RZ ;  /* 0x000000440f577210 */ /* 0x000fe20007f1e0ff */
[----:B------:R-:W-:Y:S01]  /*a200*/  IMAD.WIDE.U32 R60, R49, R58, RZ ;  /* 0x0000003a313c7225 */ /* 0x000fe200078e00ff */
[----:B------:R-:W-:-:S03]  /*a210*/  IADD3 R15, P2, PT, R89, R18, RZ ;  /* 0x00000012590f7210 */ /* 0x000fc60007f5e0ff */
[----:B------:R-:W-:-:S04]  /*a220*/  IMAD.WIDE.U32 R62, P4, R49, R57, R52 ;  /* 0x00000039313e7225 */ /* 0x000fc80007880034 */
[----:B------:R-:W-:-:S04]  /*a230*/  IMAD.WIDE.U32 R66, R51, R55, RZ ;  /* 0x0000003733427225 */ /* 0x000fc800078e00ff */
[----:B------:R-:W-:Y:S01]  /*a240*/  IMAD.WIDE.U32 R52, P5, R51, R56, R70 ;  /* 0x0000003833347225 */ /* 0x000fe200078a0046 */
[----:B------:R-:W-:Y:S02]  /*a250*/  IADD3.X R71, PT, PT, R69, UR4, RZ, P0, !PT ;  /* 0x0000000445477c10 */ /* 0x000fe400087fe4ff */
[----:B------:R-:W-:Y:S01]  /*a260*/  IADD3 R65, P0, PT, R39, R60, RZ ;  /* 0x0000003c27417210 */ /* 0x000fe20007f1e0ff */
[----:B------:R-:W-:Y:S01]  /*a270*/  IMAD.IADD R85, R61, 0x1, R62 ;  /* 0x000000013d557824 */ /* 0x000fe200078e023e */
[----:B------:R-:W-:Y:S01]  /*a280*/  IADD3 R92, P1, PT, R87, R66, RZ ;  /* 0x00000042575c7210 */ /* 0x000fe20007f3e0ff */
        /* <DEDUP_REMOVED lines=22> */
[-C--:B------:R-:W-:Y:S01]  /*a3f0*/  IMAD.WIDE.U32 R18, R56, R51.reuse, RZ ;  /* 0x0000003338127225 */ /* 0x080fe200078e00ff */
[----:B------:R-:W-:Y:S02]  /*a400*/  IADD3 R90, P3, PT, R89, R66, RZ ;  /* 0x00000042595a7210 */ /* 0x000fe40007f7e0ff */
[----:B------:R-:W-:Y:S01]  /*a410*/  @P1 ISETP.NE.AND.EX P2, PT, R97, R20, !P2, P0 ;  /* 0x000000146100120c */ /* 0x000fe20005745300 */
[----:B------:R-:W-:Y:S01]  /*a420*/  IMAD.WIDE.U32 R20, R55, R51, RZ ;  /* 0x0000003337147225 */ /* 0x000fe200078e00ff */
[----:B------:R-:W-:-:S03]  /*a430*/  IADD3 R91, P0, PT, R90, R93, RZ ;  /* 0x0000005d5a5b7210 */ /* 0x000fc60007f1e0ff */
[----:B------:R-:W-:Y:S02]  /*a440*/  IMAD.X R87, R86, 0x1, R97, P3 ;  /* 0x0000000156577824 */ /* 0x000fe400018e0661 */
[----:B------:R-:W-:-:S04]  /*a450*/  IMAD.WIDE.U32 R18, P3, R54, R55, R18 ;  /* 0x0000003736127225 */ /* 0x000fc80007860012 */
[----:B------:R-:W-:Y:S01]  /*a460*/  IMAD.X R92, R87, 0x1, R94, P0 ;  /* 0x00000001575c7824 */ /* 0x000fe200000e065e */
[----:B------:R-:W-:Y:S01]  /*a470*/  ISETP.GE.U32.AND P0, PT, R91, R90, PT ;  /* 0x0000005a5b00720c */ /* 0x000fe20003f06070 */
[----:B------:R-:W-:Y:S01]  /*a480*/  IMAD.X R69, RZ, RZ, RZ, P3 ;  /* 0x000000ffff457224 */ /* 0x000fe200018e06ff */
[----:B------:R-:W-:Y:S01]  /*a490*/  IADD3 RZ, P6, PT, R21, R18, RZ ;  /* 0x0000001215ff7210 */ /* 0x000fe20007fde0ff */
[----:B------:R-:W-:Y:S01]  /*a4a0*/  IMAD.MOV.U32 R68, RZ, RZ, R19 ;  /* 0x000000ffff447224 */ /* 0x000fe200078e0013 */
[----:B------:R-:W-:Y:S01]  /*a4b0*/  ISETP.GE.U32.AND.EX P0, PT, R92, R87, PT, P0 ;  /* 0x000000575c00720c */ /* 0x000fe20003f06100 */
[----:B------:R-:W-:Y:S01]  /*a4c0*/  IMAD.MOV.U32 R93, RZ, RZ, 0x1 ;  /* 0x00000001ff5d7424 */ /* 0x000fe200078e00ff */
[----:B------:R-:W-:Y:S01]  /*a4d0*/  IADD3 R21, P3, PT, RZ, -R39, RZ ;  /* 0x80000027ff157210 */ /* 0x000fe20007f7e0ff */
[----:B------:R-:W-:Y:S01]  /*a4e0*/  IMAD.WIDE.U32.X R68, R54, R56, R68, P6 ;  /* 0x0000003836447225 */ /* 0x000fe200030e0444 */
[----:B------:R-:W-:Y:S02]  /*a4f0*/  @P1 SEL R93, RZ, 0x1, !P2 ;  /* 0x00000001ff5d1807 */ /* 0x000fe40005000000 */
[----:B------:R-:W-:Y:S01]  /*a500*/  ISETP.NE.U32.AND P2, PT, R65, RZ, PT ;  /* 0x000000ff4100720c */ /* 0x000fe20003f45070 */
[----:B------:R-:W-:Y:S01]  /*a510*/  IMAD.X R20, RZ, RZ, ~R88, P3 ;  /* 0x000000ffff147224 */ /* 0x000fe200018e0e58 */
[----:B------:R-:W-:Y:S01]  /*a520*/  IADD3 R93, P3, PT, R93, R68, RZ ;  /* 0x000000445d5d7210 */ /* 0x000fe20007f7e0ff */
[----:B------:R-:W-:Y:S01]  /*a530*/  IMAD.WIDE.U32 R18, R57, R49, RZ ;  /* 0x0000003139127225 */ /* 0x000fe200078e00ff */
[----:B------:R-:W-:-:S02]  /*a540*/  ISETP.NE.U32.AND P1, PT, R60, R21, PT ;  /* 0x000000153c00720c */ /* 0x000fc40003f25070 */
[----:B------:R-:W-:Y:S01]  /*a550*/  ISETP.NE.AND.EX P2, PT, R70, RZ, PT, P2 ;  /* 0x000000ff4600720c */ /* 0x000fe20003f45320 */
[----:B------:R-:W-:Y:S01]  /*a560*/  IMAD.MOV.U32 R68, RZ, RZ, R53 ;  /* 0x000000ffff447224 */ /* 0x000fe200078e0035 */
[----:B------:R-:W-:Y:S01]  /*a570*/  IADD3.X R95, PT, PT, R69, UR4, RZ, P3, !PT ;  /* 0x00000004455f7c10 */ /* 0x000fe20009ffe4ff */
[----:B------:R-:W-:Y:S01]  /*a580*/  IMAD.WIDE.U32 R70, P6, R46, R58, R18 ;  /* 0x0000003a2e467225 */ /* 0x000fe200078c0012 */
[----:B------:R-:W-:Y:S02]  /*a590*/  @P0 IADD3 R39, P3, PT, RZ, -R89, RZ ;  /* 0x80000059ff270210 */ /* 0x000fe40007f7e0ff */
[----:B------:R-:W-:Y:S01]  /*a5a0*/  ISETP.NE.AND.EX P1, PT, R85, R20, !P2, P1 ;  /* 0x000000145500720c */ /* 0x000fe20005725310 */
[----:B------:R-:W-:Y:S01]  /*a5b0*/  IMAD.WIDE.U32 R20, R58, R49, RZ ;  /* 0x000000313a147225 */ /* 0x000fe200078e00ff */
[----:B------:R-:W-:Y:S02]  /*a5c0*/  @P0 ISETP.NE.U32.AND P2, PT, R90, RZ, PT ;  /* 0x000000ff5a00020c */ /* 0x000fe40003f45070 */
[----:B------:R-:W-:Y:S01]  /*a5d0*/  SEL R65, RZ, 0x1, !P1 ;  /* 0x00000001ff417807 */ /* 0x000fe20004800000 */
[----:B------:R-:W-:Y:S01]  /*a5e0*/  IMAD.X R19, RZ, RZ, RZ, P6 ;  /* 0x000000ffff137224 */ /* 0x000fe200030e06ff */
[----:B------:R-:W-:Y:S01]  /*a5f0*/  @P0 ISETP.NE.AND.EX P6, PT, R87, RZ, PT, P2 ;  /* 0x000000ff5700020c */ /* 0x000fe20003fc5320 */
[----:B------:R-:W-:Y:S01]  /*a600*/  @P0 IMAD.X R20, RZ, RZ, ~R86, P3 ;  /* 0x000000ffff140224 */ /* 0x000fe200018e0e56 */
[----:B------:R-:W-:Y:S01]  /*a610*/  @P0 ISETP.NE.U32.AND P3, PT, R66, R39, PT ;  /* 0x000000274200020c */ /* 0x000fe20003f65070 */
[----:B------:R-:W-:Y:S01]  /*a620*/  IMAD.X R69, RZ, RZ, RZ, P5 ;  /* 0x000000ffff457224 */ /* 0x000fe200028e06ff */
[----:B------:R-:W-:Y:S01]  /*a630*/  IADD3 RZ, P5, PT, R52, R67, RZ ;  /* 0x0000004334ff7210 */ /* 0x000fe20007fbe0ff */
[----:B------:R-:W-:Y:S01]  /*a640*/  IMAD.WIDE.U32 R52, R46, R55, RZ ;  /* 0x000000372e347225 */ /* 0x000fe200078e00ff */
[----:B------:R-:W-:-:S02]  /*a650*/  @P0 ISETP.NE.AND.EX P3, PT, R97, R20, !P6, P3 ;  /* 0x000000146100020c */ /* 0x000fc40007765330 */
[----:B------:R-:W-:Y:S01]  /*a660*/  IADD3 RZ, P2, PT, R21, R70, RZ ;  /* 0x0000004615ff7210 */ /* 0x000fe20007f5e0ff */
        /* <DEDUP_REMOVED lines=18> */
[-C--:B------:R-:W-:Y:S01]  /*a790*/  IMAD R39, R59, R16.reuse, RZ ;  /* 0x000000103b277224 */ /* 0x080fe200078e02ff */
[----:B------:R-:W-:Y:S01]  /*a7a0*/  IADD3.X R96, PT, PT, R97, R19, RZ, P3, P5 ;  /* 0x0000001361607210 */ /* 0x000fe20001fea4ff */
[----:B------:R-:W-:Y:S01]  /*a7b0*/  IMAD.X R71, R101, 0x1, R88, P2 ;  /* 0x0000000165477824 */ /* 0x000fe200010e0658 */
[----:B------:R-:W-:Y:S01]  /*a7c0*/  IADD3 R103, P3, PT, R70, R99, RZ ;  /* 0x0000006346677210 */ /* 0x000fe20007f7e0ff */
[----:B------:R-:W-:Y:S01]  /*a7d0*/  IMAD.WIDE.U32 R18, R64, R16, RZ ;  /* 0x0000001040127225 */ /* 0x000fe200078e00ff */
[----:B------:R-:W-:Y:S02]  /*a7e0*/  LOP3.LUT R59, RZ, R59, RZ, 0x33, !PT ;  /* 0x0000003bff3b7212 */ /* 0x000fe400078e33ff */
[----:B------:R-:W-:Y:S01]  /*a7f0*/  ISETP.GE.U32.AND P2, PT, R103, R70, PT ;  /* 0x000000466700720c */ /* 0x000fe20003f46070 */
[----:B------:R-:W-:-:S02]  /*a800*/  IMAD.X R98, R71, 0x1, R96, P3 ;  /* 0x0000000147627824 */ /* 0x000fc400018e0660 */
[----:B------:R-:W-:-:S03]  /*a810*/  IMAD R39, R64, R17, R39 ;  /* 0x0000001140277224 */ /* 0x000fc600078e0227 */
[----:B------:R-:W-:Y:S01]  /*a820*/  ISETP.GE.U32.AND.EX P2, PT, R98, R71, PT, P2 ;  /* 0x000000476200720c */ /* 0x000fe20003f46120 */
[----:B------:R-:W-:Y:S01]  /*a830*/  IMAD.IADD R39, R19, 0x1, R39 ;  /* 0x0000000113277824 */ /* 0x000fe200078e0227 */
[----:B------:R-:W-:Y:S01]  /*a840*/  LOP3.LUT R19, RZ, R64, RZ, 0x33, !PT ;  /* 0x00000040ff137212 */ /* 0x000fe200078e33ff */
[----:B------:R-:W-:Y:S02]  /*a850*/  IMAD.MOV.U32 R64, RZ, RZ, R69 ;  /* 0x000000ffff407224 */ /* 0x000fe400078e0045 */
[----:B------:R-:W-:-:S08]  /*a860*/  IMAD.WIDE.U32 R86, R39, R30, RZ ;  /* 0x0000001e27567225 */ /* 0x000fd000078e00ff */
[----:B------:R-:W-:Y:S02]  /*a870*/  @P2 IADD3 R65, P6, PT, RZ, -R89, RZ ;  /* 0x80000059ff412210 */ /* 0x000fe40007fde0ff */
        /* <DEDUP_REMOVED lines=8> */
[----:B------:R-:W-:Y:S01]  /*a900*/  IMAD.WIDE.U32 R86, P1, R18, R31, R86 ;  /* 0x0000001f12567225 */ /* 0x000fe20007820056 */
[----:B------:R-:W-:-:S03]  /*a910*/  ISETP.GT.U32.AND P5, PT, R70, R19, PT ;  /* 0x000000134600720c */ /* 0x000fc60003fa4070 */
[----:B------:R-:W-:Y:S01]  /*a920*/  IMAD.X R89, RZ, RZ, RZ, P1 ;  /* 0x000000ffff597224 */ /* 0x000fe200008e06ff */
[----:B------:R-:W-:Y:S01]  /*a930*/  ISETP.GE.U32.AND P1, PT, R99, R94, PT ;  /* 0x0000005e6300720c */ /* 0x000fe20003f26070 */
[----:B------:R-:W-:Y:S01]  /*a940*/  IMAD.WIDE.U32.X R64, R54, R54, R64, P6 ;  /* 0x0000003636407225 */ /* 0x000fe200030e0440 */
[----:B------:R-:W-:Y:S02]  /*a950*/  IADD3 R69, P6, PT, R91, R60, RZ ;  /* 0x0000003c5b457210 */ /* 0x000fe40007fde0ff */
[----:B------:R-:W-:Y:S01]  /*a960*/  ISETP.GE.U32.AND.EX P1, PT, R96, R97, PT, P1 ;  /* 0x000000616000720c */ /* 0x000fe20003f26110 */
[----:B------:R-:W-:Y:S01]  /*a970*/  IMAD.X R67, RZ, RZ, RZ, P4 ;  /* 0x000000ffff437224 */ /* 0x000fe200020e06ff */
[----:B------:R-:W-:Y:S01]  /*a980*/  IADD3 R70, P4, PT, R71, R86, RZ ;  /* 0x0000005647467210 */ /* 0x000fe20007f9e0ff */
[----:B------:R-:W-:Y:S02]  /*a990*/  IMAD.MOV.U32 R88, RZ, RZ, R87 ;  /* 0x000000ffff587224 */ /* 0x000fe400078e0057 */
[----:B------:R-:W-:Y:S01]  /*a9a0*/  IMAD.X R68, R92, 0x1, R85, P6 ;  /* 0x000000015c447824 */ /* 0x000fe200030e0655 */
[----:B------:R-:W-:Y:S01]  /*a9b0*/  ISETP.GT.U32.AND.EX P5, PT, R70, R59, PT, P5 ;  /* 0x0000003b4600720c */ /* 0x000fe20003fa4150 */
[----:B------:R-:W-:Y:S01]  /*a9c0*/  IMAD.WIDE.U32 R86, R39, R28, RZ ;  /* 0x0000001c27567225 */ /* 0x000fe200078e00ff */
[----:B------:R-:W-:-:S02]  /*a9d0*/  IADD3 RZ, P6, PT, R62, R61, RZ ;  /* 0x0000003d3eff7210 */ /* 0x000fc40007fde0ff */
[----:B------:R-:W-:Y:S01]  /*a9e0*/  SEL R19, RZ, 0x1, !P5 ;  /* 0x00000001ff137807 */ /* 0x000fe20006800000 */
[----:B------:R-:W-:Y:S01]  /*a9f0*/  IMAD.WIDE.U32.X R88, R39, R31, R88, P4 ;  /* 0x0000001f27587225 */ /* 0x000fe200020e0458 */
[----:B------:R-:W-:-:S03]  /*aa00*/  ISETP.GE.U32.AND P4, PT, R69, R60, PT ;  /* 0x0000003c4500720c */ /* 0x000fc60003f86070 */
[----:B------:R-:W-:Y:S01]  /*aa10*/  IMAD.MOV.U32 R66, RZ, RZ, R63 ;  /* 0x000000ffff427224 */ /* 0x000fe200078e003f */
[----:B------:R-:W-:Y:S01]  /*aa20*/  ISETP.GE.U32.AND.EX P4, PT, R68, R85, PT, P4 ;  /* 0x000000554400720c */ /* 0x000fe20003f86140 */
[----:B------:R-:W-:-:S04]  /*aa30*/  IMAD.WIDE.U32 R60, R18, R28, RZ ;  /* 0x0000001c123c7225 */ /* 0x000fc800078e00ff */
[----:B------:R-:W-:-:S04]  /*aa40*/  IMAD.WIDE.U32.X R70, R46, R57, R66, P6 ;  /* 0x000000392e467225 */ /* 0x000fc800030e0442 */
[----:B------:R-:W-:Y:S01]  /*aa50*/  IMAD.WIDE.U32 R62, P6, R18, R29, R86 ;  /* 0x0000001d123e7225 */ /* 0x000fe200078c0056 */
[----:B------:R-:W-:Y:S02]  /*aa60*/  IADD3 R87, P5, PT, R19, R88, RZ ;  /* 0x0000005813577210 */ /* 0x000fe40007fbe0ff */
[----:B------:R-:W-:Y:S01]  /*aa70*/  SEL R19, RZ, 0x1, P4 ;  /* 0x00000001ff137807 */ /* 0x000fe20002000000 */
[----:B------:R-:W-:Y:S01]  /*aa80*/  IMAD.IADD R91, R61, 0x1, R62 ;  /* 0x000000013d5b7824 */ /* 0x000fe200078e023e */
[----:B------:R-:W-:Y:S01]  /*aa90*/  @P1 IADD3 R93, P4, PT, RZ, -R93, RZ ;  /* 0x8000005dff5d1210 */ /* 0x000fe20007f9e0ff */
[----:B------:R-:W-:Y:S01]  /*aaa0*/  IMAD.X R86, RZ, RZ, R89, P5 ;  /* 0x000000ffff567224 */ /* 0x000fe200028e0659 */
[----:B------:R-:W-:Y:S01]  /*aab0*/  IADD3 R96, P5, PT, R87, R60, RZ ;  /* 0x0000003c57607210 */ /* 0x000fe20007fbe0ff */
[----:B------:R-:W-:Y:S01]  /*aac0*/  IMAD.MOV.U32 R59, RZ, RZ, 0x1 ;  /* 0x00000001ff3b7424 */ /* 0x000fe200078e00ff */
[----:B------:R-:W-:Y:S01]  /*aad0*/  @P2 SEL R59, RZ, 0x1, !P3 ;  /* 0x00000001ff3b2807 */ /* 0x000fe20005800000 */
[----:B------:R-:W-:Y:S01]  /*aae0*/  @P1 IMAD.X R95, RZ, RZ, ~R95, P4 ;  /* 0x000000ffff5f1224 */ /* 0x000fe200020e0e5f */
[----:B------:R-:W-:Y:S01]  /*aaf0*/  @P1 ISETP.NE.U32.AND P4, PT, R94, RZ, PT ;  /* 0x000000ff5e00120c */ /* 0x000fe20003f85070 */
[----:B------:R-:W-:Y:S01]  /*ab00*/  IMAD.X R94, R91, 0x1, R86, P5 ;  /* 0x000000015b5e7824 */ /* 0x000fe200028e0656 */
[----:B------:R-:W-:Y:S01]  /*ab10*/  IADD3 R85, P5, PT, R96, R40, RZ ;  /* 0x0000002860557210 */ /* 0x000fe20007fbe0ff */
[----:B------:R-:W-:Y:S01]  /*ab20*/  IMAD.WIDE.U32 R88, R56, R49, RZ ;  /* 0x0000003138587225 */ /* 0x000fe200078e00ff */
[----:B------:R-:W-:-:S02]  /*ab30*/  @P1 ISETP.NE.AND.EX P4, PT, R97, RZ, PT, P4 ;  /* 0x000000ff6100120c */ /* 0x000fc40003f85340 */
[----:B------:R-:W-:Y:S01]  /*ab40*/  ISETP.GE.U32.AND P2, PT, R85, R96, PT ;  /* 0x000000605500720c */ /* 0x000fe20003f46070 */
[----:B------:R-:W-:Y:S01]  /*ab50*/  IMAD.X R67, R94, 0x1, R84, P5 ;  /* 0x000000015e437824 */ /* 0x000fe200028e0654 */
[----:B------:R-:W-:-:S04]  /*ab60*/  @P1 ISETP.NE.U32.AND P5, PT, R20, R93, PT ;  /* 0x0000005d1400120c */ /* 0x000fc80003fa5070 */
[----:B------:R-:W-:Y:S02]  /*ab70*/  @P1 ISETP.NE.AND.EX P3, PT, R90, R95, !P4, P5 ;  /* 0x0000005f5a00120c */ /* 0x000fe40006765350 */
[----:B------:R-:W-:Y:S01]  /*ab80*/  IADD3 R93, P4, PT, R59, R64, RZ ;  /* 0x000000403b5d7210 */ /* 0x000fe20007f9e0ff */
[----:B------:R-:W-:Y:S01]  /*ab90*/  IMAD.MOV.U32 R64, RZ, RZ, R53 ;  /* 0x000000ffff407224 */ /* 0x000fe200078e0035 */
[----:B------:R-:W-:Y:S02]  /*aba0*/  IADD3 R95, P5, PT, R19, R70, RZ ;  /* 0x00000046135f7210 */ /* 0x000fe40007fbe0ff */
[----:B------:R-:W-:Y:S02]  /*abb0*/  ISETP.GE.U32.AND.EX P2, PT, R67, R94, PT, P2 ;  /* 0x0000005e4300720c */ /* 0x000fe40003f46120 */
[----:B------:R-:W-:Y:S01]  /*abc0*/  IADD3.X R66, PT, PT, R65, UR4, RZ, P4, !PT ;  /* 0x0000000441427c10 */ /* 0x000fe2000a7fe4ff */
[----:B------:R-:W-:Y:S01]  /*abd0*/  IMAD.X R97, RZ, RZ, R71, P5 ;  /* 0x000000ffff617224 */ /* 0x000fe200028e0647 */
[----:B------:R-:W-:Y:S01]  /*abe0*/  IADD3 R84, P4, PT, R95, R20, RZ ;  /* 0x000000145f547210 */ /* 0x000fe20007f9e0ff */
[----:B------:R-:W-:-:S03]  /*abf0*/  IMAD.X R65, RZ, RZ, RZ, P0 ;  /* 0x000000ffff417224 */ /* 0x000fc600000e06ff */
[----:B------:R-:W-:Y:S01]  /*ac00*/  IADD3 R40, P5, PT, R84, R103, RZ ;  /* 0x0000006754287210 */ /* 0x000fe20007fbe0ff */
[----:B------:R-:W-:-:S04]  /*ac10*/  IMAD.X R92, R97, 0x1, R90, P4 ;  /* 0x00000001615c7824 */ /* 0x000fc800020e065a */
[----:B------:R-:W-:Y:S01]  /*ac20*/  IMAD.X R59, R92, 0x1, R98, P5 ;  /* 0x000000015c3b7824 */ /* 0x000fe200028e0662 */
[----:B------:R-:W-:Y:S01]  /*ac30*/  @P2 IADD3 R19, P0, PT, RZ, -R87, RZ ;  /* 0x80000057ff132210 */ /* 0x000fe20007f1e0ff */
[----:B------:R-:W-:Y:S01]  /*ac40*/  IMAD.WIDE.U32 R88, P5, R46, R55, R88 ;  /* 0x000000372e587225 */ /* 0x000fe200078a0058 */
[----:B------:R-:W-:-:S03]  /*ac50*/  @P2 ISETP.NE.U32.AND P4, PT, R96, RZ, PT ;  /* 0x000000ff6000220c */ /* 0x000fc60003f85070 */
[----:B------:R-:W-:Y:S01]  /*ac60*/  IMAD.X R71, RZ, RZ, RZ, P5 ;  /* 0x000000ffff477224 */ /* 0x000fe200028e06ff */
[----:B------:R-:W-:Y:S01]  /*ac70*/  @P2 ISETP.NE.U32.AND P5, PT, R60, R19, PT ;  /* 0x000000133c00220c */ /* 0x000fe20003fa5070 */
[----:B------:R-:W-:Y:S01]  /*ac80*/  @P2 IMAD.X R19, RZ, RZ, ~R86, P0 ;  /* 0x000000ffff132224 */ /* 0x000fe200000e0e56 */
[----:B------:R-:W-:Y:S01]  /*ac90*/  ISETP.GE.U32.AND P0, PT, R40, R84, PT ;  /* 0x000000542800720c */ /* 0x000fe20003f06070 */
[----:B------:R-:W-:Y:S01]  /*aca0*/  IMAD.WIDE.U32 R86, R55, R49, RZ ;  /* 0x0000003137567225 */ /* 0x000fe200078e00ff */
[----:B------:R-:W-:Y:S02]  /*acb0*/  @P2 ISETP.NE.AND.EX P4, PT, R94, RZ, PT, P4 ;  /* 0x000000ff5e00220c */ /* 0x000fe40003f85340 */
[----:B------:R-:W-:Y:S01]  /*acc0*/  ISETP.GE.U32.AND.EX P0, PT, R59, R92, PT, P0 ;  /* 0x0000005c3b00720c */ /* 0x000fe20003f06100 */
[----:B------:R-:W-:Y:S01]  /*acd0*/  IMAD.MOV.U32 R86, RZ, RZ, R63 ;  /* 0x000000ffff567224 */ /* 0x000fe200078e003f */
[----:B------:R-:W-:Y:S01]  /*ace0*/  @P2 ISETP.NE.AND.EX P4, PT, R91, R19, !P4, P5 ;  /* 0x000000135b00220c */ /* 0x000fe20006785350 */
[----:B------:R-:W-:Y:S01]  /*acf0*/  IMAD.MOV.U32 R91, RZ, RZ, 0x1 ;  /* 0x00000001ff5b7424 */ /* 0x000fe200078e00ff */
[----:B------:R-:W-:Y:S01]  /*ad00*/  IADD3 RZ, P5, PT, R87, R88, RZ ;  /* 0x0000005857ff7210 */ /* 0x000fe20007fbe0ff */
[----:B------:R-:W-:Y:S01]  /*ad10*/  IMAD.X R87, RZ, RZ, RZ, P6 ;  /* 0x000000ffff577224 */ /* 0x000fe200030e06ff */
[----:B------:R-:W-:Y:S01]  /*ad20*/  @P1 SEL R91, RZ, 0x1, !P3 ;  /* 0x00000001ff5b1807 */ /* 0x000fe20005800000 */
[----:B------:R-:W-:Y:S01]  /*ad30*/  IMAD.MOV.U32 R19, RZ, RZ, 0x1 ;  /* 0x00000001ff137424 */ /* 0x000fe200078e00ff */
[----:B------:R-:W-:Y:S01]  /*ad40*/  IADD3 RZ, P6, PT, R52, R21, RZ ;  /* 0x0000001534ff7210 */ /* 0x000fe20007fde0ff */
[----:B------:R-:W-:Y:S01]  /*ad50*/  IMAD.WIDE.U32 R52, R46, R51, RZ ;  /* 0x000000332e347225 */ /* 0x000fe200078e00ff */
[----:B------:R-:W-:-:S02]  /*ad60*/  IADD3 RZ, P3, PT, R62, R61, RZ ;  /* 0x0000003d3eff7210 */ /* 0x000fc40007f7e0ff */
[----:B------:R-:W-:Y:S01]  /*ad70*/  @P2 SEL R19, RZ, 0x1, !P4 ;  /* 0x00000001ff132807 */ /* 0x000fe20006000000 */
[----:B------:R-:W-:Y:S01]  /*ad80*/  IMAD.MOV.U32 R70, RZ, RZ, R89 ;  /* 0x000000ffff467224 */ /* 0x000fe200078e0059 */
[----:B------:R-:W-:Y:S01]  /*ad90*/  @P0 IADD3 R21, P4, PT, RZ, -R95, RZ ;  /* 0x8000005fff150210 */ /* 0x000fe20007f9e0ff */
[----:B------:R-:W-:Y:S01]  /*ada0*/  IMAD.WIDE.U32 R60, R49, R51, RZ ;  /* 0x00000033313c7225 */ /* 0x000fe200078e00ff */
[----:B------:R-:W-:-:S03]  /*adb0*/  @P0 ISETP.NE.U32.AND P1, PT, R84, RZ, PT ;  /* 0x000000ff5400020c */ /* 0x000fc60003f25070 */
        /* <DEDUP_REMOVED lines=30> */
[----:B------:R-:W-:Y:S01]  /*afa0*/  @P1 ISETP.NE.U32.AND P0, PT, R88, RZ, PT ;  /* 0x000000ff5800120c */ /* 0x000fe20003f05070 */
[----:B------:R-:W-:Y:S01]  /*afb0*/  IMAD.X R65, RZ, RZ, RZ, P2 ;  /* 0x000000ffff417224 */ /* 0x000fe200010e06ff */
[----:B------:R-:W-:Y:S02]  /*afc0*/  @P1 IADD3 R19, P5, PT, RZ, -R93, RZ ;  /* 0x8000005dff131210 */ /* 0x000fe40007fbe0ff */
[----:B------:R-:W-:Y:S02]  /*afd0*/  IADD3 R88, P6, PT, R89, R60, RZ ;  /* 0x0000003c59587210 */ /* 0x000fe40007fde0ff */
[----:B------:R-:W-:Y:S01]  /*afe0*/  ISETP.GE.U32.AND.EX P4, PT, R86, R101, PT, P4 ;  /* 0x000000655600720c */ /* 0x000fe20003f86140 */
[----:B------:R-:W-:Y:S01]  /*aff0*/  @P1 IMAD.X R64, RZ, RZ, ~R66, P5 ;  /* 0x000000ffff401224 */ /* 0x000fe200028e0e42 */
[----:B------:R-:W-:Y:S01]  /*b000*/  @P1 ISETP.NE.AND.EX P0, PT, R87, RZ, PT, P0 ;  /* 0x000000ff5700120c */ /* 0x000fe20003f05300 */
[----:B------:R-:W-:Y:S01]  /*b010*/  IMAD.X R87, R90, 0x1, R95, P6 ;  /* 0x000000015a577824 */ /* 0x000fe200030e065f */
[----:B------:R-:W-:-:S02]  /*b020*/  IADD3 R15, P5, PT, R88, R91, RZ ;  /* 0x0000005b580f7210 */ /* 0x000fc40007fbe0ff */
[----:B------:R-:W-:-:S03]  /*b030*/  @P1 ISETP.NE.U32.AND P6, PT, R60, R19, PT ;  /* 0x000000133c00120c */ /* 0x000fc60003fc5070 */
[----:B------:R-:W-:Y:S01]  /*b040*/  IMAD.X R22, R87, 0x1, R70, P5 ;  /* 0x0000000157167824 */ /* 0x000fe200028e0646 */
[----:B------:R-:W-:Y:S01]  /*b050*/  @P1 ISETP.NE.AND.EX P0, PT, R95, R64, !P0, P6 ;  /* 0x000000405f00120c */ /* 0x000fe20004705360 */
[----:B------:R-:W-:Y:S01]  /*b060*/  IMAD.MOV.U32 R70, RZ, RZ, R63 ;  /* 0x000000ffff467224 */ /* 0x000fe200078e003f */
[----:B------:R-:W-:Y:S02]  /*b070*/  ISETP.GE.U32.AND P6, PT, R15, R88, PT ;  /* 0x000000580f00720c */ /* 0x000fe40003fc6070 */
[----:B------:R-:W-:Y:S01]  /*b080*/  @P4 ISETP.NE.U32.AND P5, PT, R71, RZ, PT ;  /* 0x000000ff4700420c */ /* 0x000fe20003fa5070 */
[----:B------:R-:W-:Y:S01]  /*b090*/  IMAD.X R71, RZ, RZ, RZ, P3 ;  /* 0x000000ffff477224 */ /* 0x000fe200018e06ff */
[----:B------:R-:W-:Y:S02]  /*b0a0*/  ISETP.GE.U32.AND.EX P2, PT, R22, R87, PT, P6 ;  /* 0x000000571600720c */ /* 0x000fe40003f46160 */
[----:B------:R-:W-:Y:S02]  /*b0b0*/  @P4 IADD3 R19, P6, PT, RZ, -R97, RZ ;  /* 0x80000061ff134210 */ /* 0x000fe40007fde0ff */
[----:B------:R-:W-:-:S02]  /*b0c0*/  @P4 ISETP.NE.AND.EX P5, PT, R101, RZ, PT, P5 ;  /* 0x000000ff6500420c */ /* 0x000fc40003fa5350 */
[----:B------:R-:W-:Y:S01]  /*b0d0*/  IADD3 RZ, P3, PT, R62, R21, RZ ;  /* 0x000000153eff7210 */ /* 0x000fe20007f7e0ff */
[----:B------:R-:W-:Y:S01]  /*b0e0*/  @P4 IMAD.X R64, RZ, RZ, ~R92, P6 ;  /* 0x000000ffff404224 */ /* 0x000fe200030e0e5c */
[----:B------:R-:W-:Y:S01]  /*b0f0*/  @P4 ISETP.NE.U32.AND P6, PT, R20, R19, PT ;  /* 0x000000131400420c */ /* 0x000fe20003fc5070 */
[----:B------:R-:W-:Y:S02]  /*b100*/  IMAD.MOV.U32 R19, RZ, RZ, 0x1 ;  /* 0x00000001ff137424 */ /* 0x000fe400078e00ff */
[----:B------:R-:W-:Y:S01]  /*b110*/  IMAD.WIDE.U32.X R70, R39, R27, R70, P3 ;  /* 0x0000001b27467225 */ /* 0x000fe200018e0446 */
[----:B------:R-:W-:Y:S02]  /*b120*/  @P4 ISETP.NE.AND.EX P5, PT, R99, R64, !P5, P6 ;  /* 0x000000406300420c */ /* 0x000fe40006fa5360 */
[----:B------:R-:W-:Y:S01]  /*b130*/  @P2 IADD3 R21, P6, PT, RZ, -R89, RZ ;  /* 0x80000059ff152210 */ /* 0x000fe20007fde0ff */
[----:B------:R-:W-:Y:S01]  /*b140*/  IMAD.MOV.U32 R64, RZ, RZ, R53 ;  /* 0x000000ffff407224 */ /* 0x000fe200078e0035 */
[----:B------:R-:W-:-:S02]  /*b150*/  @P2 ISETP.NE.U32.AND P3, PT, R88, RZ, PT ;  /* 0x000000ff5800220c */ /* 0x000fc40003f65070 */
[----:B------:R-:W-:Y:S02]  /*b160*/  @P4 SEL R19, RZ, 0x1, !P5 ;  /* 0x00000001ff134807 */ /* 0x000fe40006800000 */
[----:B------:R-:W-:Y:S01]  /*b170*/  IADD3 RZ, P4, PT, R52, R61, RZ ;  /* 0x0000003d34ff7210 */ /* 0x000fe20007f9e0ff */
[----:B------:R-:W-:Y:S01]  /*b180*/  @P2 IMAD.X R52, RZ, RZ, ~R90, P6 ;  /* 0x000000ffff342224 */ /* 0x000fe200030e0e5a */
[----:B------:R-:W-:Y:S01]  /*b190*/  @P2 ISETP.NE.U32.AND P5, PT, R60, R21, PT ;  /* 0x000000153c00220c */ /* 0x000fe20003fa5070 */
[----:B------:R-:W-:Y:S01]  /*b1a0*/  IMAD.WIDE.U32 R20, R39, R24, RZ ;  /* 0x0000001827147225 */ /* 0x000fe200078e00ff */
[----:B------:R-:W-:Y:S02]  /*b1b0*/  @P2 ISETP.NE.AND.EX P3, PT, R87, RZ, PT, P3 ;  /* 0x000000ff5700220c */ /* 0x000fe40003f65330 */
[----:B------:R-:W-:Y:S01]  /*b1c0*/  IADD3 R93, P6, PT, R19, R70, RZ ;  /* 0x00000046135d7210 */ /* 0x000fe20007fde0ff */
[----:B------:R-:W-:Y:S01]  /*b1d0*/  IMAD.MOV.U32 R61, RZ, RZ, 0x1 ;  /* 0x00000001ff3d7424 */ /* 0x000fe200078e00ff */
[----:B------:R-:W-:Y:S01]  /*b1e0*/  @P2 ISETP.NE.AND.EX P3, PT, R95, R52, !P3, P5 ;  /* 0x000000345f00220c */ /* 0x000fe20005f65350 */
[----:B------:R-:W-:Y:S01]  /*b1f0*/  IMAD.WIDE.U32.X R64, R46, R54, R64, P4 ;  /* 0x000000362e407225 */ /* 0x000fe200020e0440 */
[----:B------:R-:W-:-:S02]  /*b200*/  IADD3.X R94, PT, PT, R71, UR4, RZ, P6, !PT ;  /* 0x00000004475e7c10 */ /* 0x000fc4000b7fe4ff */
[----:B------:R-:W-:Y:S01]  /*b210*/  @P2 SEL R61, RZ, 0x1, !P3 ;  /* 0x00000001ff3d2807 */ /* 0x000fe20005800000 */
[----:B------:R-:W-:-:S03]  /*b220*/  IMAD.WIDE.U32 R52, R18, R24, RZ ;  /* 0x0000001812347225 */ /* 0x000fc600078e00ff */
[----:B------:R-:W-:Y:S01]  /*b230*/  IADD3 R91, P2, PT, R61, R64, RZ ;  /* 0x000000403d5b7210 */ /* 0x000fe20007f5e0ff */
[----:B------:R-:W-:Y:S01]  /*b240*/  IMAD.WIDE.U32 R20, P5, R18, R25, R20 ;  /* 0x0000001912147225 */ /* 0x000fe200078a0014 */
[----:B------:R-:W-:Y:S02]  /*b250*/  IADD3 R96, P3, PT, R93, R52, RZ ;  /* 0x000000345d607210 */ /* 0x000fe40007f7e0ff */
[----:B------:R-:W-:Y:S01]  /*b260*/  IADD3.X R92, PT, PT, R65, UR4, RZ, P2, !PT ;  /* 0x00000004415c7c10 */ /* 0x000fe200097fe4ff */
[-C--:B------:R-:W-:Y:S01]  /*b270*/  IMAD R60, R67, R16.reuse, RZ ;  /* 0x00000010433c7224 */ /* 0x080fe200078e02ff */
[----:B------:R-:W-:Y:S01]  /*b280*/  IADD3 R87, P2, PT, R96, R69, RZ ;  /* 0x0000004560577210 */ /* 0x000fe20007f5e0ff */
[----:B------:R-:W-:Y:S01]  /*b290*/  IMAD.IADD R97, R53, 0x1, R20 ;  /* 0x0000000135617824 */ /* 0x000fe200078e0214 */
[----:B------:R-:W-:Y:S01]  /*b2a0*/  LOP3.LUT R67, RZ, R67, RZ, 0x33, !PT ;  /* 0x00000043ff437212 */ /* 0x000fe200078e33ff */
        /* <DEDUP_REMOVED lines=26> */
[----:B------:R-:W-:Y:S01]  /*b450*/  IMAD.WIDE.U32.X R70, R46, R54, R88, P3 ;  /* 0x000000362e467225 */ /* 0x000fe200018e0458 */
[----:B------:R-:W-:-:S03]  /*b460*/  @P2 ISETP.NE.U32.AND P3, PT, R96, RZ, PT ;  /* 0x000000ff6000220c */ /* 0x000fc60003f65070 */
[----:B------:R-:W-:Y:S01]  /*b470*/  IMAD.WIDE.U32 R60, R49, R49, RZ ;  /* 0x00000031313c7225 */ /* 0x000fe200078e00ff */
[----:B------:R-:W-:-:S03]  /*b480*/  @P2 ISETP.NE.AND.EX P3, PT, R95, RZ, PT, P3 ;  /* 0x000000ff5f00220c */ /* 0x000fc60003f65330 */
[----:B------:R-:W-:Y:S01]  /*b490*/  IMAD.MOV.U32 R85, RZ, RZ, 0x1 ;  /* 0x00000001ff557424 */ /* 0x000fe200078e00ff */
[----:B------:R-:W-:Y:S01]  /*b4a0*/  @P1 SEL R85, RZ, 0x1, !P0 ;  /* 0x00000001ff551807 */ /* 0x000fe20004000000 */
[----:B------:R-:W-:Y:S01]  /*b4b0*/  IMAD.WIDE.U32 R62, P4, R49, R46, R62 ;  /* 0x0000002e313e7225 */ /* 0x000fe2000788003e */
[----:B------:R-:W-:Y:S02]  /*b4c0*/  @P2 ISETP.NE.U32.AND P0, PT, R52, R69, PT ;  /* 0x000000453400220c */ /* 0x000fe40003f05070 */
[----:B------:R-:W-:Y:S01]  /*b4d0*/  IADD3 R99, P1, PT, R67, R64, RZ ;  /* 0x0000004043637210 */ /* 0x000fe20007f3e0ff */
        /* <DEDUP_REMOVED lines=30> */
[----:B------:R-:W-:Y:S02]  /*b6c0*/  @P1 ISETP.NE.U32.AND P0, PT, R95, RZ, PT ;  /* 0x000000ff5f00120c */ /* 0x000fe40003f05070 */
[----:B------:R-:W-:Y:S01]  /*b6d0*/  IADD3 R89, P5, PT, R89, R70, RZ ;  /* 0x0000004659597210 */ /* 0x000fe20007fbe0ff */
[----:B------:R-:W-:Y:S01]  /*b6e0*/  @P1 IMAD.X R20, RZ, RZ, ~R92, P2 ;  /* 0x000000ffff141224 */ /* 0x000fe200010e0e5c */
[----:B------:R-:W-:Y:S02]  /*b6f0*/  @P1 ISETP.NE.AND.EX P0, PT, R88, RZ, PT, P0 ;  /* 0x000000ff5800120c */ /* 0x000fe40003f05300 */
[----:B------:R-:W-:Y:S01]  /*b700*/  @P1 ISETP.NE.U32.AND P2, PT, R60, R53, PT ;  /* 0x000000353c00120c */ /* 0x000fe20003f45070 */
[----:B------:R-:W-:Y:S01]  /*b710*/  IMAD.MOV.U32 R60, RZ, RZ, R69 ;  /* 0x000000ffff3c7224 */ /* 0x000fe200078e0045 */
[----:B------:R-:W-:-:S02]  /*b720*/  IADD3.X R70, PT, PT, R71, UR4, RZ, P5, !PT ;  /* 0x0000000447467c10 */ /* 0x000fc4000affe4ff */
[----:B------:R-:W-:Y:S02]  /*b730*/  @P3 IADD3 R39, P5, PT, RZ, -R99, RZ ;  /* 0x80000063ff273210 */ /* 0x000fe40007fbe0ff */
[----:B------:R-:W-:Y:S01]  /*b740*/  @P1 ISETP.NE.AND.EX P0, PT, R93, R20, !P0, P2 ;  /* 0x000000145d00120c */ /* 0x000fe20004705320 */
[----:B------:R-:W-:Y:S01]  /*b750*/  IMAD.MOV.U32 R20, RZ, RZ, R63 ;  /* 0x000000ffff147224 */ /* 0x000fe200078e003f */
[----:B------:R-:W-:Y:S01]  /*b760*/  @P3 ISETP.NE.U32.AND P2, PT, R97, RZ, PT ;  /* 0x000000ff6100320c */ /* 0x000fe20003f45070 */
[----:B------:R-:W-:Y:S01]  /*b770*/  @P3 IMAD.X R53, RZ, RZ, ~R94, P5 ;  /* 0x000000ffff353224 */ /* 0x000fe200028e0e5e */
[----:B------:R-:W-:Y:S01]  /*b780*/  @P3 ISETP.NE.U32.AND P6, PT, R64, R39, PT ;  /* 0x000000274000320c */ /* 0x000fe20003fc5070 */
[----:B------:R-:W-:Y:S01]  /*b790*/  IMAD.WIDE.U32.X R20, R46, R46, R20, P4 ;  /* 0x0000002e2e147225 */ /* 0x000fe200020e0414 */
[----:B------:R-:W-:Y:S02]  /*b7a0*/  @P3 ISETP.NE.AND.EX P2, PT, R84, RZ, PT, P2 ;  /* 0x000000ff5400320c */ /* 0x000fe40003f45320 */
[----:B------:R-:W-:Y:S01]  /*b7b0*/  ISETP.NE.U32.AND P4, PT, R89, RZ, PT ;  /* 0x000000ff5900720c */ /* 0x000fe20003f85070 */
[----:B------:R-:W-:Y:S01]  /*b7c0*/  IMAD.MOV.U32 R39, RZ, RZ, 0x1 ;  /* 0x00000001ff277424 */ /* 0x000fe200078e00ff */
[----:B------:R-:W-:Y:S01]  /*b7d0*/  @P3 ISETP.NE.AND.EX P2, PT, R96, R53, !P2, P6 ;  /* 0x000000356000320c */ /* 0x000fe20005745360 */
[----:B------:R-:W-:Y:S01]  /*b7e0*/  IMAD.MOV.U32 R53, RZ, RZ, 0x1 ;  /* 0x00000001ff357424 */ /* 0x000fe200078e00ff */
[----:B------:R-:W-:Y:S01]  /*b7f0*/  IADD3 RZ, P5, PT, R68, R65, RZ ;  /* 0x0000004144ff7210 */ /* 0x000fe20007fbe0ff */
        /* <DEDUP_REMOVED lines=8> */
[----:B------:R-:W-:-:S03]  /*b880*/  IMAD.WIDE.U32 R62, P4, R18, R27, R62 ;  /* 0x0000001b123e7225 */ /* 0x000fc6000788003e */
[----:B------:R-:W-:Y:S01]  /*b890*/  IADD3.X R53, PT, PT, R21, UR4, RZ, P0, !PT ;  /* 0x0000000415357c10 */ /* 0x000fe200087fe4ff */
        /* <DEDUP_REMOVED lines=26> */
.L_x_696:
[----:B------:R-:W-:Y:S05]  /*ba40*/  BSYNC.RECONVERGENT B3 ;  /* 0x0000000000037941 */ /* 0x000fea0003800200 */
.L_x_695:
        /* <DEDUP_REMOVED lines=14> */
[----:B------:R-:W-:Y:S01]  /*bb30*/  IMAD.WIDE.U32 R86, R20, R30, RZ ;  /* 0x0000001e14567225 */ /* 0x000fe200078e00ff */
[----:B------:R-:W-:-:S13]  /*bb40*/  ISETP.GE.U32.AND.EX P1, PT, R90, R71, PT, P1 ;  /* 0x000000475a00720c */ /* 0x000fda0003f26110 */
[----:B------:R-:W-:Y:S01]  /*bb50*/  @P1 IADD3 R19, P0, PT, RZ, -R69, RZ ;  /* 0x80000045ff131210 */ /* 0x000fe20007f1e0ff */
[----:B------:R-:W-:Y:S01]  /*bb60*/  IMAD.X R69, RZ, RZ, RZ, P4 ;  /* 0x000000ffff457224 */ /* 0x000fe200020e06ff */
        /* <DEDUP_REMOVED lines=9> */
[----:B------:R-:W-:-:S03]  /*bc00*/  ISETP.GT.U32.AND P0, PT, R86, R19, PT ;  /* 0x000000135600720c */ /* 0x000fc60003f04070 */
[----:B------:R-:W-:-:S04]  /*bc10*/  IMAD.WIDE.U32 R64, P4, R20, R31, R64 ;  /* 0x0000001f14407225 */ /* 0x000fc80007880040 */
        /* <DEDUP_REMOVED lines=34> */
[CC--:B------:R-:W-:Y:S01]  /*be40*/  IMAD R40, R90.reuse, R16.reuse, RZ ;  /* 0x000000105a287224 */ /* 0x0c0fe200078e02ff */
[----:B------:R-:W-:Y:S01]  /*be50*/  ISETP.GE.U32.AND.EX P0, PT, R90, R89, PT, P0 ;  /* 0x000000595a00720c */ /* 0x000fe20003f06100 */
[----:B------:R-:W-:Y:S02]  /*be60*/  IMAD.WIDE.U32.X R62, R66, R25, R68, P2 ;  /* 0x00000019423e7225 */ /* 0x000fe400010e0444 */
[----:B------:R-:W-:Y:S02]  /*be70*/  @P1 IADD3 R19, P3, PT, RZ, -R87, RZ ;  /* 0x80000057ff131210 */ /* 0x000fe40007f7e0ff */
[----:B------:R-:W-:Y:S01]  /*be80*/  @P1 ISETP.NE.U32.AND P6, PT, R91, RZ, PT ;  /* 0x000000ff5b00120c */ /* 0x000fe20003fc5070 */
[C---:B------:R-:W-:Y:S01]  /*be90*/  IMAD R61, R99.reuse, R17, R40 ;  /* 0x00000011633d7224 */ /* 0x040fe200078e0228 */
        /* <DEDUP_REMOVED lines=15> */
[----:B------:R-:W-:Y:S02]  /*bf90*/  @P0 ISETP.NE.AND.EX P3, PT, R97, R66, !P3, P2 ;  /* 0x000000426100020c */ /* 0x000fe40005f65320 */
        /* <DEDUP_REMOVED lines=16> */
[----:B------:R-:W-:Y:S01]  /*c0a0*/  ISETP.GT.U32.AND.EX P1, PT, R70, R59, PT, P1 ;  /* 0x0000003b4600720c */ /* 0x000fe20003f24110 */
[----:B------:R-:W-:Y:S01]  /*c0b0*/  IMAD.WIDE.U32 R70, R60, R26, RZ ;  /* 0x0000001a3c467225 */ /* 0x000fe200078e00ff */
[----:B------:R-:W-:Y:S01]  /*c0c0*/  IADD3 R61, P3, PT, R61, R68, RZ ;  /* 0x000000443d3d7210 */ /* 0x000fe20007f7e0ff */
        /* <DEDUP_REMOVED lines=14> */
.L_x_698:
[----:B------:R-:W-:Y:S05]  /*c1b0*/  BSYNC.RECONVERGENT B3 ;  /* 0x0000000000037941 */ /* 0x000fea0003800200 */
.L_x_697:
        /* <DEDUP_REMOVED lines=79> */
[----:B------:R-:W-:Y:S02]  /*c6b0*/  @P1 ISETP.NE.U32.AND P3, PT, R88, RZ, PT ;  /* 0x000000ff5800120c */ /* 0x000fe40003f65070 */
[----:B------:R-:W-:Y:S01]  /*c6c0*/  @P1 ISETP.NE.U32.AND P5, PT, R20, R15, PT ;  /* 0x0000000f1400120c */ /* 0x000fe20003fa5070 */
[----:B------:R-:W-:Y:S01]  /*c6d0*/  @P1 IMAD.X R15, RZ, RZ, ~R61, P6 ;  /* 0x000000ffff0f1224 */ /* 0x000fe200030e0e3d */
[----:B------:R-:W-:Y:S01]  /*c6e0*/  @P1 ISETP.NE.AND.EX P3, PT, R89, RZ, PT, P3 ;  /* 0x000000ff5900120c */ /* 0x000fe20003f65330 */
[----:B------:R-:W-:Y:S01]  /*c6f0*/  IMAD.WIDE.U32.X R60, R60, R25, R70, P2 ;  /* 0x000000193c3c7225 */ /* 0x000fe200010e0446 */
[----:B------:R-:W-:-:S02]  /*c700*/  ISETP.GE.U32.AND.EX P0, PT, R92, R91, PT, P0 ;  /* 0x0000005b5c00720c */ /* 0x000fc40003f06100 */
[----:B------:R-:W-:Y:S01]  /*c710*/  @P1 ISETP.NE.AND.EX P3, PT, R86, R15, !P3, P5 ;  /* 0x0000000f5600120c */ /* 0x000fe20005f65350 */
[----:B------:R-:W-:Y:S02]  /*c720*/  IMAD.MOV.U32 R15, RZ, RZ, 0x1 ;  /* 0x00000001ff0f7424 */ /* 0x000fe400078e00ff */
[----:B------:R-:W-:Y:S01]  /*c730*/  IMAD.WIDE.U32 R20, R40, R24, RZ ;  /* 0x0000001828147225 */ /* 0x000fe200078e00ff */
[----:B------:R-:W-:-:S04]  /*c740*/  @P1 SEL R15, RZ, 0x1, !P3 ;  /* 0x00000001ff0f1807 */ /* 0x000fc80005800000 */
[----:B------:R-:W-:Y:S01]  /*c750*/  IADD3 R65, P1, PT, R15, R60, RZ ;  /* 0x0000003c0f417210 */ /* 0x000fe20007f3e0ff */
[----:B------:R-:W-:Y:S02]  /*c760*/  IMAD.MOV.U32 R60, RZ, RZ, R69 ;  /* 0x000000ffff3c7224 */ /* 0x000fe400078e0045 */
        /* <DEDUP_REMOVED lines=9> */
[----:B------:R-:W-:Y:S02]  /*c800*/  IADD3 RZ, P5, PT, R68, R63, RZ ;  /* 0x0000003f44ff7210 */ /* 0x000fe40007fbe0ff */
[----:B------:R-:W-:Y:S01]  /*c810*/  @P0 ISETP.NE.AND.EX P2, PT, R85, R15, !P2, P3 ;  /* 0x0000000f5500020c */ /* 0x000fe20005745330 */
[----:B------:R-:W-:Y:S02]  /*c820*/  IMAD.MOV.U32 R15, RZ, RZ, 0x1 ;  /* 0x00000001ff0f7424 */ /* 0x000fe400078e00ff */
        /* <DEDUP_REMOVED lines=77> */
.L_x_701:
[----:B------:R-:W-:Y:S05]  /*cd00*/  BSYNC.RELIABLE B4 ;  /* 0x0000000000047941 */ /* 0x000fea0003800100 */
.L_x_700:
        /* <DEDUP_REMOVED lines=22> */
.L_x_702:
[----:B------:R-:W-:Y:S05]  /*ce70*/  BSYNC.RECONVERGENT B3 ;  /* 0x0000000000037941 */ /* 0x000fea0003800200 */
.L_x_699:
[----:B------:R-:W-:Y:S01]  /*ce80*/  IADD3 R58, P1, PT, R117, R58, RZ ;  /* 0x0000003a753a7210 */ /* 0x000fe20007f3e0ff */
        /* <DEDUP_REMOVED lines=57> */
.L_x_705:
[----:B------:R-:W-:Y:S05]  /*d220*/  BSYNC.RELIABLE B4 ;  /* 0x0000000000047941 */ /* 0x000fea0003800100 */
.L_x_704:
        /* <DEDUP_REMOVED lines=22> */
.L_x_706:
[----:B------:R-:W-:Y:S05]  /*d390*/  BSYNC.RECONVERGENT B3 ;  /* 0x0000000000037941 */ /* 0x000fea0003800200 */
.L_x_703:
        /* <DEDUP_REMOVED lines=114> */
[----:B------:R-:W-:Y:S01]  /*dac0*/  IMAD.MOV.U32 R66, RZ, RZ, R53 ;  /* 0x000000ffff427224 */ /* 0x000fe200078e0035 */
[----:B------:R-:W-:Y:S02]  /*dad0*/  SEL R59, RZ, 0x1, P2 ;  /* 0x00000001ff3b7807 */ /* 0x000fe40001000000 */
[----:B------:R-:W-:Y:S02]  /*dae0*/  @P1 IADD3 R67, P2, PT, RZ, -R93, RZ ;  /* 0x8000005dff431210 */ /* 0x000fe40007f5e0ff */
[----:B------:R-:W-:Y:S01]  /*daf0*/  IADD3 R99, P6, PT, R59, R88, RZ ;  /* 0x000000583b637210 */ /* 0x000fe20007fde0ff */
[----:B------:R-:W-:Y:S01]  /*db00*/  IMAD R88, R55, R16, RZ ;  /* 0x0000001037587224 */ /* 0x000fe200078e02ff */
[----:B------:R-:W-:Y:S01]  /*db10*/  @P1 ISETP.NE.AND.EX P3, PT, R101, RZ, PT, P3 ;  /* 0x000000ff6500120c */ /* 0x000fe20003f65330 */
[----:B------:R-:W-:Y:S01]  /*db20*/  @P1 IMAD.X R59, RZ, RZ, ~R90, P2 ;  /* 0x000000ffff3b1224 */ /* 0x000fe200010e0e5a */
[----:B------:R-:W-:Y:S01]  /*db30*/  @P1 ISETP.NE.U32.AND P2, PT, R64, R67, PT ;  /* 0x000000434000120c */ /* 0x000fe20003f45070 */
[----:B------:R-:W-:Y:S01]  /*db40*/  IMAD.WIDE.U32 R90, R85, R51, RZ ;  /* 0x00000033555a7225 */ /* 0x000fe200078e00ff */
[----:B------:R-:W-:-:S02]  /*db50*/  LOP3.LUT R55, RZ, R55, RZ, 0x33, !PT ;  /* 0x00000037ff377212 */ /* 0x000fc400078e33ff */
[----:B------:R-:W-:Y:S01]  /*db60*/  @P1 ISETP.NE.AND.EX P3, PT, R103, R59, !P3, P2 ;  /* 0x0000003b6700120c */ /* 0x000fe20005f65320 */
[----:B------:R-:W-:Y:S01]  /*db70*/  IMAD.X R67, RZ, RZ, RZ, P4 ;  /* 0x000000ffff437224 */ /* 0x000fe200020e06ff */
[----:B------:R-:W-:Y:S01]  /*db80*/  IADD3 R98, P4, PT, R99, R64, RZ ;  /* 0x0000004063627210 */ /* 0x000fe20007f9e0ff */
[----:B------:R-:W-:Y:S01]  /*db90*/  IMAD.X R90, RZ, RZ, R89, P6 ;  /* 0x000000ffff5a7224 */ /* 0x000fe200030e0659 */
[----:B------:R-:W-:Y:S01]  /*dba0*/  IADD3 RZ, P2, PT, R91, R52, RZ ;  /* 0x000000345bff7210 */ /* 0x000fe20007f5e0ff */
[----:B------:R-:W-:Y:S01]  /*dbb0*/  IMAD.MOV.U32 R59, RZ, RZ, 0x1 ;  /* 0x00000001ff3b7424 */ /* 0x000fe200078e00ff */
[----:B------:R-:W-:Y:S01]  /*dbc0*/  IADD3 R93, P6, PT, R98, R100, RZ ;  /* 0x00000064625d7210 */ /* 0x000fe20007fde0ff */
[----:B------:R-:W-:Y:S01]  /*dbd0*/  IMAD.X R101, R90, 0x1, R103, P4 ;  /* 0x000000015a657824 */ /* 0x000fe200020e0667 */
[----:B------:R-:W-:Y:S01]  /*dbe0*/  IADD3 R53, P4, PT, RZ, -R95, RZ ;  /* 0x8000005fff357210 */ /* 0x000fe20007f9e0ff */
[----:B------:R-:W-:Y:S01]  /*dbf0*/  IMAD.WIDE.U32.X R66, R70, R86, R66, P2 ;  /* 0x0000005646427225 */ /* 0x000fe200010e0442 */
[----:B------:R-:W-:-:S02]  /*dc00*/  ISETP.GE.U32.AND P2, PT, R93, R98, PT ;  /* 0x000000625d00720c */ /* 0x000fc40003f46070 */
[----:B------:R-:W-:Y:S01]  /*dc10*/  @P1 SEL R59, RZ, 0x1, !P3 ;  /* 0x00000001ff3b1807 */ /* 0x000fe20005800000 */
[----:B------:R-:W-:Y:S01]  /*dc20*/  IMAD.X R95, R101, 0x1, R102, P6 ;  /* 0x00000001655f7824 */ /* 0x000fe200030e0666 */
[----:B------:R-:W-:Y:S01]  /*dc30*/  ISETP.NE.U32.AND P6, PT, R56, R53, PT ;  /* 0x000000353800720c */ /* 0x000fe20003fc5070 */
[----:B------:R-:W-:Y:S01]  /*dc40*/  IMAD.X R89, RZ, RZ, ~R97, P4 ;  /* 0x000000ffff597224 */ /* 0x000fe200020e0e61 */
[----:B------:R-:W-:Y:S01]  /*dc50*/  ISETP.NE.U32.AND P4, PT, R94, RZ, PT ;  /* 0x000000ff5e00720c */ /* 0x000fe20003f85070 */
[----:B------:R-:W-:Y:S01]  /*dc60*/  IMAD.WIDE.U32 R52, R54, R16, RZ ;  /* 0x0000001036347225 */ /* 0x000fe200078e00ff */
[----:B------:R-:W-:Y:S02]  /*dc70*/  ISETP.GE.U32.AND.EX P2, PT, R95, R101, PT, P2 ;  /* 0x000000655f00720c */ /* 0x000fe40003f46120 */
[----:B------:R-:W-:Y:S01]  /*dc80*/  ISETP.NE.AND.EX P4, PT, R96, RZ, PT, P4 ;  /* 0x000000ff6000720c */ /* 0x000fe20003f85340 */
[----:B------:R-:W-:Y:S01]  /*dc90*/  IMAD R91, R54, R17, R88 ;  /* 0x00000011365b7224 */ /* 0x000fe200078e0258 */
[----:B------:R-:W-:Y:S01]  /*dca0*/  IADD3 R105, P3, PT, R59, R66, RZ ;  /* 0x000000423b697210 */ /* 0x000fe20007f7e0ff */
[----:B------:R-:W-:Y:S01]  /*dcb0*/  IMAD.WIDE.U32 R96, R58, R49, RZ ;  /* 0x000000313a607225 */ /* 0x000fe200078e00ff */
[----:B------:R-:W-:-:S02]  /*dcc0*/  ISETP.NE.AND.EX P1, PT, R92, R89, !P4, P6 ;  /* 0x000000595c00720c */ /* 0x000fc40006725360 */
[----:B------:R-:W-:Y:S01]  /*dcd0*/  IADD3.X R94, PT, PT, R67, UR4, RZ, P3, !PT ;  /* 0x00000004435e7c10 */ /* 0x000fe20009ffe4ff */
[----:B------:R-:W-:-:S04]  /*dce0*/  IMAD.WIDE.U32 R88, R87, R49, RZ ;  /* 0x0000003157587225 */ /* 0x000fc800078e00ff */
[----:B------:R-:W-:Y:S01]  /*dcf0*/  IMAD.IADD R53, R53, 0x1, R91 ;  /* 0x0000000135357824 */ /* 0x000fe200078e025b */
[----:B------:R-:W-:Y:S01]  /*dd00*/  @P2 IADD3 R91, P3, PT, RZ, -R99, RZ ;  /* 0x80000063ff5b2210 */ /* 0x000fe20007f7e0ff */
[----:B------:R-:W-:Y:S01]  /*dd10*/  IMAD.WIDE.U32 R66, P4, R46, R58, R88 ;  /* 0x0000003a2e427225 */ /* 0x000fe20007880058 */
[----:B------:R-:W-:-:S03]  /*dd20*/  @P2 ISETP.NE.U32.AND P6, PT, R98, RZ, PT ;  /* 0x000000ff6200220c */ /* 0x000fc60003fc5070 */
[----:B------:R-:W-:Y:S01]  /*dd30*/  IMAD.WIDE.U32 R88, R53, R30, RZ ;  /* 0x0000001e35587225 */ /* 0x000fe200078e00ff */
[----:B------:R-:W-:Y:S02]  /*dd40*/  @P2 ISETP.NE.AND.EX P6, PT, R101, RZ, PT, P6 ;  /* 0x000000ff6500220c */ /* 0x000fe40003fc5360 */
[----:B------:R-:W-:Y:S01]  /*dd50*/  LOP3.LUT R101, RZ, R54, RZ, 0x33, !PT ;  /* 0x00000036ff657212 */ /* 0x000fe200078e33ff */
[----:B------:R-:W-:Y:S01]  /*dd60*/  IMAD.X R59, RZ, RZ, RZ, P4 ;  /* 0x000000ffff3b7224 */ /* 0x000fe200020e06ff */
[----:B------:R-:W-:Y:S01]  /*dd70*/  @P2 ISETP.NE.U32.AND P4, PT, R64, R91, PT ;  /* 0x0000005b4000220c */ /* 0x000fe20003f85070 */
[----:B------:R-:W-:Y:S02]  /*dd80*/  @P2 IMAD.X R64, RZ, RZ, ~R90, P3 ;  /* 0x000000ffff402224 */ /* 0x000fe400018e0e5a */
[----:B------:R-:W-:-:S03]  /*dd90*/  IMAD.WIDE.U32 R88, P3, R52, R31, R88 ;  /* 0x0000001f34587225 */ /* 0x000fc60007860058 */
[----:B------:R-:W-:Y:S01]  /*dda0*/  @P2 ISETP.NE.AND.EX P6, PT, R103, R64, !P6, P4 ;  /* 0x000000406700220c */ /* 0x000fe200077c5340 */
[----:B------:R-:W-:-:S04]  /*ddb0*/  IMAD.WIDE.U32 R90, R52, R30, RZ ;  /* 0x0000001e345a7225 */ /* 0x000fc800078e00ff */
[----:B------:R-:W-:Y:S01]  /*ddc0*/  IMAD.X R99, RZ, RZ, RZ, P3 ;  /* 0x000000ffff637224 */ /* 0x000fe200018e06ff */
[----:B------:R-:W-:Y:S01]  /*ddd0*/  IADD3 R54, P4, PT, R91, R88, RZ ;  /* 0x000000585b367210 */ /* 0x000fe20007f9e0ff */
[----:B------:R-:W-:Y:S01]  /*dde0*/  IMAD.MOV.U32 R98, RZ, RZ, R89 ;  /* 0x000000ffff627224 */ /* 0x000fe200078e0059 */
[----:B------:R-:W-:Y:S01]  /*ddf0*/  ISETP.GT.U32.AND P3, PT, R90, R101, PT ;  /* 0x000000655a00720c */ /* 0x000fe20003f64070 */
[----:B------:R-:W-:Y:S01]  /*de00*/  IMAD.MOV.U32 R58, RZ, RZ, R67 ;  /* 0x000000ffff3a7224 */ /* 0x000fe200078e0043 */
[----:B------:R-:W-:Y:S01]  /*de10*/  SEL R101, RZ, 0x1, !P1 ;  /* 0x00000001ff657807 */ /* 0x000fe20004800000 */
[----:B------:R-:W-:Y:S01]  /*de20*/  IMAD.WIDE.U32.X R88, R53, R31, R98, P4 ;  /* 0x0000001f35587225 */ /* 0x000fe200020e0462 */
[----:B------:R-:W-:Y:S02]  /*de30*/  ISETP.GT.U32.AND.EX P3, PT, R54, R55, PT, P3 ;  /* 0x000000373600720c */ /* 0x000fe40003f64130 */
[----:B------:R-:W-:Y:S01]  /*de40*/  IADD3 RZ, P4, PT, R97, R66, RZ ;  /* 0x0000004261ff7210 */ /* 0x000fe20007f9e0ff */
[----:B------:R-:W-:Y:S01]  /*de50*/  IMAD.WIDE.U32 R96, R53, R28, RZ ;  /* 0x0000001c35607225 */ /* 0x000fe200078e00ff */
[----:B------:R-:W-:-:S03]  /*de60*/  SEL R67, RZ, 0x1, !P3 ;  /* 0x00000001ff437807 */ /* 0x000fc60005800000 */
        /* <DEDUP_REMOVED lines=34> */
[----:B------:R-:W-:Y:S01]  /*e090*/  @P1 ISETP.NE.AND.EX P2, PT, R111, R64, !P2, P6 ;  /* 0x000000406f00120c */ /* 0x000fe20005745360 */
[----:B------:R-:W-:Y:S01]  /*e0a0*/  IMAD.WIDE.U32 R64, R70, R51, RZ ;  /* 0x0000003346407225 */ /* 0x000fe200078e00ff */
        /* <DEDUP_REMOVED lines=15> */
[----:B------:R-:W-:Y:S01]  /*e1a0*/  P2R R100, PR, RZ, 0x40 ;  /* 0x00000040ff647803 */ /* 0x000fe20000000000 */
[----:B------:R-:W-:Y:S02]  /*e1b0*/  IMAD.MOV.U32 R90, RZ, RZ, R61 ;  /* 0x000000ffff5a7224 */ /* 0x000fe400078e003d */
        /* <DEDUP_REMOVED lines=36> */
[----:B------:R-:W-:-:S03]  /*e400*/  IMAD.MOV.U32 R56, RZ, RZ, R65 ;  /* 0x000000ffff387224 */ /* 0x000fc600078e0041 */
[----:B------:R-:W-:-:S13]  /*e410*/  ISETP.GE.U32.AND.EX P4, PT, R62, R93, PT, P4 ;  /* 0x0000005d3e00720c */ /* 0x000fda0003f86140 */
[----:B------:R-:W-:Y:S01]  /*e420*/  @P4 IADD3 R57, P5, PT, RZ, -R95, RZ ;  /* 0x8000005fff394210 */ /* 0x000fe20007fbe0ff */
[----:B------:R-:W-:-:S03]  /*e430*/  IMAD.WIDE.U32 R94, R52, R26, RZ ;  /* 0x0000001a345e7225 */ /* 0x000fc600078e00ff */
[----:B------:R-:W-:Y:S01]  /*e440*/  @P4 ISETP.NE.U32.AND P6, PT, R66, R57, PT ;  /* 0x000000394200420c */ /* 0x000fe20003fc5070 */
[----:B------:R-:W-:Y:S01]  /*e450*/  @P4 IMAD.X R54, RZ, RZ, ~R90, P5 ;  /* 0x000000ffff364224 */ /* 0x000fe200028e0e5a */
[----:B------:R-:W-:Y:S01]  /*e460*/  @P4 ISETP.NE.U32.AND P5, PT, R92, RZ, PT ;  /* 0x000000ff5c00420c */ /* 0x000fe20003fa5070 */
[----:B------:R-:W-:-:S03]  /*e470*/  IMAD.X R57, RZ, RZ, RZ, P1 ;  /* 0x000000ffff397224 */ /* 0x000fc600008e06ff */
[----:B------:R-:W-:Y:S01]  /*e480*/  @P4 ISETP.NE.AND.EX P5, PT, R93, RZ, PT, P5 ;  /* 0x000000ff5d00420c */ /* 0x000fe20003fa5350 */
[----:B------:R-:W-:-:S03]  /*e490*/  IMAD.WIDE.U32 R92, R46, R51, RZ ;  /* 0x000000332e5c7225 */ /* 0x000fc600078e00ff */
[----:B------:R-:W-:Y:S02]  /*e4a0*/  @P4 ISETP.NE.AND.EX P5, PT, R103, R54, !P5, P6 ;  /* 0x000000366700420c */ /* 0x000fe40006fa5360 */
[----:B------:R-:W-:Y:S01]  /*e4b0*/  ISETP.NE.AND P6, PT, R100, RZ, PT ;  /* 0x000000ff6400720c */ /* 0x000fe20003fc5270 */
[----:B------:R-:W-:-:S04]  /*e4c0*/  IMAD.WIDE.U32 R92, P1, R49, R70, R92 ;  /* 0x00000046315c7225 */ /* 0x000fc8000782005c */
[----:B------:R-:W-:Y:S01]  /*e4d0*/  IMAD.X R67, RZ, RZ, RZ, P1 ;  /* 0x000000ffff437224 */ /* 0x000fe200008e06ff */
[----:B------:R-:W-:Y:S01]  /*e4e0*/  IADD3 RZ, P1, PT, R64, R63, RZ ;  /* 0x0000003f40ff7210 */ /* 0x000fe20007f3e0ff */
[----:B------:R-:W-:Y:S02]  /*e4f0*/  IMAD.MOV.U32 R63, RZ, RZ, 0x1 ;  /* 0x00000001ff3f7424 */ /* 0x000fe400078e00ff */
[----:B------:R-:W-:Y:S02]  /*e500*/  IMAD.MOV.U32 R66, RZ, RZ, R93 ;  /* 0x000000ffff427224 */ /* 0x000fe400078e005d */
[----:B------:R-:W-:Y:S01]  /*e510*/  IMAD.WIDE.U32.X R64, R70, R70, R56, P1 ;  /* 0x0000004646407225 */ /* 0x000fe200008e0438 */
[----:B------:R-:W-:-:S03]  /*e520*/  IADD3 RZ, P1, PT, R58, R55, RZ ;  /* 0x000000373aff7210 */ /* 0x000fc60007f3e0ff */
[----:B------:R-:W-:Y:S02]  /*e530*/  IMAD.X R57, RZ, RZ, RZ, P3 ;  /* 0x000000ffff397224 */ /* 0x000fe400018e06ff */
[----:B------:R-:W-:-:S04]  /*e540*/  IMAD.MOV.U32 R56, RZ, RZ, R59 ;  /* 0x000000ffff387224 */ /* 0x000fc800078e003b */
        /* <DEDUP_REMOVED lines=24> */
[----:B------:R-:W-:Y:S01]  /*e6d0*/  IMAD R63, R89, R16, RZ ;  /* 0x00000010593f7224 */ /* 0x000fe200078e02ff */
[----:B------:R-:W-:Y:S01]  /*e6e0*/  IADD3.X R99, PT, PT, R65, UR4, RZ, P1, !PT ;  /* 0x0000000441637c10 */ /* 0x000fe20008ffe4ff */
[----:B------:R-:W-:Y:S01]  /*e6f0*/  IMAD.MOV.U32 R57, RZ, RZ, 0x1 ;  /* 0x00000001ff397424 */ /* 0x000fe200078e00ff */
[----:B------:R-:W-:Y:S01]  /*e700*/  IADD3.X R107, PT, PT, R69, UR4, RZ, P5, !PT ;  /* 0x00000004456b7c10 */ /* 0x000fe2000affe4ff */
[----:B------:R-:W-:Y:S01]  /*e710*/  IMAD R63, R88, R17, R63 ;  /* 0x00000011583f7224 */ /* 0x000fe200078e023f */
[----:B------:R-:W-:Y:S01]  /*e720*/  IADD3 R90, P5, PT, R97, R56, RZ ;  /* 0x00000038615a7210 */ /* 0x000fe20007fbe0ff */
[----:B------:R-:W-:Y:S01]  /*e730*/  IMAD.WIDE.U32 R68, R70, R49, RZ ;  /* 0x0000003146447225 */ /* 0x000fe200078e00ff */
[----:B------:R-:W-:Y:S02]  /*e740*/  IADD3 RZ, P4, PT, R54, R95, RZ ;  /* 0x0000005f36ff7210 */ /* 0x000fe40007f9e0ff */
[----:B------:R-:W-:Y:S01]  /*e750*/  @P0 SEL R57, RZ, 0x1, !P6 ;  /* 0x00000001ff390807 */ /* 0x000fe20007000000 */
[----:B------:R-:W-:Y:S01]  /*e760*/  IMAD.WIDE.U32 R54, R88, R16, RZ ;  /* 0x0000001058367225 */ /* 0x000fe200078e00ff */
[----:B------:R-:W-:-:S02]  /*e770*/  @P2 ISETP.NE.U32.AND P1, PT, R101, RZ, PT ;  /* 0x000000ff6500220c */ /* 0x000fc40003f25070 */
[----:B------:R-:W-:Y:S01]  /*e780*/  IADD3 R103, P0, P6, R90, R57, R60 ;  /* 0x000000395a677210 */ /* 0x000fe20007e1e03c */
[----:B------:R-:W-:Y:S01]  /*e790*/  IMAD.X R101, R86, 0x1, R99, P5 ;  /* 0x0000000156657824 */ /* 0x000fe200028e0663 */
[----:B------:R-:W-:Y:S01]  /*e7a0*/  @P2 IADD3 R57, P5, PT, RZ, -R109, RZ ;  /* 0x8000006dff392210 */ /* 0x000fe20007fbe0ff */
[----:B------:R-:W-:Y:S01]  /*e7b0*/  IMAD.IADD R63, R55, 0x1, R63 ;  /* 0x00000001373f7824 */ /* 0x000fe200078e023f */
[----:B------:R-:W-:Y:S01]  /*e7c0*/  IADD3 R98, P3, PT, R105, R56, RZ ;  /* 0x0000003869627210 */ /* 0x000fe20007f7e0ff */
[----:B------:R-:W-:Y:S01]  /*e7d0*/  IMAD.WIDE.U32.X R58, R53, R27, R58, P4 ;  /* 0x0000001b353a7225 */ /* 0x000fe200020e043a */
[----:B------:R-:W-:Y:S02]  /*e7e0*/  IADD3.X R96, PT, PT, R101, UR4, R61, P0, P6 ;  /* 0x0000000465607c10 */ /* 0x000fe400087ec43d */
[----:B------:R-:W-:Y:S01]  /*e7f0*/  @P2 ISETP.NE.U32.AND P0, PT, R94, R57, PT ;  /* 0x000000395e00220c */ /* 0x000fe20003f05070 */
[----:B------:R-:W-:Y:S01]  /*e800*/  IMAD.WIDE.U32 R68, P6, R46, R51, R68 ;  /* 0x000000332e447225 */ /* 0x000fe200078c0044 */
[----:B------:R-:W-:-:S02]  /*e810*/  @P2 ISETP.NE.AND.EX P1, PT, R102, RZ, PT, P1 ;  /* 0x000000ff6600220c */ /* 0x000fc40003f25310 */
[----:B------:R-:W-:Y:S01]  /*e820*/  LOP3.LUT R61, RZ, R88, RZ, 0x33, !PT ;  /* 0x00000058ff3d7212 */ /* 0x000fe200078e33ff */
[----:B------:R-:W-:-:S04]  /*e830*/  IMAD.WIDE.U32 R92, R63, R30, RZ ;  /* 0x0000001e3f5c7225 */ /* 0x000fc800078e00ff */
[----:B------:R-:W-:Y:S01]  /*e840*/  IMAD.X R65, RZ, RZ, RZ, P6 ;  /* 0x000000ffff417224 */ /* 0x000fe200030e06ff */
[----:B------:R-:W-:Y:S01]  /*e850*/  IADD3 R57, P6, PT, R98, R103, RZ ;  /* 0x0000006762397210 */ /* 0x000fe20007fde0ff */
[----:B------:R-:W-:Y:S02]  /*e860*/  IMAD.X R109, R107, 0x1, R86, P3 ;  /* 0x000000016b6d7824 */ /* 0x000fe400018e0656 */
[----:B------:R-:W-:Y:S02]  /*e870*/  @P2 IMAD.X R64, RZ, RZ, ~R100, P5 ;  /* 0x000000ffff402224 */ /* 0x000fe400028e0e64 */
[----:B------:R-:W-:-:S03]  /*e880*/  IMAD.WIDE.U32 R94, R54, R30, RZ ;  /* 0x0000001e365e7225 */ /* 0x000fc600078e00ff */
[----:B------:R-:W-:Y:S01]  /*e890*/  @P2 ISETP.NE.AND.EX P0, PT, R111, R64, !P1, P0 ;  /* 0x000000406f00220c */ /* 0x000fe20004f05300 */
[----:B------:R-:W-:Y:S01]  /*e8a0*/  IMAD.WIDE.U32 R92, P3, R54, R31, R92 ;  /* 0x0000001f365c7225 */ /* 0x000fe2000786005c */
[----:B------:R-:W-:Y:S02]  /*e8b0*/  ISETP.GT.U32.AND P5, PT, R94, R61, PT ;  /* 0x0000003d5e00720c */ /* 0x000fe40003fa4070 */
[----:B------:R-:W-:Y:S01]  /*e8c0*/  ISETP.GE.U32.AND P1, PT, R57, R98, PT ;  /* 0x000000623900720c */ /* 0x000fe20003f26070 */
[----:B------:R-:W-:Y:S01]  /*e8d0*/  IMAD.X R60, R109, 0x1, R96, P6 ;  /* 0x000000016d3c7824 */ /* 0x000fe200030e0660 */
[----:B------:R-:W-:Y:S01]  /*e8e0*/  IADD3 R88, P6, PT, R95, R92, RZ ;  /* 0x0000005c5f587210 */ /* 0x000fe20007fde0ff */
[----:B------:R-:W-:Y:S01]  /*e8f0*/  IMAD.WIDE.U32 R94, R51, R49, RZ ;  /* 0x00000031335e7225 */ /* 0x000fe200078e00ff */
[----:B------:R-:W-:Y:S02]  /*e900*/  LOP3.LUT R51, RZ, R89, RZ, 0x33, !PT ;  /* 0x00000059ff337212 */ /* 0x000fe400078e33ff */
[----:B------:R-:W-:Y:S01]  /*e910*/  ISETP.GE.U32.AND.EX P1, PT, R60, R109, PT, P1 ;  /* 0x0000006d3c00720c */ /* 0x000fe20003f26110 */
[----:B------:R-:W-:Y:S01]  /*e920*/  IMAD.X R89, RZ, RZ, RZ, P3 ;  /* 0x000000ffff597224 */ /* 0x000fe200018e06ff */
[----:B------:R-:W-:Y:S01]  /*e930*/  ISETP.GT.U32.AND.EX P5, PT, R88, R51, PT, P5 ;  /* 0x000000335800720c */ /* 0x000fe20003fa4150 */
[----:B------:R-:W-:Y:S01]  /*e940*/  IMAD.MOV.U32 R88, RZ, RZ, R93 ;  /* 0x000000ffff587224 */ /* 0x000fe200078e005d */
[----:B------:R-:W-:Y:S01]  /*e950*/  ISETP.GE.U32.AND P3, PT, R103, R90, PT ;  /* 0x0000005a6700720c */ /* 0x000fe20003f66070 */
[----:B------:R-:W-:Y:S01]  /*e960*/  IMAD.MOV.U32 R64, RZ, RZ, R69 ;  /* 0x000000ffff407224 */ /* 0x000fe200078e0045 */
[----:B------:R-:W-:Y:S01]  /*e970*/  IADD3 RZ, P4, PT, R95, R68, RZ ;  /* 0x000000445fff7210 */ /* 0x000fe20007f9e0ff */
[----:B------:R-:W-:Y:S01]  /*e980*/  IMAD.WIDE.U32.X R88, R63, R31, R88, P6 ;  /* 0x0000001f3f587225 */ /* 0x000fe200030e0458 */
[----:B------:R-:W-:-:S02]  /*e990*/  ISETP.GE.U32.AND.EX P3, PT, R96, R101, PT, P3 ;  /* 0x000000656000720c */ /* 0x000fc40003f66130 */
[----:B------:R-:W-:Y:S01]  /*e9a0*/  SEL R51, RZ, 0x1, !P5 ;  /* 0x00000001ff337807 */ /* 0x000fe20006800000 */
[----:B------:R-:W-:Y:S01]  /*e9b0*/  IMAD.MOV.U32 R61, RZ, RZ, 0x1 ;  /* 0x00000001ff3d7424 */ /* 0x000fe200078e00ff */
[----:B------:R-:W-:Y:S01]  /*e9c0*/  @P2 SEL R61, RZ, 0x1, !P0 ;  /* 0x00000001ff3d2807 */ /* 0x000fe20004000000 */
[----:B------:R-:W-:Y:S01]  /*e9d0*/  IMAD.WIDE.U32.X R64, R46, R70, R64, P4 ;  /* 0x000000462e407225 */ /* 0x000fe200020e0440 */
[----:B------:R-:W-:Y:S02]  /*e9e0*/  IADD3 R111, P5, PT, R51, R88, RZ ;  /* 0x00000058336f7210 */ /* 0x000fe40007fbe0ff */
[----:B------:R-:W-:Y:S01]  /*e9f0*/  @P1 IADD3 R51, P4, PT, RZ, -R105, RZ ;  /* 0x80000069ff331210 */ /* 0x000fe20007f9e0ff */
[----:B------:R-:W-:Y:S01]  /*ea00*/  IMAD.WIDE.U32 R68, R52, R24, RZ ;  /* 0x0000001834447225 */ /* 0x000fe200078e00ff */
[----:B------:R-:W-:Y:S02]  /*ea10*/  IADD3 R103, P0, PT, R61, R58, RZ ;  /* 0x0000003a3d677210 */ /* 0x000fe40007f1e0ff */
[----:B------:R-:W-:Y:S01]  /*ea20*/  @P1 ISETP.NE.U32.AND P2, PT, R98, RZ, PT ;  /* 0x000000ff6200120c */ /* 0x000fe20003f45070 */
[----:B------:R-:W-:Y:S01]  /*ea30*/  @P1 IMAD.X R61, RZ, RZ, ~R107, P4 ;  /* 0x000000ffff3d1224 */ /* 0x000fe200020e0e6b */
[----:B------:R-:W-:Y:S01]  /*ea40*/  IADD3.X R96, PT, PT, R59, UR4, RZ, P0, !PT ;  /* 0x000000043b607c10 */ /* 0x000fe200087fe4ff */
[----:B------:R-:W-:Y:S01]  /*ea50*/  IMAD.WIDE.U32 R58, R53, R24, RZ ;  /* 0x00000018353a7225 */ /* 0x000fe200078e00ff */
[----:B------:R-:W-:-:S02]  /*ea60*/  @P1 ISETP.NE.AND.EX P2, PT, R109, RZ, PT, P2 ;  /* 0x000000ff6d00120c */ /* 0x000fc40003f45320 */
[----:B------:R-:W-:Y:S01]  /*ea70*/  @P1 ISETP.NE.U32.AND P0, PT, R56, R51, PT ;  /* 0x000000333800120c */ /* 0x000fe20003f05070 */
[----:B------:R-:W-:Y:S01]  /*ea80*/  IMAD.X R98, RZ, RZ, R89, P5 ;  /* 0x000000ffff627224 */ /* 0x000fe200028e0659 */
[----:B------:R-:W-:Y:S01]  /*ea90*/  @P3 ISETP.NE.U32.AND P4, PT, R90, RZ, PT ;  /* 0x000000ff5a00320c */ /* 0x000fe20003f85070 */
[----:B------:R-:W-:Y:S01]  /*eaa0*/  IMAD.WIDE.U32 R88, R46, R49, RZ ;  /* 0x000000312e587225 */ /* 0x000fe200078e00ff */
[----:B------:R-:W-:Y:S02]  /*eab0*/  @P3 IADD3 R51, P5, PT, RZ, -R97, RZ ;  /* 0x80000061ff333210 */ /* 0x000fe40007fbe0ff */
        /* <DEDUP_REMOVED lines=9> */
[----:B------:R-:W-:Y:S02]  /*eb50*/  IADD3 R93, P2, PT, R51, R66, RZ ;  /* 0x00000042335d7210 */ /* 0x000fe40007f5e0ff */
[----:B------:R-:W-:Y:S01]  /*eb60*/  @P3 ISETP.NE.AND.EX P6, PT, R86, R61, !P6, P0 ;  /* 0x0000003d5600320c */ /* 0x000fe200077c5300 */
[----:B------:R-:W-:Y:S01]  /*eb70*/  IMAD.X R56, R97, 0x1, R96, P1 ;  /* 0x0000000161387824 */ /* 0x000fe200008e0660 */
[----:B------:R-:W-:Y:S01]  /*eb80*/  IADD3 R99, P0, PT, R52, R91, RZ ;  /* 0x0000005b34637210 */ /* 0x000fe20007f1e0ff */
[----:B------:R-:W-:Y:S01]  /*eb90*/  IMAD.WIDE.U32 R90, P1, R49, R46, R88 ;  /* 0x0000002e315a7225 */ /* 0x000fe20007820058 */
[----:B------:R-:W-:-:S03]  /*eba0*/  IADD3.X R70, PT, PT, R67, UR4, RZ, P2, !PT ;  /* 0x0000000443467c10 */ /* 0x000fc600097fe4ff */
[----:B------:R-:W-:Y:S01]  /*ebb0*/  IMAD.X R101, R56, 0x1, R87, P0 ;  /* 0x0000000138657824 */ /* 0x000fe200000e0657 */
[----:B------:R-:W-:Y:S01]  /*ebc0*/  ISETP.GE.U32.AND P0, PT, R99, R52, PT ;  /* 0x000000346300720c */ /* 0x000fe20003f06070 */
[----:B------:R-:W-:-:S03]  /*ebd0*/  IMAD.WIDE.U32 R66, R49, R49, RZ ;  /* 0x0000003131427225 */ /* 0x000fc600078e00ff */
[----:B------:R-:W-:Y:S01]  /*ebe0*/  ISETP.GE.U32.AND.EX P0, PT, R101, R56, PT, P0 ;  /* 0x000000386500720c */ /* 0x000fe20003f06100 */
[----:B------:R-:W-:Y:S01]  /*ebf0*/  IMAD.WIDE.U32 R88, R63, R28, RZ ;  /* 0x0000001c3f587225 */ /* 0x000fe200078e00ff */
[----:B------:R-:W-:-:S03]  /*ec00*/  IADD3 R92, P2, PT, R93, R66, RZ ;  /* 0x000000425d5c7210 */ /* 0x000fc60007f5e0ff */
[----:B------:R-:W-:Y:S01]  /*ec10*/  IMAD.MOV.U32 R49, RZ, RZ, 0x1 ;  /* 0x00000001ff317424 */ /* 0x000fe200078e00ff */
[----:B------:R-:W-:Y:S01]  /*ec20*/  @P3 SEL R49, RZ, 0x1, !P6 ;  /* 0x00000001ff313807 */ /* 0x000fe20007000000 */
[----:B------:R-:W-:Y:S02]  /*ec30*/  IMAD.IADD R95, R67, 0x1, R90 ;  /* 0x00000001435f7824 */ /* 0x000fe400078e025a */
[----:B------:R-:W-:Y:S01]  /*ec40*/  IMAD.WIDE.U32 R86, R54, R28, RZ ;  /* 0x0000001c36567225 */ /* 0x000fe200078e00ff */
[----:B------:R-:W-:-:S03]  /*ec50*/  IADD3 R49, P3, P5, R92, R49, R64 ;  /* 0x000000315c317210 */ /* 0x000fc60007d7e040 */
[----:B------:R-:W-:-:S04]  /*ec60*/  IMAD.WIDE.U32 R88, P6, R54, R29, R88 ;  /* 0x0000001d36587225 */ /* 0x000fc800078c0058 */
[----:B------:R-:W-:Y:S01]  /*ec70*/  IMAD.X R94, R95, 0x1, R70, P2 ;  /* 0x000000015f5e7824 */ /* 0x000fe200010e0646 */
[----:B------:R-:W-:Y:S01]  /*ec80*/  IADD3 R107, P2, PT, R111, R86, RZ ;  /* 0x000000566f6b7210 */ /* 0x000fe20007f5e0ff */
[----:B------:R-:W-:Y:S02]  /*ec90*/  IMAD.IADD R105, R87, 0x1, R88 ;  /* 0x0000000157697824 */ /* 0x000fe400078e0258 */
[----:B------:R-:W-:Y:S01]  /*eca0*/  IMAD.MOV.U32 R64, RZ, RZ, R91 ;  /* 0x000000ffff407224 */ /* 0x000fe200078e005b */
        /* <DEDUP_REMOVED lines=26> */
[----:B------:R-:W-:Y:S01]  /*ee50*/  IMAD.MOV.U32 R61, RZ, RZ, 0x1 ;  /* 0x00000001ff3d7424 */ /* 0x000fe200078e00ff */
[----:B------:R-:W-:Y:S01]  /*ee60*/  @P1 ISETP.NE.U32.AND P2, PT, R86, R59, PT ;  /* 0x0000003b5600120c */ /* 0x000fe20003f45070 */
[----:B------:R-:W-:Y:S01]  /*ee70*/  @P1 IMAD.X R56, RZ, RZ, ~R98, P4 ;  /* 0x000000ffff381224 */ /* 0x000fe200020e0e62 */
[----:B------:R-:W-:Y:S01]  /*ee80*/  IADD3.X R71, PT, PT, R53, UR4, RZ, P5, !PT ;  /* 0x0000000435477c10 */ /* 0x000fe2000affe4ff */
[----:B------:R-:W-:Y:S01]  /*ee90*/  IMAD.X R53, RZ, RZ, RZ, P6 ;  /* 0x000000ffff357224 */ /* 0x000fe200030e06ff */
[----:B------:R-:W-:Y:S01]  /*eea0*/  @P3 IADD3 R59, P5, PT, RZ, -R93, RZ ;  /* 0x8000005dff3b3210 */ /* 0x000fe20007fbe0ff */
[----:B------:R-:W-:Y:S01]  /*eeb0*/  IMAD.MOV.U32 R52, RZ, RZ, R89 ;  /* 0x000000ffff347224 */ /* 0x000fe200078e0059 */
[----:B------:R-:W-:Y:S01]  /*eec0*/  @P1 ISETP.NE.AND.EX P0, PT, R84, RZ, PT, P0 ;  /* 0x000000ff5400120c */ /* 0x000fe20003f05300 */
[----:B------:R-:W-:Y:S01]  /*eed0*/  IMAD.WIDE.U32 R68, R54, R26, RZ ;  /* 0x0000001a36447225 */ /* 0x000fe200078e00ff */
[----:B------:R-:W-:-:S02]  /*eee0*/  @P3 ISETP.NE.U32.AND P4, PT, R92, RZ, PT ;  /* 0x000000ff5c00320c */ /* 0x000fc40003f85070 */
[----:B------:R-:W-:Y:S01]  /*eef0*/  @P1 ISETP.NE.AND.EX P0, PT, R105, R56, !P0, P2 ;  /* 0x000000386900120c */ /* 0x000fe20004705320 */
[----:B------:R-:W-:Y:S01]  /*ef00*/  @P3 IMAD.X R46, RZ, RZ, ~R70, P5 ;  /* 0x000000ffff2e3224 */ /* 0x000fe200028e0e46 */
[----:B------:R-:W-:Y:S01]  /*ef10*/  @P3 ISETP.NE.U32.AND P5, PT, R66, R59, PT ;  /* 0x0000003b4200320c */ /* 0x000fe20003fa5070 */
[----:B------:R-:W-:Y:S01]  /*ef20*/  IMAD.MOV.U32 R59, RZ, RZ, 0x1 ;  /* 0x00000001ff3b7424 */ /* 0x000fe200078e00ff */
[----:B------:R-:W-:Y:S01]  /*ef30*/  @P3 ISETP.NE.AND.EX P4, PT, R94, RZ, PT, P4 ;  /* 0x000000ff5e00320c */ /* 0x000fe20003f85340 */
[----:B------:R-:W-:Y:S01]  /*ef40*/  IMAD.WIDE.U32 R66, R63, R26, RZ ;  /* 0x0000001a3f427225 */ /* 0x000fe200078e00ff */
[----:B------:R-:W-:Y:S02]  /*ef50*/  ISETP.NE.U32.AND P2, PT, R58, RZ, PT ;  /* 0x000000ff3a00720c */ /* 0x000fe40003f45070 */
[----:B------:R-:W-:Y:S02]  /*ef60*/  @P1 SEL R59, RZ, 0x1, !P0 ;  /* 0x00000001ff3b1807 */ /* 0x000fe40004000000 */
[----:B------:R-:W-:-:S02]  /*ef70*/  @P3 ISETP.NE.AND.EX P4, PT, R95, R46, !P4, P5 ;  /* 0x0000002e5f00320c */ /* 0x000fc40006785350 */
[----:B------:R-:W-:Y:S02]  /*ef80*/  ISETP.NE.AND.EX P0, PT, R71, RZ, PT, P2 ;  /* 0x000000ff4700720c */ /* 0x000fe40003f05320 */
[----:B------:R-:W-:Y:S01]  /*ef90*/  @P3 SEL R61, RZ, 0x1, !P4 ;  /* 0x00000001ff3d3807 */ /* 0x000fe20006000000 */
[----:B------:R-:W-:Y:S01]  /*efa0*/  IMAD.WIDE.U32 R66, P4, R54, R27, R66 ;  /* 0x0000001b36427225 */ /* 0x000fe20007880042 */
[----:B------:R-:W-:Y:S02]  /*efb0*/  IADD3 RZ, P6, PT, R88, R87, RZ ;  /* 0x0000005758ff7210 */ /* 0x000fe40007fde0ff */
[----:B------:R-:W-:Y:S01]  /*efc0*/  IADD3 R46, P1, PT, R61, R64, RZ ;  /* 0x000000403d2e7210 */ /* 0x000fe20007f3e0ff */
[----:B------:R-:W-:Y:S02]  /*efd0*/  IMAD.IADD R84, R69, 0x1, R66 ;  /* 0x0000000145547824 */ /* 0x000fe400078e0242 */
[----:B------:R-:W-:Y:S01]  /*efe0*/  IMAD.WIDE.U32.X R52, R63, R29, R52, P6 ;  /* 0x0000001d3f347225 */ /* 0x000fe200030e0434 */
[----:B------:R-:W-:-:S02]  /*eff0*/  IADD3.X R56, PT, PT, R65, UR4, RZ, P1, !PT ;  /* 0x0000000441387c10 */ /* 0x000fc40008ffe4ff */
        /* <DEDUP_REMOVED lines=26> */
.L_x_708:
[----:B------:R-:W-:Y:S05]  /*f1a0*/  BSYNC.RECONVERGENT B3 ;  /* 0x0000000000037941 */ /* 0x000fea0003800200 */
.L_x_707:
        /* <DEDUP_REMOVED lines=16> */
[----:B------:R-:W-:Y:S01]  /*f2b0*/  @P1 IADD3 R55, P0, PT, RZ, -R87, RZ ;  /* 0x80000057ff371210 */ /* 0x000fe20007f1e0ff */
[-C--:B------:R-:W-:Y:S01]  /*f2c0*/  IMAD.WIDE.U32 R86, R58, R30.reuse, RZ ;  /* 0x0000001e3a567225 */ /* 0x080fe200078e00ff */
[----:B------:R-:W-:Y:S02]  /*f2d0*/  @P1 ISETP.NE.U32.AND P3, PT, R64, RZ, PT ;  /* 0x000000ff4000120c */ /* 0x000fe40003f65070 */
[----:B------:R-:W-:Y:S01]  /*f2e0*/  @P1 ISETP.NE.U32.AND P2, PT, R68, R55, PT ;  /* 0x000000374400120c */ /* 0x000fe20003f45070 */
[----:B------:R-:W-:Y:S01]  /*f2f0*/  @P1 IMAD.X R59, RZ, RZ, ~R59, P0 ;  /* 0x000000ffff3b1224 */ /* 0x000fe200000e0e3b */
[----:B------:R-:W-:Y:S01]  /*f300*/  @P1 ISETP.NE.AND.EX P3, PT, R70, RZ, PT, P3 ;  /* 0x000000ff4600120c */ /* 0x000fe20003f65330 */
[----:B------:R-:W-:Y:S01]  /*f310*/  IMAD.WIDE.U32 R70, R52, R30, RZ ;  /* 0x0000001e34467225 */ /* 0x000fe200078e00ff */
[----:B------:R-:W-:Y:S02]  /*f320*/  LOP3.LUT R55, RZ, R100, RZ, 0x33, !PT ;  /* 0x00000064ff377212 */ /* 0x000fe400078e33ff */
[----:B------:R-:W-:Y:S01]  /*f330*/  @P1 ISETP.NE.AND.EX P2, PT, R84, R59, !P3, P2 ;  /* 0x0000003b5400120c */ /* 0x000fe20005f45320 */
[----:B------:R-:W-:Y:S01]  /*f340*/  IMAD.MOV.U32 R68, RZ, RZ, R67 ;  /* 0x000000ffff447224 */ /* 0x000fe200078e0043 */
[----:B------:R-:W-:Y:S01]  /*f350*/  ISETP.GT.U32.AND P0, PT, R70, R55, PT ;  /* 0x000000374600720c */ /* 0x000fe20003f04070 */
[----:B------:R-:W-:Y:S01]  /*f360*/  IMAD.WIDE.U32 R86, P4, R52, R31, R86 ;  /* 0x0000001f34567225 */ /* 0x000fe20007880056 */
[----:B------:R-:W-:-:S02]  /*f370*/  @P1 SEL R61, RZ, 0x1, !P2 ;  /* 0x00000001ff3d1807 */ /* 0x000fc40005000000 */
[----:B------:R-:W-:Y:S01]  /*f380*/  LOP3.LUT R59, RZ, R103, RZ, 0x33, !PT ;  /* 0x00000067ff3b7212 */ /* 0x000fe200078e33ff */
[----:B------:R-:W-:Y:S01]  /*f390*/  IMAD.WIDE.U32 R64, R63, R24, RZ ;  /* 0x000000183f407225 */ /* 0x000fe200078e00ff */
[----:B------:R-:W-:-:S03]  /*f3a0*/  IADD3 R70, P6, PT, R71, R86, RZ ;  /* 0x0000005647467210 */ /* 0x000fc60007fde0ff */
        /* <DEDUP_REMOVED lines=86> */
.L_x_710:
[----:B------:R-:W-:Y:S05]  /*f910*/  BSYNC.RECONVERGENT B3 ;  /* 0x0000000000037941 */ /* 0x000fea0003800200 */
.L_x_709:
        /* <DEDUP_REMOVED lines=40> */
[----:B------:R-:W-:Y:S01]  /*fba0*/  IMAD.WIDE.U32.X R68, R58, R27, R84, P6 ;  /* 0x0000001b3a447225 */ /* 0x000fe200030e0454 */
[----:B------:R-:W-:Y:S02]  /*fbb0*/  @P1 ISETP.NE.U32.AND P4, PT, R92, RZ, PT ;  /* 0x000000ff5c00120c */ /* 0x000fe40003f85070 */
[----:B------:R-:W-:Y:S01]  /*fbc0*/  IADD3 RZ, P6, PT, R62, R65, RZ ;  /* 0x000000413eff7210 */ /* 0x000fe20007fde0ff */
[----:B------:R-:W-:Y:S01]  /*fbd0*/  IMAD.MOV.U32 R55, RZ, RZ, 0x1 ;  /* 0x00000001ff377424 */ /* 0x000fe200078e00ff */
[----:B------:R-:W-:Y:S01]  /*fbe0*/  @P3 SEL R55, RZ, 0x1, !P2 ;  /* 0x00000001ff373807 */ /* 0x000fe20005000000 */
[----:B------:R-:W-:Y:S01]  /*fbf0*/  IMAD.X R85, RZ, RZ, RZ, P0 ;  /* 0x000000ffff557224 */ /* 0x000fe200000e06ff */
[----:B------:R-:W-:Y:S01]  /*fc00*/  @P1 ISETP.NE.U32.AND P0, PT, R64, R61, PT ;  /* 0x0000003d4000120c */ /* 0x000fe20003f05070 */
[----:B------:R-:W-:Y:S01]  /*fc10*/  IMAD.WIDE.U32 R64, P2, R52, R25, R66 ;  /* 0x0000001934407225 */ /* 0x000fe20007840042 */
[----:B------:R-:W-:-:S03]  /*fc20*/  @P1 ISETP.NE.AND.EX P4, PT, R93, RZ, PT, P4 ;  /* 0x000000ff5d00120c */ /* 0x000fc60003f85340 */
[----:B------:R-:W-:-:S04]  /*fc30*/  IMAD.WIDE.U32 R66, R52, R24, RZ ;  /* 0x0000001834427225 */ /* 0x000fc800078e00ff */
        /* <DEDUP_REMOVED lines=8> */
[----:B------:R-:W-:Y:S02]  /*fcc0*/  IADD3 R88, P3, PT, R71, R66, RZ ;  /* 0x0000004247587210 */ /* 0x000fe40007f7e0ff */
[----:B------:R-:W-:Y:S01]  /*fcd0*/  @P1 SEL R55, RZ, 0x1, !P0 ;  /* 0x00000001ff371807 */ /* 0x000fe20004000000 */
[----:B------:R-:W-:Y:S01]  /*fce0*/  IMAD.WIDE.U32 R86, R59, R26, RZ ;  /* 0x0000001a3b567225 */ /* 0x000fe200078e00ff */
[----:B------:R-:W-:-:S02]  /*fcf0*/  IADD3 R91, P4, PT, R57, R88, RZ ;  /* 0x00000058395b7210 */ /* 0x000fc40007f9e0ff */
[----:B------:R-:W-:Y:S01]  /*fd00*/  IADD3 R85, P0, PT, R55, R68, RZ ;  /* 0x0000004437557210 */ /* 0x000fe20007f1e0ff */
[----:B------:R-:W-:Y:S01]  /*fd10*/  IMAD.X R57, R89, 0x1, R52, P3 ;  /* 0x0000000159397824 */ /* 0x000fe200018e0634 */
[----:B------:R-:W-:Y:S01]  /*fd20*/  ISETP.GE.U32.AND P1, PT, R91, R88, PT ;  /* 0x000000585b00720c */ /* 0x000fe20003f26070 */
[----:B------:R-:W-:-:S04]  /*fd30*/  IMAD.WIDE.U32 R62, R54, R26, RZ ;  /* 0x0000001a363e7225 */ /* 0x000fc800078e00ff */
        /* <DEDUP_REMOVED lines=13> */
[----:B------:R-:W-:Y:S01]  /*fe10*/  @P1 IADD3 R55, P6, PT, RZ, -R71, RZ ;  /* 0x80000047ff371210 */ /* 0x000fe20007fde0ff */
[----:B------:R-:W-:Y:S01]  /*fe20*/  IMAD.X R84, R91, 0x1, R84, P3 ;  /* 0x000000015b547824 */ /* 0x000fe200018e0654 */
[----:B------:R-:W-:Y:S02]  /*fe30*/  @P1 ISETP.NE.U32.AND P3, PT, R88, RZ, PT ;  /* 0x000000ff5800120c */ /* 0x000fe40003f65070 */
[----:B------:R-:W-:Y:S01]  /*fe40*/  @P1 ISETP.NE.U32.AND P5, PT, R66, R55, PT ;  /* 0x000000374200120c */ /* 0x000fe20003fa5070 */
[----:B------:R-:W-:Y:S01]  /*fe50*/  @P1 IMAD.X R52, RZ, RZ, ~R52, P6 ;  /* 0x000000ffff341224 */ /* 0x000fe200030e0e34 */
[----:B------:R-:W-:Y:S01]  /*fe60*/  @P1 ISETP.NE.AND.EX P3, PT, R57, RZ, PT, P3 ;  /* 0x000000ff3900120c */ /* 0x000fe20003f65330 */
[----:B------:R-:W-:Y:S01]  /*fe70*/  IMAD.MOV.U32 R55, RZ, RZ, 0x1 ;  /* 0x00000001ff377424 */ /* 0x000fe200078e00ff */
[----:B------:R-:W-:Y:S02]  /*fe80*/  ISETP.GE.U32.AND.EX P0, PT, R84, R91, PT, P0 ;  /* 0x0000005b5400720c */ /* 0x000fe40003f06100 */
[----:B------:R-:W-:-:S04]  /*fe90*/  @P1 ISETP.NE.AND.EX P3, PT, R89, R52, !P3, P5 ;  /* 0x000000345900120c */ /* 0x000fc80005f65350 */
[----:B------:R-:W-:-:S04]  /*fea0*/  @P1 SEL R55, RZ, 0x1, !P3 ;  /* 0x00000001ff371807 */ /* 0x000fc80005800000 */
[----:B------:R-:W-:Y:S01]  /*feb0*/  IADD3 R58, P1, PT, R55, R64, RZ ;  /* 0x00000040373a7210 */ /* 0x000fe20007f3e0ff */
[----:B------:R-:W-:Y:S02]  /*fec0*/  IMAD.MOV.U32 R55, RZ, RZ, 0x1 ;  /* 0x00000001ff377424 */ /* 0x000fe400078e00ff */
[----:B------:R-:W-:Y:S02]  /*fed0*/  @P0 IADD3 R57, P5, PT, RZ, -R85, RZ ;  /* 0x80000055ff390210 */ /* 0x000fe40007fbe0ff */
[----:B------:R-:W-:Y:S01]  /*fee0*/  IADD3.X R66, PT, PT, R65, UR4, RZ, P1, !PT ;  /* 0x0000000441427c10 */ /* 0x000fe20008ffe4ff */
[----:B------:R-:W-:Y:S01]  /*fef0*/  IMAD.WIDE.U32 R64, R59, R24, RZ ;  /* 0x000000183b407225 */ /* 0x000fe200078e00ff */
[----:B------:R-:W-:Y:S02]  /*ff00*/  ISETP.NE.U32.AND P1, PT, R58, RZ, PT ;  /* 0x000000ff3a00720c */ /* 0x000fe40003f25070 */
[----:B------:R-:W-:Y:S01]  /*ff10*/  @P0 ISETP.NE.U32.AND P2, PT, R90, RZ, PT ;  /* 0x000000ff5a00020c */ /* 0x000fe20003f45070 */
[----:B------:R-:W-:Y:S01]  /*ff20*/  @P0 IMAD.X R52, RZ, RZ, ~R86, P5 ;  /* 0x000000ffff340224 */ /* 0x000fe200028e0e56 */
[----:B------:R-:W-:-:S02]  /*ff30*/  ISETP.NE.AND.EX P1, PT, R66, RZ, PT, P1 ;  /* 0x000000ff4200720c */ /* 0x000fc40003f25310 */
[----:B------:R-:W-:Y:S02]  /*ff40*/  @P0 ISETP.NE.AND.EX P2, PT, R91, RZ, PT, P2 ;  /* 0x000000ff5b00020c */ /* 0x000fe40003f45320 */
[----:B------:R-:W-:Y:S01]  /*ff50*/  @P0 ISETP.NE.U32.AND P3, PT, R62, R57, PT ;  /* 0x000000393e00020c */ /* 0x000fe20003f65070 */
[----:B------:R-:W-:Y:S01]  /*ff60*/  IMAD.MOV.U32 R62, RZ, RZ, R61 ;  /* 0x000000ffff3e7224 */ /* 0x000fe200078e003d */
[----:B------:R-:W-:Y:S01]  /*ff70*/  IADD3 RZ, P5, PT, R60, R63, RZ ;  /* 0x0000003f3cff7210 */ /* 0x000fe20007fbe0ff */
[----:B------:R-:W-:Y:S01]  /*ff80*/  IMAD.X R63, RZ, RZ, RZ, P4 ;  /* 0x000000ffff3f7224 */ /* 0x000fe200020e06ff */
[----:B------:R-:W-:-:S03]  /*ff90*/  @P0 ISETP.NE.AND.EX P2, PT, R87, R52, !P2, P3 ;  /* 0x000000345700020c */ /* 0x000fc60005745330 */
[----:B------:R-:W-:Y:S01]  /*ffa0*/  IMAD.WIDE.U32.X R60, R59, R27, R62, P5 ;  /* 0x0000001b3b3c7225 */ /* 0x000fe200028e043e */
[----:B------:R-:W-:Y:S02]  /*ffb0*/  @P0 SEL R55, RZ, 0x1, !P2 ;  /* 0x00000001ff370807 */ /* 0x000fe40005000000 */
[----:B------:R-:W-:Y:S01]  /*ffc0*/  @P1 IADD3 R52, P0, PT, R58, R49, RZ ;  /* 0x000000313a341210 */ /* 0x000fe20007f1e0ff */
[----:B------:R-:W-:Y:S01]  /*ffd0*/  IMAD.WIDE.U32 R62, R54, R24, RZ ;  /* 0x00000018363e7225 */ /* 0x000fe200078e00ff */
[----:B------:R-:W-:-:S03]  /*ffe0*/  IADD3 R55, P2, PT, R55, R60, RZ ;  /* 0x0000003c37377210 */ /* 0x000fc60007f5e0ff */
[----:B------:R-:W-:Y:S01]  /*fff0*/  IMAD.WIDE.U32 R64, P5, R54, R25, R64 ;  /* 0x0000001936407225 */ /* 0x000fe200078a0040 */
[----:B------:R-:W-:Y:S02]  /*10000*/  IADD3.X R60, PT, PT, R61, UR4, RZ, P2, !PT ;  /* 0x000000043d3c7c10 */ /* 0x000fe400097fe4ff */
[----:B------:R-:W-:Y:S01]  /*10010*/  IADD3 R58, P2, PT, R55, R62, RZ ;  /* 0x0000003e373a7210 */ /* 0x000fe20007f5e0ff */
[----:B------:R-:W-:Y:S01]  /*10020*/  @P1 IMAD.X R54, R66, 0x1, R51, P0 ;  /* 0x0000000142361824 */ /* 0x000fe200000e0633 */
[----:B------:R-:W-:Y:S01]  /*10030*/  @P1 ISETP.GE.U32.AND P0, PT, R52, R49, PT ;  /* 0x000000313400120c */ /* 0x000fe20003f06070 */
[----:B------:R-:W-:Y:S02]  /*10040*/  IMAD.IADD R57, R63, 0x1, R64 ;  /* 0x000000013f397824 */ /* 0x000fe400078e0240 */
[----:B------:R-:W-:Y:S01]  /*10050*/  @P1 IMAD.MOV.U32 R49, RZ, RZ, R52 ;  /* 0x000000ffff311224 */ /* 0x000fe200078e0034 */
[----:B------:R-:W-:Y:S01]  /*10060*/  @P1 ISETP.GE.U32.AND.EX P0, PT, R54, R51, PT, P0 ;  /* 0x000000333600120c */ /* 0x000fe20003f06100 */
[----:B------:R-:W-:-:S02]  /*10070*/  IMAD.X R52, R57, 0x1, R60, P2 ;  /* 0x0000000139347824 */ /* 0x000fc400010e063c */
[----:B------:R-:W-:Y:S01]  /*10080*/  @P1 IMAD.MOV.U32 R51, RZ, RZ, R54 ;  /* 0x000000ffff331224 */ /* 0x000fe200078e0036 */
[----:B------:R-:W-:Y:S01]  /*10090*/  IADD3 R67, P2, PT, R49, R58, RZ ;  /* 0x0000003a31437210 */ /* 0x000fe20007f5e0ff */
[----:B------:R-:W-:-:S04]  /*100a0*/  IMAD.MOV.U32 R54, RZ, RZ, R65 ;  /* 0x000000ffff367224 */ /* 0x000fc800078e0041 */
[----:B------:R-:W-:Y:S01]  /*100b0*/  IMAD.X R66, R51, 0x1, R52, P2 ;  /* 0x0000000133427824 */ /* 0x000fe200010e0634 */
[----:B------:R-:W-:Y:S02]  /*100c0*/  ISETP.GE.U32.AND P2, PT, R67, R58, PT ;  /* 0x0000003a4300720c */ /* 0x000fe40003f46070 */
[----:B------:R-:W-:Y:S02]  /*100d0*/  @P1 SEL R51, RZ, 0x1, P0 ;  /* 0x00000001ff331807 */ /* 0x000fe40000000000 */
[----:B------:R-:W-:Y:S02]  /*100e0*/  ISETP.GE.U32.AND.EX P2, PT, R66, R52, PT, P2 ;  /* 0x000000344200720c */ /* 0x000fe40003f46120 */
[----:B------:R-:W-:-:S05]  /*100f0*/  @P1 IADD3 R46, P0, PT, R51, R46, RZ ;  /* 0x0000002e332e1210 */ /* 0x000fca0007f1e0ff */
[----:B------:R-:W-:-:S06]  /*10100*/  @P1 IMAD.X R56, RZ, RZ, R56, P0 ;  /* 0x000000ffff381224 */ /* 0x000fcc00000e0638 */
[----:B------:R-:W-:Y:S01]  /*10110*/  @P2 IADD3 R49, P6, PT, RZ, -R55, RZ ;  /* 0x80000037ff312210 */ /* 0x000fe20007fde0ff */
[----:B------:R-:W-:Y:S01]  /*10120*/  IMAD.X R55, RZ, RZ, RZ, P5 ;  /* 0x000000ffff377224 */ /* 0x000fe200028e06ff */
[----:B------:R-:W-:Y:S02]  /*10130*/  @P2 ISETP.NE.U32.AND P3, PT, R58, RZ, PT ;  /* 0x000000ff3a00220c */ /* 0x000fe40003f65070 */
[----:B------:R-:W-:Y:S01]  /*10140*/  @P2 ISETP.NE.U32.AND P4, PT, R62, R49, PT ;  /* 0x000000313e00220c */ /* 0x000fe20003f85070 */
[----:B------:R-:W-:Y:S01]  /*10150*/  @P2 IMAD.X R49, RZ, RZ, ~R60, P6 ;  /* 0x000000ffff312224 */ /* 0x000fe200030e0e3c */
[----:B------:R-:W-:Y:S02]  /*10160*/  @P2 ISETP.NE.AND.EX P3, PT, R52, RZ, PT, P3 ;  /* 0x000000ff3400220c */ /* 0x000fe40003f65330 */
        /* <DEDUP_REMOVED lines=42> */
.L_x_713:
[----:B------:R-:W-:Y:S05]  /*10410*/  BSYNC.RELIABLE B4 ;  /* 0x0000000000047941 */ /* 0x000fea0003800100 */
.L_x_712:
        /* <DEDUP_REMOVED lines=22> */
.L_x_714:
[----:B------:R-:W-:Y:S05]  /*10580*/  BSYNC.RECONVERGENT B3 ;  /* 0x0000000000037941 */ /* 0x000fea0003800200 */
.L_x_711:
[----:B------:R-:W-:Y:S01]  /*10590*/  ISETP.GE.U32.AND P0, PT, R53, R47, PT ;  /* 0x0000002f3500720c */ /* 0x000fe20003f06070 */
[----:B------:R-:W-:Y:S01]  /*105a0*/  BSSY.RECONVERGENT B3, `(.L_x_715) ;  /* 0x000003e000037945 */ /* 0x000fe20003800200 */
        /* <DEDUP_REMOVED lines=61> */
.L_x_716:
[----:B------:R-:W-:Y:S05]  /*10980*/  BSYNC.RECONVERGENT B3 ;  /* 0x0000000000037941 */ /* 0x000fea0003800200 */
.L_x_715:
        /* <DEDUP_REMOVED lines=63> */
.L_x_718:
[----:B------:R-:W-:Y:S05]  /*10d80*/  BSYNC.RECONVERGENT B3 ;  /* 0x0000000000037941 */ /* 0x000fea0003800200 */
.L_x_717:
[----:B------:R-:W-:Y:S01]  /*10d90*/  SHF.L.W.U32.HI R70, R62, 0x1, R52 ;  /* 0x000000013e467819 */ /* 0x000fe20000010e34 */
[C---:B------:R-:W-:Y:S01]  /*10da0*/  IMAD.SHL.U32 R46, R59.reuse, 0x2, RZ ;  /* 0x000000023b2e7824 */ /* 0x040fe200078e00ff */
        /* <DEDUP_REMOVED lines=42> */
.L_x_721:
[----:B------:R-:W-:Y:S05]  /*11050*/  BSYNC.RELIABLE B4 ;  /* 0x0000000000047941 */ /* 0x000fea0003800100 */
.L_x_720:
        /* <DEDUP_REMOVED lines=22> */
.L_x_722:
[----:B------:R-:W-:Y:S05]  /*111c0*/  BSYNC.RECONVERGENT B3 ;  /* 0x0000000000037941 */ /* 0x000fea0003800200 */
.L_x_719:
        /* <DEDUP_REMOVED lines=8> */
[----:B------:R-:W-:Y:S02]  /*11250*/  ISETP.GE.U32.AND.EX P0, PT, R64, R48, PT, P0 ;  /* 0x000000304000720c */ /* 0x000fe40003f06100 */
[----:B------:R-:W-:Y:S02]  /*11260*/  SHF.L.U64.HI R60, R41, 0x1, R42 ;  /* 0x00000001293c7819 */ /* 0x000fe4000001022a */
[----:B------:R-:W-:Y:S02]  /*11270*/  SEL R49, RZ, 0x1, P0 ;  /* 0x00000001ff317807 */ /* 0x000fe40000000000 */
[----:B------:R-:W-:Y:S02]  /*11280*/  SHF.L.U64.HI R62, R47, 0x1, R50 ;  /* 0x000000012f3e7819 */ /* 0x000fe40000010232 */
[----:B------:R-:W-:-:S04]  /*11290*/  LOP3.LUT R56, R46, R49, RZ, 0xfc, !PT ;  /* 0x000000312e387212 */ /* 0x000fc800078efcff */
[----:B------:R-:W-:-:S04]  /*112a0*/  ISETP.GE.U32.AND P0, PT, R56, R43, PT ;  /* 0x0000002b3800720c */ /* 0x000fc80003f06070 */
[----:B------:R-:W-:-:S04]  /*112b0*/  ISETP.GE.U32.AND.EX P0, PT, R58, R44, PT, P0 ;  /* 0x0000002c3a00720c */ /* 0x000fc80003f06100 */
[----:B------:R-:W-:-:S04]  /*112c0*/  SEL R46, RZ, 0x1, P0 ;  /* 0x00000001ff2e7807 */ /* 0x000fc80000000000 */
[----:B------:R-:W-:Y:S01]  /*112d0*/  LOP3.LUT R63, R63, R46, RZ, 0xfc, !PT ;  /* 0x0000002e3f3f7212 */ /* 0x000fe200078efcff */
[----:B------:R-:W-:-:S03]  /*112e0*/  IMAD.SHL.U32 R46, R47, 0x2, RZ ;  /* 0x000000022f2e7824 */ /* 0x000fc600078e00ff */
        /* <DEDUP_REMOVED lines=29> */
.L_x_725:
[----:B------:R-:W-:Y:S05]  /*114c0*/  BSYNC.RELIABLE B4 ;  /* 0x0000000000047941 */ /* 0x000fea0003800100 */
.L_x_724:
        /* <DEDUP_REMOVED lines=22> */
.L_x_726:
[----:B------:R-:W-:Y:S05]  /*11630*/  BSYNC.RECONVERGENT B3 ;  /* 0x0000000000037941 */ /* 0x000fea0003800200 */
.L_x_723:
        /* <DEDUP_REMOVED lines=70> */
.L_x_729:
[----:B------:R-:W-:Y:S05]  /*11aa0*/  BSYNC.RELIABLE B4 ;  /* 0x0000000000047941 */ /* 0x000fea0003800100 */
.L_x_728:
        /* <DEDUP_REMOVED lines=22> */
.L_x_730:
[----:B------:R-:W-:Y:S05]  /*11c10*/  BSYNC.RECONVERGENT B3 ;  /* 0x0000000000037941 */ /* 0x000fea0003800200 */
.L_x_727:
        /* <DEDUP_REMOVED lines=80> */
[----:B------:R-:W-:Y:S01]  /*12120*/  @P1 ISETP.NE.AND.EX P2, PT, R97, R50, !P2, P5 ;  /* 0x000000326100120c */ /* 0x000fe20005745350 */
[----:B------:R-:W-:Y:S01]  /*12130*/  IMAD.WIDE.U32 R62, R42, R45, RZ ;  /* 0x0000002d2a3e7225 */ /* 0x000fe200078e00ff */
[----:B------:R-:W-:-:S03]  /*12140*/  IADD3 R95, P0, PT, R71, R84, RZ ;  /* 0x00000054475f7210 */ /* 0x000fc60007f1e0ff */
[----:B------:R-:W-:Y:S01]  /*12150*/  IMAD.MOV.U32 R71, RZ, RZ, 0x1 ;  /* 0x00000001ff477424 */ /* 0x000fe200078e00ff */
[----:B------:R-:W-:Y:S01]  /*12160*/  @P1 SEL R71, RZ, 0x1, !P2 ;  /* 0x00000001ff471807 */ /* 0x000fe20005000000 */
[----:B------:R-:W-:Y:S01]  /*12170*/  IMAD.WIDE.U32.X R90, R46, R46, R88, P4 ;  /* 0x0000002e2e5a7225 */ /* 0x000fe200020e0458 */
[----:B------:R-:W-:-:S03]  /*12180*/  IADD3 R50, P2, PT, R94, R48, RZ ;  /* 0x000000305e327210 */ /* 0x000fc60007f5e0ff */
        /* <DEDUP_REMOVED lines=22> */
[----:B------:R-:W-:Y:S01]  /*122f0*/  IMAD.WIDE.U32 R60, R47, R43, RZ ;  /* 0x0000002b2f3c7225 */ /* 0x000fe200078e00ff */
[----:B------:R-:W-:-:S03]  /*12300*/  ISETP.GE.U32.AND.EX P0, PT, R54, R87, PT, P0 ;  /* 0x000000573600720c */ /* 0x000fc60003f06100 */
[----:B------:R-:W-:Y:S01]  /*12310*/  IMAD.WIDE.U32.X R90, R44, R55, R90, P2 ;  /* 0x000000372c5a7225 */ /* 0x000fe200010e045a */
        /* <DEDUP_REMOVED lines=17> */
[----:B------:R-:W-:Y:S01]  /*12430*/  IMAD.X R103, R104, 0x1, R103, P0 ;  /* 0x0000000168677824 */ /* 0x000fe200000e0667 */
[----:B------:R-:W-:Y:S01]  /*12440*/  ISETP.GE.U32.AND P0, PT, R71, R96, PT ;  /* 0x000000604700720c */ /* 0x000fe20003f06070 */
[----:B------:R-:W-:Y:S01]  /*12450*/  IMAD.X R91, RZ, RZ, RZ, P3 ;  /* 0x000000ffff5b7224 */ /* 0x000fe200018e06ff */
[----:B------:R-:W-:Y:S01]  /*12460*/  IADD3 RZ, P6, PT, R61, R48, RZ ;  /* 0x000000303dff7210 */ /* 0x000fe20007fde0ff */
[----:B------:R-:W-:Y:S01]  /*12470*/  IMAD.MOV.U32 R90, RZ, RZ, R49 ;  /* 0x000000ffff5a7224 */ /* 0x000fe200078e0031 */
[----:B------:R-:W-:Y:S01]  /*12480*/  ISETP.GE.U32.AND.EX P0, PT, R103, R104, PT, P0 ;  /* 0x000000686700720c */ /* 0x000fe20003f06100 */
[----:B------:R-:W-:Y:S01]  /*12490*/  IMAD.WIDE.U32 R48, R55, R41, RZ ;  /* 0x0000002937307225 */ /* 0x000fe200078e00ff */
[----:B------:R-:W-:Y:S02]  /*124a0*/  IADD3 R61, P3, PT, RZ, -R95, RZ ;  /* 0x8000005fff3d7210 */ /* 0x000fe40007f7e0ff */
[----:B------:R-:W-:Y:S01]  /*124b0*/  ISETP.NE.AND.EX P2, PT, R93, RZ, PT, P2 ;  /* 0x000000ff5d00720c */ /* 0x000fe20003f45320 */
[----:B------:R-:W-:Y:S01]  /*124c0*/  IMAD.WIDE.U32.X R90, R44, R46, R90, P6 ;  /* 0x0000002e2c5a7225 */ /* 0x000fe200030e045a */
[----:B------:R-:W-:-:S03]  /*124d0*/  ISETP.NE.U32.AND P1, PT, R64, R61, PT ;  /* 0x0000003d4000720c */ /* 0x000fc60003f25070 */
[----:B------:R-:W-:Y:S01]  /*124e0*/  IMAD.X R61, RZ, RZ, ~R97, P3 ;  /* 0x000000ffff3d7224 */ /* 0x000fe200018e0e61 */
[----:B------:R-:W-:Y:S01]  /*124f0*/  IADD3 R101, P3, PT, R101, R90, RZ ;  /* 0x0000005a65657210 */ /* 0x000fe20007f7e0ff */
[----:B------:R-:W-:-:S03]  /*12500*/  IMAD.WIDE.U32 R92, P6, R42, R45, R48 ;  /* 0x0000002d2a5c7225 */ /* 0x000fc600078c0030 */
[----:B------:R-:W-:Y:S01]  /*12510*/  IADD3.X R100, PT, PT, R91, UR4, RZ, P3, !PT ;  /* 0x000000045b647c10 */ /* 0x000fe20009ffe4ff */
[----:B------:R-:W-:Y:S01]  /*12520*/  IMAD.X R49, RZ, RZ, RZ, P6 ;  /* 0x000000ffff317224 */ /* 0x000fe200030e06ff */
[----:B------:R-:W-:Y:S01]  /*12530*/  @P0 IADD3 R87, P3, PT, RZ, -R87, RZ ;  /* 0x80000057ff570210 */ /* 0x000fe20007f7e0ff */
[----:B------:R-:W-:Y:S01]  /*12540*/  IMAD.X R91, RZ, RZ, RZ, P5 ;  /* 0x000000ffff5b7224 */ /* 0x000fe200028e06ff */
[----:B------:R-:W-:Y:S01]  /*12550*/  ISETP.NE.AND.EX P1, PT, R98, R61, !P2, P1 ;  /* 0x0000003d6200720c */ /* 0x000fe20005725310 */
[----:B------:R-:W-:Y:S01]  /*12560*/  IMAD.WIDE.U32 R60, R45, R41, RZ ;  /* 0x000000292d3c7225 */ /* 0x000fe200078e00ff */
[----:B------:R-:W-:Y:S02]  /*12570*/  @P0 ISETP.NE.U32.AND P2, PT, R96, RZ, PT ;  /* 0x000000ff6000020c */ /* 0x000fe40003f45070 */
[----:B------:R-:W-:Y:S01]  /*12580*/  IADD3 RZ, P5, PT, R62, R89, RZ ;  /* 0x000000593eff7210 */ /* 0x000fe20007fbe0ff */
[----:B------:R-:W-:Y:S01]  /*12590*/  @P0 IMAD.X R56, RZ, RZ, ~R94, P3 ;  /* 0x000000ffff380224 */ /* 0x000fe200018e0e5e */
[----:B------:R-:W-:Y:S01]  /*125a0*/  @P0 ISETP.NE.U32.AND P3, PT, R88, R87, PT ;  /* 0x000000575800020c */ /* 0x000fe20003f65070 */
[----:B------:R-:W-:Y:S01]  /*125b0*/  IMAD.MOV.U32 R90, RZ, RZ, R63 ;  /* 0x000000ffff5a7224 */ /* 0x000fe200078e003f */
[----:B------:R-:W-:Y:S01]  /*125c0*/  @P0 ISETP.NE.AND.EX P6, PT, R104, RZ, PT, P2 ;  /* 0x000000ff6800020c */ /* 0x000fe20003fc5320 */
[----:B------:R-:W-:Y:S01]  /*125d0*/  IMAD.WIDE.U32 R62, R42, R47, RZ ;  /* 0x0000002f2a3e7225 */ /* 0x000fe200078e00ff */
[----:B------:R-:W-:-:S02]  /*125e0*/  IADD3 RZ, P2, PT, R61, R92, RZ ;  /* 0x0000005c3dff7210 */ /* 0x000fc40007f5e0ff */
[----:B------:R-:W-:Y:S01]  /*125f0*/  @P0 ISETP.NE.AND.EX P3, PT, R99, R56, !P6, P3 ;  /* 0x000000386300020c */ /* 0x000fe20007765330 */
[----:B------:R-:W-:Y:S01]  /*12600*/  IMAD.MOV.U32 R48, RZ, RZ, R93 ;  /* 0x000000ffff307224 */ /* 0x000fe200078e005d */
[----:B------:R-:W-:Y:S01]  /*12610*/  SEL R97, RZ, 0x1, !P1 ;  /* 0x00000001ff617807 */ /* 0x000fe20004800000 */
        /* <DEDUP_REMOVED lines=42> */
[----:B------:R-:W-:Y:S01]  /*128c0*/  IMAD.WIDE.U32.X R86, R44, R44, R86, P6 ;  /* 0x0000002c2c567225 */ /* 0x000fe200030e0456 */
[----:B------:R-:W-:-:S03]  /*128d0*/  IADD3 R91, P6, PT, R71, R64, RZ ;  /* 0x00000040475b7210 */ /* 0x000fc60007fde0ff */
[----:B------:R-:W-:Y:S01]  /*128e0*/  IMAD.X R89, RZ, RZ, RZ, P4 ;  /* 0x000000ffff597224 */ /* 0x000fe200020e06ff */
[----:B------:R-:W-:Y:S01]  /*128f0*/  IADD3 R92, P4, PT, R93, R94, RZ ;  /* 0x0000005e5d5c7210 */ /* 0x000fe20007f9e0ff */
[----:B------:R-:W-:Y:S01]  /*12900*/  IMAD.X R97, RZ, RZ, RZ, P1 ;  /* 0x000000ffff617224 */ /* 0x000fe200008e06ff */
[----:B------:R-:W-:Y:S01]  /*12910*/  ISETP.GE.U32.AND P1, PT, R107, R102, PT ;  /* 0x000000666b00720c */ /* 0x000fe20003f26070 */
[----:B------:R-:W-:Y:S01]  /*12920*/  IMAD.MOV.U32 R96, RZ, RZ, R95 ;  /* 0x000000ffff607224 */ /* 0x000fe200078e005f */
[----:B------:R-:W-:Y:S01]  /*12930*/  ISETP.GT.U32.AND.EX P5, PT, R92, R67, PT, P5 ;  /* 0x000000435c00720c */ /* 0x000fe20003fa4150 */
[----:B------:R-:W-:Y:S01]  /*12940*/  IMAD.X R71, R103, 0x1, R98, P6 ;  /* 0x0000000167477824 */ /* 0x000fe200030e0662 */
[----:B------:R-:W-:Y:S01]  /*12950*/  IADD3 RZ, P6, PT, R84, R65, RZ ;  /* 0x0000004154ff7210 */ /* 0x000fe20007fde0ff */
[----:B------:R-:W-:Y:S01]  /*12960*/  IMAD.WIDE.U32 R94, R56, R28, RZ ;  /* 0x0000001c385e7225 */ /* 0x000fe200078e00ff */
[----:B------:R-:W-:Y:S02]  /*12970*/  ISETP.GE.U32.AND.EX P1, PT, R104, R105, PT, P1 ;  /* 0x000000696800720c */ /* 0x000fe40003f26110 */
[----:B------:R-:W-:Y:S01]  /*12980*/  SEL R49, RZ, 0x1, !P5 ;  /* 0x00000001ff317807 */ /* 0x000fe20006800000 */
[----:B------:R-:W-:-:S02]  /*12990*/  IMAD.MOV.U32 R88, RZ, RZ, R85 ;  /* 0x000000ffff587224 */ /* 0x000fc400078e0055 */
[----:B------:R-:W-:Y:S01]  /*129a0*/  IMAD.WIDE.U32.X R96, R56, R31, R96, P4 ;  /* 0x0000001f38607225 */ /* 0x000fe200020e0460 */
[----:B------:R-:W-:-:S03]  /*129b0*/  ISETP.GE.U32.AND P4, PT, R91, R64, PT ;  /* 0x000000405b00720c */ /* 0x000fc60003f86070 */
[----:B------:R-:W-:Y:S01]  /*129c0*/  IMAD.WIDE.U32.X R92, R42, R55, R88, P6 ;  /* 0x000000372a5c7225 */ /* 0x000fe200030e0458 */
[----:B------:R-:W-:-:S03]  /*129d0*/  ISETP.GE.U32.AND.EX P4, PT, R71, R98, PT, P4 ;  /* 0x000000624700720c */ /* 0x000fc60003f86140 */
[C---:B------:R-:W-:Y:S01]  /*129e0*/  IMAD.WIDE.U32 R84, P6, R48.reuse, R29, R94 ;  /* 0x0000001d30547225 */ /* 0x040fe200078c005e */
[----:B------:R-:W-:Y:S02]  /*129f0*/  IADD3 R95, P5, PT, R49, R96, RZ ;  /* 0x00000060315f7210 */ /* 0x000fe40007fbe0ff */
[----:B------:R-:W-:Y:S01]  /*12a00*/  SEL R49, RZ, 0x1, P4 ;  /* 0x00000001ff317807 */ /* 0x000fe20002000000 */
[----:B------:R-:W-:Y:S01]  /*12a10*/  IMAD.WIDE.U32 R64, R48, R28, RZ ;  /* 0x0000001c30407225 */ /* 0x000fe200078e00ff */
[----:B------:R-:W-:-:S03]  /*12a20*/  @P1 IADD3 R101, P4, PT, RZ, -R101, RZ ;  /* 0x80000065ff651210 */ /* 0x000fc60007f9e0ff */
        /* <DEDUP_REMOVED lines=8> */
[----:B------:R-:W-:Y:S01]  /*12ab0*/  @P1 ISETP.NE.AND.EX P4, PT, R105, RZ, PT, P4 ;  /* 0x000000ff6900120c */ /* 0x000fe20003f85340 */
[----:B------:R-:W-:Y:S01]  /*12ac0*/  IMAD.WIDE.U32 R96, R46, R41, RZ ;  /* 0x000000292e607225 */ /* 0x000fe200078e00ff */
[----:B------:R-:W-:-:S02]  /*12ad0*/  @P2 SEL R67, RZ, 0x1, !P3 ;  /* 0x00000001ff432807 */ /* 0x000fc40005800000 */
[----:B------:R-:W-:Y:S01]  /*12ae0*/  ISETP.GE.U32.AND P2, PT, R88, R107, PT ;  /* 0x0000006b5800720c */ /* 0x000fe20003f46070 */
[----:B------:R-:W-:Y:S01]  /*12af0*/  IMAD.X R89, R108, 0x1, R69, P5 ;  /* 0x000000016c597824 */ /* 0x000fe200028e0645 */
[----:B------:R-:W-:Y:S01]  /*12b00*/  @P1 ISETP.NE.U32.AND P5, PT, R60, R101, PT ;  /* 0x000000653c00120c */ /* 0x000fe20003fa5070 */
[----:B------:R-:W-:-:S03]  /*12b10*/  IMAD.MOV.U32 R69, RZ, RZ, 0x1 ;  /* 0x00000001ff457424 */ /* 0x000fc600078e00ff */
        /* <DEDUP_REMOVED lines=8> */
[----:B------:R-:W-:Y:S01]  /*12ba0*/  IMAD.X R87, RZ, RZ, RZ, P0 ;  /* 0x000000ffff577224 */ /* 0x000fe200000e06ff */
[----:B------:R-:W-:-:S02]  /*12bb0*/  @P1 SEL R69, RZ, 0x1, !P3 ;  /* 0x00000001ff451807 */ /* 0x000fc40005800000 */
[----:B------:R-:W-:Y:S01]  /*12bc0*/  IADD3 R58, P5, PT, R100, R111, RZ ;  /* 0x0000006f643a7210 */ /* 0x000fe20007fbe0ff */
[----:B------:R-:W-:Y:S01]  /*12bd0*/  IMAD.X R102, R90, 0x1, R99, P4 ;  /* 0x000000015a667824 */ /* 0x000fe200020e0663 */
[----:B------:R-:W-:-:S03]  /*12be0*/  IADD3 RZ, P3, PT, R84, R65, RZ ;  /* 0x0000004154ff7210 */ /* 0x000fc60007f7e0ff */
        /* <DEDUP_REMOVED lines=16> */
[----:B------:R-:W-:Y:S01]  /*12cf0*/  IADD3 RZ, P6, PT, R62, R61, RZ ;  /* 0x0000003d3eff7210 */ /* 0x000fe20007fde0ff */
[----:B------:R-:W-:Y:S01]  /*12d00*/  IMAD.WIDE.U32 R62, R42, R43, RZ ;  /* 0x0000002b2a3e7225 */ /* 0x000fe200078e00ff */
[----:B------:R-:W-:-:S03]  /*12d10*/  @P2 SEL R49, RZ, 0x1, !P4 ;  /* 0x00000001ff312807 */ /* 0x000fc60006000000 */
[----:B------:R-:W-:Y:S02]  /*12d20*/  IMAD.WIDE.U32.X R94, R56, R29, R94, P3 ;  /* 0x0000001d385e7225 */ /* 0x000fe400018e045e */
[----:B------:R-:W-:Y:S02]  /*12d30*/  @P0 IADD3 R61, P4, PT, RZ, -R103, RZ ;  /* 0x80000067ff3d0210 */ /* 0x000fe40007f9e0ff */
[----:B------:R-:W-:Y:S01]  /*12d40*/  IMAD.MOV.U32 R92, RZ, RZ, R97 ;  /* 0x000000ffff5c7224 */ /* 0x000fe200078e0061 */
[----:B------:R-:W-:Y:S01]  /*12d50*/  @P0 ISETP.NE.U32.AND P1, PT, R100, RZ, PT ;  /* 0x000000ff6400020c */ /* 0x000fe20003f25070 */
[C---:B------:R-:W-:Y:S01]  /*12d60*/  IMAD.WIDE.U32 R64, R41.reuse, R43, RZ ;  /* 0x0000002b29407225 */ /* 0x040fe200078e00ff */
        /* <DEDUP_REMOVED lines=21> */
[----:B------:R-:W-:Y:S02]  /*12ec0*/  IMAD.IADD R102, R61, 0x1, R84 ;  /* 0x000000013d667824 */ /* 0x000fe400078e0254 */
[----:B------:R-:W-:Y:S01]  /*12ed0*/  IMAD.MOV.U32 R49, RZ, RZ, 0x1 ;  /* 0x00000001ff317424 */ /* 0x000fe200078e00ff */
[----:B------:R-:W-:Y:S01]  /*12ee0*/  @P0 SEL R49, RZ, 0x1, !P4 ;  /* 0x00000001ff310807 */ /* 0x000fe20006000000 */
[----:B------:R-:W-:Y:S01]  /*12ef0*/  IMAD.X R104, R102, 0x1, R100, P5 ;  /* 0x0000000166687824 */ /* 0x000fe200028e0664 */
[----:B------:R-:W-:-:S02]  /*12f00*/  ISETP.GE.U32.AND P4, PT, R92, R107, PT ;  /* 0x0000006b5c00720c */ /* 0x000fc40003f86070 */
[----:B------:R-:W-:Y:S01]  /*12f10*/  IADD3 R103, P0, PT, R49, R86, RZ ;  /* 0x0000005631677210 */ /* 0x000fe20007f1e0ff */
[----:B------:R-:W-:Y:S02]  /*12f20*/  IMAD.X R93, R104, 0x1, R54, P6 ;  /* 0x00000001685d7824 */ /* 0x000fe400030e0636 */
[----:B------:R-:W-:Y:S02]  /*12f30*/  @P1 IADD3 R49, P5, PT, RZ, -R101, RZ ;  /* 0x80000065ff311210 */ /* 0x000fe40007fbe0ff */
[----:B------:R-:W-:Y:S01]  /*12f40*/  IADD3.X R86, PT, PT, R87, UR4, RZ, P0, !PT ;  /* 0x0000000457567c10 */ /* 0x000fe200087fe4ff */
[----:B------:R-:W-:Y:S01]  /*12f50*/  IMAD.X R87, RZ, RZ, RZ, P2 ;  /* 0x000000ffff577224 */ /* 0x000fe200010e06ff */
[----:B------:R-:W-:Y:S01]  /*12f60*/  IADD3 R96, P6, PT, R103, R64, RZ ;  /* 0x0000004067607210 */ /* 0x000fe20007fde0ff */
[----:B------:R-:W-:Y:S01]  /*12f70*/  @P1 IMAD.X R69, RZ, RZ, ~R98, P5 ;  /* 0x000000ffff451224 */ /* 0x000fe200028e0e62 */
[----:B------:R-:W-:Y:S01]  /*12f80*/  @P1 ISETP.NE.U32.AND P0, PT, R94, RZ, PT ;  /* 0x000000ff5e00120c */ /* 0x000fe20003f05070 */
[----:B------:R-:W-:Y:S01]  /*12f90*/  IMAD.MOV.U32 R94, RZ, RZ, R85 ;  /* 0x000000ffff5e7224 */ /* 0x000fe200078e0055 */
[----:B------:R-:W-:-:S02]  /*12fa0*/  ISETP.GE.U32.AND.EX P4, PT, R93, R104, PT, P4 ;  /* 0x000000685d00720c */ /* 0x000fc40003f86140 */
[----:B------:R-:W-:Y:S01]  /*12fb0*/  IADD3 R50, P5, PT, R96, R99, RZ ;  /* 0x0000006360327210 */ /* 0x000fe20007fbe0ff */
[----:B------:R-:W-:Y:S01]  /*12fc0*/  IMAD.X R99, R86, 0x1, R97, P6 ;  /* 0x0000000156637824 */ /* 0x000fe200030e0661 */
[----:B------:R-:W-:Y:S01]  /*12fd0*/  @P1 ISETP.NE.AND.EX P0, PT, R95, RZ, PT, P0 ;  /* 0x000000ff5f00120c */ /* 0x000fe20003f05300 */
[----:B------:R-:W-:Y:S01]  /*12fe0*/  IMAD.X R95, RZ, RZ, RZ, P3 ;  /* 0x000000ffff5f7224 */ /* 0x000fe200018e06ff */
[----:B------:R-:W-:Y:S01]  /*12ff0*/  @P1 ISETP.NE.U32.AND P6, PT, R64, R49, PT ;  /* 0x000000314000120c */ /* 0x000fe20003fc5070 */
[----:B------:R-:W-:Y:S01]  /*13000*/  IMAD.X R54, R99, 0x1, R90, P5 ;  /* 0x0000000163367824 */ /* 0x000fe200028e065a */
[----:B------:R-:W-:Y:S01]  /*13010*/  IADD3 RZ, P3, PT, R84, R61, RZ ;  /* 0x0000003d54ff7210 */ /* 0x000fe20007f7e0ff */
[----:B------:R-:W-:Y:S01]  /*13020*/  IMAD.WIDE.U32 R84, R44, R41, RZ ;  /* 0x000000292c547225 */ /* 0x000fe200078e00ff */
[----:B------:R-:W-:Y:S02]  /*13030*/  @P1 ISETP.NE.AND.EX P0, PT, R97, R69, !P0, P6 ;  /* 0x000000456100120c */ /* 0x000fe40004705360 */
[----:B------:R-:W-:Y:S01]  /*13040*/  ISETP.GE.U32.AND P6, PT, R50, R96, PT ;  /* 0x000000603200720c */ /* 0x000fe20003fc6070 */
[----:B------:R-:W-:Y:S01]  /*13050*/  IMAD.WIDE.U32.X R94, R56, R27, R94, P3 ;  /* 0x0000001b385e7225 */ /* 0x000fe200018e045e */
[----:B------:R-:W-:-:S02]  /*13060*/  @P4 ISETP.NE.U32.AND P5, PT, R107, RZ, PT ;  /* 0x000000ff6b00420c */ /* 0x000fc40003fa5070 */
[----:B------:R-:W-:Y:S02]  /*13070*/  ISETP.GE.U32.AND.EX P2, PT, R54, R99, PT, P6 ;  /* 0x000000633600720c */ /* 0x000fe40003f46160 */
[----:B------:R-:W-:Y:S02]  /*13080*/  @P4 IADD3 R49, P6, PT, RZ, -R105, RZ ;  /* 0x80000069ff314210 */ /* 0x000fe40007fde0ff */
[----:B------:R-:W-:-:S03]  /*13090*/  @P4 ISETP.NE.AND.EX P5, PT, R104, RZ, PT, P5 ;  /* 0x000000ff6800420c */ /* 0x000fc60003fa5350 */
[----:B------:R-:W-:Y:S01]  /*130a0*/  @P4 IMAD.X R69, RZ, RZ, ~R100, P6 ;  /* 0x000000ffff454224 */ /* 0x000fe200030e0e64 */
[----:B------:R-:W-:Y:S01]  /*130b0*/  @P4 ISETP.NE.U32.AND P6, PT, R60, R49, PT ;  /* 0x000000313c00420c */ /* 0x000fe20003fc5070 */
[----:B------:R-:W-:-:S03]  /*130c0*/  IMAD.MOV.U32 R49, RZ, RZ, 0x1 ;  /* 0x00000001ff317424 */ /* 0x000fc600078e00ff */
[----:B------:R-:W-:Y:S02]  /*130d0*/  @P4 ISETP.NE.AND.EX P5, PT, R102, R69, !P5, P6 ;  /* 0x000000456600420c */ /* 0x000fe40006fa5360 */
[----:B------:R-:W-:Y:S02]  /*130e0*/  @P2 IADD3 R61, P6, PT, RZ, -R103, RZ ;  /* 0x80000067ff3d2210 */ /* 0x000fe40007fde0ff */
[----:B------:R-:W-:Y:S02]  /*130f0*/  @P2 ISETP.NE.U32.AND P3, PT, R96, RZ, PT ;  /* 0x000000ff6000220c */ /* 0x000fe40003f65070 */
[----:B------:R-:W-:Y:S02]  /*13100*/  @P4 SEL R49, RZ, 0x1, !P5 ;  /* 0x00000001ff314807 */ /* 0x000fe40006800000 */
[----:B------:R-:W-:Y:S01]  /*13110*/  IADD3 RZ, P4, PT, R62, R65, RZ ;  /* 0x000000413eff7210 */ /* 0x000fe20007f9e0ff */
[----:B------:R-:W-:Y:S01]  /*13120*/  @P2 IMAD.X R62, RZ, RZ, ~R86, P6 ;  /* 0x000000ffff3e2224 */ /* 0x000fe200030e0e56 */
[----:B------:R-:W-:Y:S01]  /*13130*/  @P2 ISETP.NE.U32.AND P5, PT, R64, R61, PT ;  /* 0x0000003d4000220c */ /* 0x000fe20003fa5070 */
[----:B------:R-:W-:Y:S01]  /*13140*/  IMAD.MOV.U32 R86, RZ, RZ, R63 ;  /* 0x000000ffff567224 */ /* 0x000fe200078e003f */
[----:B------:R-:W-:Y:S01]  /*13150*/  @P2 ISETP.NE.AND.EX P3, PT, R99, RZ, PT, P3 ;  /* 0x000000ff6300220c */ /* 0x000fe20003f65330 */
[----:B------:R-:W-:Y:S01]  /*13160*/  IMAD.WIDE.U32 R60, R56, R24, RZ ;  /* 0x00000018383c7225 */ /* 0x000fe200078e00ff */
[----:B------:R-:W-:-:S02]  /*13170*/  IADD3 R103, P6, PT, R49, R94, RZ ;  /* 0x0000005e31677210 */ /* 0x000fc40007fde0ff */
[----:B------:R-:W-:Y:S01]  /*13180*/  @P2 ISETP.NE.AND.EX P3, PT, R97, R62, !P3, P5 ;  /* 0x0000003e6100220c */ /* 0x000fe20005f65350 */
[----:B------:R-:W-:Y:S01]  /*13190*/  IMAD.MOV.U32 R65, RZ, RZ, 0x1 ;  /* 0x00000001ff417424 */ /* 0x000fe200078e00ff */
[----:B------:R-:W-:Y:S01]  /*131a0*/  IADD3.X R102, PT, PT, R95, UR4, RZ, P6, !PT ;  /* 0x000000045f667c10 */ /* 0x000fe2000b7fe4ff */
[----:B------:R-:W-:Y:S01]  /*131b0*/  IMAD.WIDE.U32.X R86, R42, R44, R86, P4 ;  /* 0x0000002c2a567225 */ /* 0x000fe200020e0456 */
[----:B------:R-:W-:-:S03]  /*131c0*/  @P2 SEL R65, RZ, 0x1, !P3 ;  /* 0x00000001ff412807 */ /* 0x000fc60005800000 */
[----:B------:R-:W-:Y:S01]  /*131d0*/  IMAD.WIDE.U32 R62, R48, R24, RZ ;  /* 0x00000018303e7225 */ /* 0x000fe200078e00ff */
[----:B------:R-:W-:-:S03]  /*131e0*/  IADD3 R101, P2, PT, R65, R86, RZ ;  /* 0x0000005641657210 */ /* 0x000fc60007f5e0ff */
        /* <DEDUP_REMOVED lines=8> */
[----:B------:R-:W-:Y:S02]  /*13270*/  IMAD R69, R88, R17, R64 ;  /* 0x0000001158457224 */ /* 0x000fe400078e0240 */
[----:B------:R-:W-:Y:S02]  /*13280*/  IMAD.X R106, R105, 0x1, R102, P3 ;  /* 0x00000001696a7824 */ /* 0x000fe400018e0666 */
[----:B------:R-:W-:Y:S02]  /*13290*/  IMAD.IADD R69, R49, 0x1, R69 ;  /* 0x0000000131457824 */ /* 0x000fe400078e0245 */
[----:B------:R-:W-:Y:S01]  /*132a0*/  IMAD.X R99, R106, 0x1, R71, P2 ;  /* 0x000000016a637824 */ /* 0x000fe200010e0647 */
[----:B------:R-:W-:Y:S01]  /*132b0*/  ISETP.GE.U32.AND P2, PT, R98, R104, PT ;  /* 0x000000686200720c */ /* 0x000fe20003f46070 */
[----:B------:R-:W-:Y:S01]  /*132c0*/  IMAD.WIDE.U32 R90, R69, R30, RZ ;  /* 0x0000001e455a7225 */ /* 0x000fe200078e00ff */
[----:B------:R-:W-:Y:S02]  /*132d0*/  LOP3.LUT R71, RZ, R88, RZ, 0x33, !PT ;  /* 0x00000058ff477212 */ /* 0x000fe400078e33ff */
[----:B------:R-:W-:Y:S01]  /*132e0*/  ISETP.GE.U32.AND.EX P2, PT, R99, R106, PT, P2 ;  /* 0x0000006a6300720c */ /* 0x000fe20003f46120 */
        /* <DEDUP_REMOVED lines=19> */
[----:B------:R-:W-:Y:S01]  /*13420*/  IMAD.MOV.U32 R95, RZ, RZ, 0x1 ;  /* 0x00000001ff5f7424 */ /* 0x000fe200078e00ff */
[----:B------:R-:W-:Y:S01]  /*13430*/  @P1 SEL R95, RZ, 0x1, !P0 ;  /* 0x00000001ff5f1807 */ /* 0x000fe20004000000 */
[----:B------:R-:W-:Y:S01]  /*13440*/  IMAD.WIDE.U32 R84, P4, R41, R42, R84 ;  /* 0x0000002a29547225 */ /* 0x000fe20007880054 */
[----:B------:R-:W-:Y:S02]  /*13450*/  @P2 ISETP.NE.U32.AND P0, PT, R62, R89, PT ;  /* 0x000000593e00220c */ /* 0x000fe40003f05070 */
[----:B------:R-:W-:Y:S01]  /*13460*/  IADD3 R107, P1, PT, R71, R86, RZ ;  /* 0x00000056476b7210 */ /* 0x000fe20007f3e0ff */
[----:B------:R-:W-:Y:S01]  /*13470*/  @P2 IMAD.X R62, RZ, RZ, ~R102, P6 ;  /* 0x000000ffff3e2224 */ /* 0x000fe200030e0e66 */
[----:B------:R-:W-:Y:S01]  /*13480*/  IADD3 R103, P6, PT, R101, R64, RZ ;  /* 0x0000004065677210 */ /* 0x000fe20007fde0ff */
[----:B------:R-:W-:Y:S01]  /*13490*/  IMAD.IADD R97, R65, 0x1, R84 ;  /* 0x0000000141617824 */ /* 0x000fe200078e0254 */
[----:B------:R-:W-:Y:S01]  /*134a0*/  @P2 ISETP.NE.AND.EX P3, PT, R106, RZ, PT, P3 ;  /* 0x000000ff6a00220c */ /* 0x000fe20003f65330 */
[----:B------:R-:W-:-:S03]  /*134b0*/  IMAD.WIDE.U32 R88, R69, R28, RZ ;  /* 0x0000001c45587225 */ /* 0x000fc600078e00ff */
[----:B------:R-:W-:Y:S01]  /*134c0*/  @P2 ISETP.NE.AND.EX P0, PT, R105, R62, !P3, P0 ;  /* 0x0000003e6900220c */ /* 0x000fe20005f05300 */
        /* <DEDUP_REMOVED lines=33> */
[----:B------:R-:W-:Y:S01]  /*136e0*/  IMAD.MOV.U32 R64, RZ, RZ, R89 ;  /* 0x000000ffff407224 */ /* 0x000fe200078e0059 */
[----:B------:R-:W-:Y:S01]  /*136f0*/  @P3 IADD3 R63, P5, PT, RZ, -R107, RZ ;  /* 0x8000006bff3f3210 */ /* 0x000fe20007fbe0ff */
[----:B------:R-:W-:Y:S01]  /*13700*/  IMAD.MOV.U32 R89, RZ, RZ, 0x1 ;  /* 0x00000001ff597424 */ /* 0x000fe200078e00ff */
[----:B------:R-:W-:Y:S01]  /*13710*/  @P1 ISETP.NE.AND.EX P0, PT, R97, R56, !P0, P2 ;  /* 0x000000386100120c */ /* 0x000fe20004705320 */
[----:B------:R-:W-:Y:S01]  /*13720*/  IMAD.WIDE.U32 R84, R69, R26, RZ ;  /* 0x0000001a45547225 */ /* 0x000fe200078e00ff */
[----:B------:R-:W-:-:S02]  /*13730*/  @P3 ISETP.NE.U32.AND P2, PT, R109, RZ, PT ;  /* 0x000000ff6d00320c */ /* 0x000fc40003f45070 */
[----:B------:R-:W-:Y:S01]  /*13740*/  @P3 ISETP.NE.U32.AND P6, PT, R86, R63, PT ;  /* 0x0000003f5600320c */ /* 0x000fe20003fc5070 */
[----:B------:R-:W-:Y:S01]  /*13750*/  @P3 IMAD.X R56, RZ, RZ, ~R96, P5 ;  /* 0x000000ffff383224 */ /* 0x000fe200028e0e60 */
[----:B------:R-:W-:Y:S01]  /*13760*/  @P3 ISETP.NE.AND.EX P2, PT, R92, RZ, PT, P2 ;  /* 0x000000ff5c00320c */ /* 0x000fe20003f45320 */
[----:B------:R-:W-:Y:S01]  /*13770*/  IMAD.MOV.U32 R63, RZ, RZ, 0x1 ;  /* 0x00000001ff3f7424 */ /* 0x000fe200078e00ff */
[----:B------:R-:W-:Y:S02]  /*13780*/  ISETP.NE.U32.AND P4, PT, R95, RZ, PT ;  /* 0x000000ff5f00720c */ /* 0x000fe40003f85070 */
[----:B------:R-:W-:Y:S02]  /*13790*/  @P3 ISETP.NE.AND.EX P2, PT, R105, R56, !P2, P6 ;  /* 0x000000386900320c */ /* 0x000fe40005745360 */
[----:B------:R-:W-:Y:S01]  /*137a0*/  IADD3 RZ, P5, PT, R88, R87, RZ ;  /* 0x0000005758ff7210 */ /* 0x000fe20007fbe0ff */
[----:B------:R-:W-:Y:S01]  /*137b0*/  IMAD.WIDE.U32 R86, R48, R26, RZ ;  /* 0x0000001a30567225 */ /* 0x000fe200078e00ff */
[----:B------:R-:W-:-:S02]  /*137c0*/  @P3 SEL R63, RZ, 0x1, !P2 ;  /* 0x00000001ff3f3807 */ /* 0x000fc40005000000 */
        /* <DEDUP_REMOVED lines=33> */
.L_x_732:
[----:B------:R-:W-:Y:S05]  /*139e0*/  BSYNC.RECONVERGENT B3 ;  /* 0x0000000000037941 */ /* 0x000fea0003800200 */
.L_x_731:
        /* <DEDUP_REMOVED lines=17> */
[----:B------:R-:W-:Y:S01]  /*13b00*/  IMAD.WIDE.U32 R90, R69, R24, RZ ;  /* 0x00000018455a7225 */ /* 0x000fe200078e00ff */
[----:B------:R-:W-:Y:S02]  /*13b10*/  @P1 ISETP.NE.U32.AND P3, PT, R89, RZ, PT ;  /* 0x000000ff5900120c */ /* 0x000fe40003f65070 */
[----:B------:R-:W-:Y:S01]  /*13b20*/  @P1 ISETP.NE.U32.AND P2, PT, R86, R49, PT ;  /* 0x000000315600120c */ /* 0x000fe20003f45070 */
[----:B------:R-:W-:Y:S01]  /*13b30*/  @P1 IMAD.X R65, RZ, RZ, ~R65, P0 ;  /* 0x000000ffff411224 */ /* 0x000fe200000e0e41 */
[----:B------:R-:W-:Y:S01]  /*13b40*/  @P1 ISETP.NE.AND.EX P3, PT, R88, RZ, PT, P3 ;  /* 0x000000ff5800120c */ /* 0x000fe20003f65330 */
[----:B------:R-:W-:Y:S01]  /*13b50*/  IMAD.WIDE.U32 R86, R64, R30, RZ ;  /* 0x0000001e40567225 */ /* 0x000fe200078e00ff */
[----:B------:R-:W-:Y:S02]  /*13b60*/  LOP3.LUT R49, RZ, R102, RZ, 0x33, !PT ;  /* 0x00000066ff317212 */ /* 0x000fe400078e33ff */
[----:B------:R-:W-:Y:S01]  /*13b70*/  @P1 ISETP.NE.AND.EX P2, PT, R92, R65, !P3, P2 ;  /* 0x000000415c00120c */ /* 0x000fe20005f45320 */
[----:B------:R-:W-:Y:S01]  /*13b80*/  IMAD.X R89, RZ, RZ, RZ, P4 ;  /* 0x000000ffff597224 */ /* 0x000fe200020e06ff */
[----:B------:R-:W-:Y:S01]  /*13b90*/  ISETP.GT.U32.AND P0, PT, R94, R49, PT ;  /* 0x000000315e00720c */ /* 0x000fe20003f04070 */
[----:B------:R-:W-:-:S02]  /*13ba0*/  IMAD.MOV.U32 R88, RZ, RZ, R85 ;  /* 0x000000ffff587224 */ /* 0x000fc400078e0055 */
        /* <DEDUP_REMOVED lines=90> */
.L_x_734:
[----:B------:R-:W-:Y:S05]  /*14150*/  BSYNC.RECONVERGENT B3 ;  /* 0x0000000000037941 */ /* 0x000fea0003800200 */
.L_x_733:
        /* <DEDUP_REMOVED lines=29> */
[----:B------:R-:W-:Y:S02]  /*14330*/  @P3 ISETP.NE.U32.AND P2, PT, R61, RZ, PT ;  /* 0x000000ff3d00320c */ /* 0x000fe40003f45070 */
[----:B------:R-:W-:Y:S02]  /*14340*/  @P3 IADD3 R61, P6, PT, RZ, -R69, RZ ;  /* 0x80000045ff3d3210 */ /* 0x000fe40007fde0ff */
[----:B------:R-:W-:Y:S01]  /*14350*/  @P3 ISETP.NE.AND.EX P2, PT, R94, RZ, PT, P2 ;  /* 0x000000ff5e00320c */ /* 0x000fe20003f45320 */
[----:B------:R-:W-:Y:S01]  /*14360*/  IMAD.MOV.U32 R94, RZ, RZ, R91 ;  /* 0x000000ffff5e7224 */ /* 0x000fe200078e005b */
        /* <DEDUP_REMOVED lines=53> */
[----:B------:R-:W-:-:S04]  /*146c0*/  @P1 ISETP.NE.AND.EX P3, PT, R93, R50, !P3, P5 ;  /* 0x000000325d00120c */ /* 0x000fc80005f65350 */
[----:B------:R-:W-:-:S04]  /*146d0*/  @P1 SEL R61, RZ, 0x1, !P3 ;  /* 0x00000001ff3d1807 */ /* 0x000fc80005800000 */
[----:B------:R-:W-:Y:S01]  /*146e0*/  IADD3 R69, P1, PT, R61, R64, RZ ;  /* 0x000000403d457210 */ /* 0x000fe20007f3e0ff */
[-C--:B------:R-:W-:Y:S02]  /*146f0*/  IMAD.WIDE.U32 R60, R58, R24.reuse, RZ ;  /* 0x000000183a3c7225 */ /* 0x080fe400078e00ff */
        /* <DEDUP_REMOVED lines=8> */
[----:B------:R-:W-:Y:S01]  /*14780*/  IMAD.MOV.U32 R84, RZ, RZ, R89 ;  /* 0x000000ffff547224 */ /* 0x000fe200078e0059 */
[----:B------:R-:W-:Y:S01]  /*14790*/  ISETP.NE.AND.EX P1, PT, R54, RZ, PT, P1 ;  /* 0x000000ff3600720c */ /* 0x000fe20003f25310 */
[----:B------:R-:W-:Y:S01]  /*147a0*/  IMAD.MOV.U32 R67, RZ, RZ, 0x1 ;  /* 0x00000001ff437424 */ /* 0x000fe200078e00ff */
[----:B------:R-:W-:Y:S01]  /*147b0*/  IADD3 RZ, P5, PT, R88, R85, RZ ;  /* 0x0000005558ff7210 */ /* 0x000fe20007fbe0ff */
[----:B------:R-:W-:Y:S01]  /*147c0*/  IMAD.X R85, RZ, RZ, RZ, P4 ;  /* 0x000000ffff557224 */ /* 0x000fe200020e06ff */
        /* <DEDUP_REMOVED lines=74> */
.L_x_737:
[----:B------:R-:W-:Y:S05]  /*14c70*/  BSYNC.RELIABLE B4 ;  /* 0x0000000000047941 */ /* 0x000fea0003800100 */
.L_x_736:
        /* <DEDUP_REMOVED lines=22> */
.L_x_738:
[----:B------:R-:W-:Y:S05]  /*14de0*/  BSYNC.RECONVERGENT B3 ;  /* 0x0000000000037941 */ /* 0x000fea0003800200 */
.L_x_735:
        /* <DEDUP_REMOVED lines=44> */
.L_x_741:
[----:B------:R-:W-:Y:S05]  /*150b0*/  BSYNC.RELIABLE B4 ;  /* 0x0000000000047941 */ /* 0x000fea0003800100 */
.L_x_740:
        /* <DEDUP_REMOVED lines=22> */
.L_x_742:
[----:B------:R-:W-:Y:S05]  /*15220*/  BSYNC.RECONVERGENT B3 ;  /* 0x0000000000037941 */ /* 0x000fea0003800200 */
.L_x_739:
        /* <DEDUP_REMOVED lines=63> */
.L_x_744:
[----:B------:R-:W-:Y:S05]  /*15620*/  BSYNC.RECONVERGENT B3 ;  /* 0x0000000000037941 */ /* 0x000fea0003800200 */
.L_x_743:
        /* <DEDUP_REMOVED lines=63> */
.L_x_746:
[----:B------:R-:W-:Y:S05]  /*15a20*/  BSYNC.RECONVERGENT B3 ;  /* 0x0000000000037941 */ /* 0x000fea0003800200 */
.L_x_745:
[-C--:B------:R-:W-:Y:S01]  /*15a30*/  IMAD.WIDE.U32 R48, R55, R92.reuse, RZ ;  /* 0x0000005c37307225 */ /* 0x080fe200078e00ff */
        /* <DEDUP_REMOVED lines=15> */
[----:B------:R-:W-:-:S04]  /*15b30*/  IMAD.WIDE.U32 R48, P0, R45, R84, R56 ;  /* 0x000000542d307225 */ /* 0x000fc80007800038 */
[----:B------:R-:W-:-:S04]  /*15b40*/  IMAD.WIDE.U32 R58, R45, R70, RZ ;  /* 0x000000462d3a7225 */ /* 0x000fc800078e00ff */
[----:B------:R-:W-:Y:S01]  /*15b50*/  IMAD.WIDE.U32 R56, R70, R45, RZ ;  /* 0x0000002d46387225 */ /* 0x000fe200078e00ff */
[----:B------:R-:W-:-:S03]  /*15b60*/  IADD3 RZ, P4, PT, R59, R48, RZ ;  /* 0x000000303bff7210 */ /* 0x000fc60007f9e0ff */
[----:B------:R-:W-:Y:S01]  /*15b70*/  IMAD R63, R55, R70, R54 ;  /* 0x00000046373f7224 */ /* 0x000fe200078e0236 */
[----:B------:R-:W-:Y:S01]  /*15b80*/  IADD3 R65, P2, PT, R52, R56, RZ ;  /* 0x0000003834417210 */ /* 0x000fe20007f5e0ff */
[----:B------:R-:W-:Y:S01]  /*15b90*/  IMAD R67, R88, R47, RZ ;  /* 0x0000002f58437224 */ /* 0x000fe200078e02ff */
        /* <DEDUP_REMOVED lines=19> */
[----:B------:R-:W-:-:S04]  /*15cd0*/  IMAD.WIDE.U32.X R50, R55, R84, R52, P4 ;  /* 0x0000005437327225 */ /* 0x000fc800020e0434 */
[----:B------:R-:W-:Y:S01]  /*15ce0*/  IMAD.WIDE.U32.X R52, R46, R88, R56, P3 ;  /* 0x000000582e347225 */ /* 0x000fe200018e0438 */
[----:B------:R-:W-:Y:S02]  /*15cf0*/  SEL R57, RZ, 0x1, P0 ;  /* 0x00000001ff397807 */ /* 0x000fe40000000000 */
[----:B------:R-:W-:Y:S01]  /*15d00*/  IADD3 R59, P0, PT, R59, R50, RZ ;  /* 0x000000323b3b7210 */ /* 0x000fe20007f1e0ff */
[----:B------:R-:W-:Y:S01]  /*15d10*/  IMAD R54, R62, R45, RZ ;  /* 0x0000002d3e367224 */ /* 0x000fe200078e02ff */
[----:B------:R-:W-:Y:S01]  /*15d20*/  IADD3 R71, P1, PT, R57, R52, RZ ;  /* 0x0000003439477210 */ /* 0x000fe20007f3e0ff */
[----:B------:R-:W-:Y:S02]  /*15d30*/  IMAD R69, R84, R47, RZ ;  /* 0x0000002f54457224 */ /* 0x000fe400078e02ff */
        /* <DEDUP_REMOVED lines=32> */
[----:B------:R-:W-:Y:S01]  /*15f40*/  IMAD.WIDE.U32 R52, R47, R70, RZ ;  /* 0x000000462f347225 */ /* 0x000fe200078e00ff */
[----:B------:R-:W-:Y:S02]  /*15f50*/  SEL R95, RZ, 0x1, !P2 ;  /* 0x00000001ff5f7807 */ /* 0x000fe40005000000 */
[----:B------:R-:W-:Y:S01]  /*15f60*/  @P0 ISETP.NE.U32.AND P1, PT, R50, R51, PT ;  /* 0x000000333200020c */ /* 0x000fe20003f25070 */
[----:B------:R-:W-:Y:S01]  /*15f70*/  @P0 IMAD.X R52, RZ, RZ, ~R58, P4 ;  /* 0x000000ffff340224 */ /* 0x000fe200020e0e3a */
[----:B------:R-:W-:Y:S01]  /*15f80*/  @P0 ISETP.NE.AND.EX P2, PT, R86, RZ, PT, P6 ;  /* 0x000000ff5600020c */ /* 0x000fe20003f45360 */
[----:B------:R-:W-:Y:S01]  /*15f90*/  IMAD.WIDE.U32.X R48, R55, R62, R48, P3 ;  /* 0x0000003e37307225 */ /* 0x000fe200018e0430 */
[----:B------:R-:W-:-:S02]  /*15fa0*/  IADD3 RZ, P4, PT, R53, R56, RZ ;  /* 0x0000003835ff7210 */ /* 0x000fc40007f9e0ff */
[----:B------:R-:W-:Y:S01]  /*15fb0*/  @P0 ISETP.NE.AND.EX P1, PT, R85, R52, !P2, P1 ;  /* 0x000000345500020c */ /* 0x000fe20005725310 */
[----:B------:R-:W-:Y:S01]  /*15fc0*/  IMAD.X R51, RZ, RZ, RZ, P5 ;  /* 0x000000ffff337224 */ /* 0x000fe200028e06ff */
[----:B------:R-:W-:Y:S01]  /*15fd0*/  IADD3 R95, P3, PT, R95, R48, RZ ;  /* 0x000000305f5f7210 */ /* 0x000fe20007f7e0ff */
[----:B------:R-:W-:Y:S02]  /*15fe0*/  IMAD.MOV.U32 R50, RZ, RZ, R57 ;  /* 0x000000ffff327224 */ /* 0x000fe400078e0039 */
        /* <DEDUP_REMOVED lines=8> */
[----:B------:R-:W-:Y:S02]  /*16070*/  IMAD R71, R55, R64, R48 ;  /* 0x0000004037477224 */ /* 0x000fe400078e0230 */
[----:B------:R-:W-:Y:S02]  /*16080*/  IMAD.X R98, RZ, RZ, R49, P3 ;  /* 0x000000ffff627224 */ /* 0x000fe400018e0631 */
[----:B------:R-:W-:-:S04]  /*16090*/  IMAD.WIDE.U32 R48, R66, R47, RZ ;  /* 0x0000002f42307225 */ /* 0x000fc800078e00ff */
[----:B------:R-:W-:Y:S01]  /*160a0*/  IMAD R59, R46, R66, R59 ;  /* 0x000000422e3b7224 */ /* 0x000fe200078e023b */
[----:B------:R-:W-:Y:S01]  /*160b0*/  IADD3 R86, P1, PT, R87, R48, RZ ;  /* 0x0000003057567210 */ /* 0x000fe20007f3e0ff */
[----:B------:R-:W-:Y:S01]  /*160c0*/  IMAD.IADD R71, R51, 0x1, R71 ;  /* 0x0000000133477824 */ /* 0x000fe200078e0247 */
[----:B------:R-:W-:Y:S01]  /*160d0*/  IADD3 R51, P0, PT, R95, R50, RZ ;  /* 0x000000325f337210 */ /* 0x000fe20007f1e0ff */
[----:B------:R-:W-:Y:S02]  /*160e0*/  IMAD.IADD R91, R49, 0x1, R59 ;  /* 0x00000001315b7824 */ /* 0x000fe400078e023b */
[----:B------:R-:W-:-:S04]  /*160f0*/  IMAD.WIDE.U32 R58, R55, R64, RZ ;  /* 0x00000040373a7225 */ /* 0x000fc800078e00ff */
        /* <DEDUP_REMOVED lines=9> */
[----:B------:R-:W-:Y:S01]  /*16190*/  IMAD.WIDE.U32 R60, R47, R66, RZ ;  /* 0x000000422f3c7225 */ /* 0x000fe200078e00ff */
[----:B------:R-:W-:-:S03]  /*161a0*/  IADD3 RZ, P4, PT, R57, R58, RZ ;  /* 0x0000003a39ff7210 */ /* 0x000fc60007f9e0ff */
[----:B------:R-:W-:-:S04]  /*161b0*/  IMAD.WIDE.U32 R52, P5, R47, R62, R52 ;  /* 0x0000003e2f347225 */ /* 0x000fc800078a0034 */
[----:B------:R-:W-:Y:S01]  /*161c0*/  @P2 IADD3 R57, P6, PT, RZ, -R87, RZ ;  /* 0x80000057ff392210 */ /* 0x000fe20007fde0ff */
[----:B------:R-:W-:Y:S01]  /*161d0*/  IMAD.X R49, RZ, RZ, RZ, P1 ;  /* 0x000000ffff317224 */ /* 0x000fe200008e06ff */
[----:B------:R-:W-:Y:S01]  /*161e0*/  @P2 ISETP.NE.U32.AND P0, PT, R86, RZ, PT ;  /* 0x000000ff5600220c */ /* 0x000fe20003f05070 */
[----:B------:R-:W-:Y:S01]  /*161f0*/  IMAD R99, R88, R45, RZ ;  /* 0x0000002d58637224 */ /* 0x000fe200078e02ff */
[----:B------:R-:W-:Y:S01]  /*16200*/  IADD3 RZ, P3, PT, R61, R52, RZ ;  /* 0x000000343dff7210 */ /* 0x000fe20007f7e0ff */
[----:B------:R-:W-:Y:S01]  /*16210*/  @P2 IMAD.X R52, RZ, RZ, ~R54, P6 ;  /* 0x000000ffff342224 */ /* 0x000fe200030e0e36 */
[----:B------:R-:W-:Y:S01]  /*16220*/  @P2 ISETP.NE.U32.AND P1, PT, R48, R57, PT ;  /* 0x000000393000220c */ /* 0x000fe20003f25070 */
[----:B------:R-:W-:Y:S01]  /*16230*/  IMAD.MOV.U32 R48, RZ, RZ, R59 ;  /* 0x000000ffff307224 */ /* 0x000fe200078e003b */
[----:B------:R-:W-:Y:S01]  /*16240*/  @P2 ISETP.NE.AND.EX P0, PT, R90, RZ, PT, P0 ;  /* 0x000000ff5a00220c */ /* 0x000fe20003f05300 */
[-C--:B------:R-:W-:Y:S02]  /*16250*/  IMAD R59, R88, R43.reuse, RZ ;  /* 0x0000002b583b7224 */ /* 0x080fe400078e02ff */
[----:B------:R-:W-:Y:S01]  /*16260*/  IMAD.WIDE.U32 R56, R92, R43, RZ ;  /* 0x0000002b5c387225 */ /* 0x000fe200078e00ff */
[----:B------:R-:W-:-:S03]  /*16270*/  @P2 ISETP.NE.AND.EX P1, PT, R91, R52, !P0, P1 ;  /* 0x000000345b00220c */ /* 0x000fc60004725310 */
[----:B------:R-:W-:Y:S01]  /*16280*/  IMAD.WIDE.U32 R90, R44, R92, RZ ;  /* 0x0000005c2c5a7225 */ /* 0x000fe200078e00ff */
[----:B------:R-:W-:-:S03]  /*16290*/  IADD3 R67, P6, PT, R67, R56, RZ ;  /* 0x0000003843437210 */ /* 0x000fc60007fde0ff */
        /* <DEDUP_REMOVED lines=8> */
[C---:B------:R-:W-:Y:S02]  /*16320*/  IMAD R99, R55.reuse, R92, R99 ;  /* 0x0000005c37637224 */ /* 0x040fe400078e0263 */
[----:B------:R-:W-:Y:S01]  /*16330*/  IMAD.WIDE.U32.X R48, R55, R68, R48, P4 ;  /* 0x0000004437307225 */ /* 0x000fe200020e0430 */
[----:B------:R-:W-:-:S03]  /*16340*/  ISETP.GE.U32.AND.EX P0, PT, R69, R52, PT, P0 ;  /* 0x000000344500720c */ /* 0x000fc60003f06100 */
[----:B------:R-:W-:Y:S01]  /*16350*/  IMAD.WIDE.U32 R54, R46, R64, RZ ;  /* 0x000000402e367225 */ /* 0x000fe200078e00ff */
[----:B------:R-:W-:-:S03]  /*16360*/  SEL R101, RZ, 0x1, P0 ;  /* 0x00000001ff657807 */ /* 0x000fc60000000000 */
[----:B------:R-:W-:Y:S02]  /*16370*/  IMAD.X R57, RZ, RZ, RZ, P5 ;  /* 0x000000ffff397224 */ /* 0x000fe400028e06ff */
[----:B------:R-:W-:Y:S02]  /*16380*/  IMAD.MOV.U32 R56, RZ, RZ, R53 ;  /* 0x000000ffff387224 */ /* 0x000fe400078e0035 */
[----:B------:R-:W-:Y:S02]  /*16390*/  IMAD.MOV.U32 R86, RZ, RZ, R91 ;  /* 0x000000ffff567224 */ /* 0x000fe400078e005b */
[----:B------:R-:W-:Y:S01]  /*163a0*/  IMAD.WIDE.U32.X R56, R46, R62, R56, P3 ;  /* 0x0000003e2e387225 */ /* 0x000fe200018e0438 */
[----:B------:R-:W-:-:S03]  /*163b0*/  IADD3 R111, P3, PT, RZ, -R95, RZ ;  /* 0x8000005fff6f7210 */ /* 0x000fc60007f7e0ff */
[----:B------:R-:W-:-:S04]  /*163c0*/  IMAD.WIDE.U32 R96, R44, R70, RZ ;  /* 0x000000462c607225 */ /* 0x000fc800078e00ff */
[----:B------:R-:W-:-:S04]  /*163d0*/  IMAD.WIDE.U32 R60, R47, R64, RZ ;  /* 0x000000402f3c7225 */ /* 0x000fc800078e00ff */
[----:B------:R-:W-:-:S04]  /*163e0*/  IMAD.WIDE.U32 R54, P4, R47, R68, R54 ;  /* 0x000000442f367225 */ /* 0x000fc80007880036 */
[----:B------:R-:W-:Y:S01]  /*163f0*/  IMAD.WIDE.U32 R90, R42, R92, RZ ;  /* 0x0000005c2a5a7225 */ /* 0x000fe200078e00ff */
[----:B------:R-:W-:-:S03]  /*16400*/  IADD3 RZ, P5, PT, R61, R54, RZ ;  /* 0x000000363dff7210 */ /* 0x000fc60007fbe0ff */
[----:B------:R-:W-:-:S04]  /*16410*/  IMAD.WIDE.U32.X R94, R44, R88, R86, P6 ;  /* 0x000000582c5e7225 */ /* 0x000fc800030e0456 */
[----:B------:R-:W-:Y:S01]  /*16420*/  IMAD.X R98, RZ, RZ, ~R98, P3 ;  /* 0x000000ffff627224 */ /* 0x000fe200018e0e62 */
[----:B------:R-:W-:Y:S01]  /*16430*/  IADD3 R101, P3, PT, R101, R94, RZ ;  /* 0x0000005e65657210 */ /* 0x000fe20007f7e0ff */
[----:B------:R-:W-:-:S04]  /*16440*/  IMAD.WIDE.U32 R86, P0, R43, R84, R96 ;  /* 0x000000542b567225 */ /* 0x000fc80007800060 */
[----:B------:R-:W-:Y:S02]  /*16450*/  IMAD R113, R84, R43, RZ ;  /* 0x0000002b54717224 */ /* 0x000fe400078e02ff */
[----:B------:R-:W-:-:S04]  /*16460*/  IMAD.WIDE.U32 R60, R41, R92, RZ ;  /* 0x0000005c293c7225 */ /* 0x000fc800078e00ff */
[----:B------:R-:W-:-:S04]  /*16470*/  IMAD.WIDE.U32 R96, P6, R41, R88, R90 ;  /* 0x0000005829607225 */ /* 0x000fc800078c005a */
[----:B------:R-:W-:-:S04]  /*16480*/  IMAD.WIDE.U32 R52, R70, R43, RZ ;  /* 0x0000002b46347225 */ /* 0x000fc800078e00ff */
[----:B------:R-:W-:-:S04]  /*16490*/  IMAD.WIDE.U32 R58, R43, R70, RZ ;  /* 0x000000462b3a7225 */ /* 0x000fc800078e00ff */
[----:B------:R-:W-:Y:S02]  /*164a0*/  IMAD R113, R44, R70, R113 ;  /* 0x000000462c717224 */ /* 0x000fe400078e0271 */
[----:B------:R-:W-:Y:S01]  /*164b0*/  IMAD.X R95, RZ, RZ, R95, P3 ;  /* 0x000000ffff5f7224 */ /* 0x000fe200018e065f */
[----:B------:R-:W-:Y:S01]  /*164c0*/  IADD3 RZ, P3, PT, R61, R96, RZ ;  /* 0x000000603dff7210 */ /* 0x000fe20007f7e0ff */
[----:B------:R-:W-:Y:S01]  /*164d0*/  IMAD.X R61, RZ, RZ, RZ, P0 ;  /* 0x000000ffff3d7224 */ /* 0x000fe200000e06ff */
[----:B------:R-:W-:Y:S01]  /*164e0*/  IADD3 R94, P0, PT, R101, R52, RZ ;  /* 0x00000034655e7210 */ /* 0x000fe20007f1e0ff */
[----:B------:R-:W-:Y:S01]  /*164f0*/  IMAD.X R91, RZ, RZ, RZ, P4 ;  /* 0x000000ffff5b7224 */ /* 0x000fe200020e06ff */
[----:B------:R-:W-:Y:S01]  /*16500*/  IADD3 RZ, P4, PT, R59, R86, RZ ;  /* 0x000000563bff7210 */ /* 0x000fe20007f9e0ff */
        /* <DEDUP_REMOVED lines=8> */
[----:B------:R-:W-:Y:S01]  /*16590*/  IMAD.MOV.U32 R53, RZ, RZ, 0x1 ;  /* 0x00000001ff357424 */ /* 0x000fe200078e00ff */
[----:B------:R-:W-:Y:S01]  /*165a0*/  @P2 SEL R53, RZ, 0x1, !P1 ;  /* 0x00000001ff352807 */ /* 0x000fe20004800000 */
[----:B------:R-:W-:Y:S01]  /*165b0*/  IMAD R51, R68, R47, RZ ;  /* 0x0000002f44337224 */ /* 0x000fe200078e02ff */
[----:B------:R-:W-:Y:S01]  /*165c0*/  ISETP.GE.U32.AND.EX P1, PT, R97, R96, PT, P6 ;  /* 0x000000606100720c */ /* 0x000fe20003f26160 */
[----:B------:R-:W-:Y:S01]  /*165d0*/  IMAD.MOV.U32 R90, RZ, RZ, R55 ;  /* 0x000000ffff5a7224 */ /* 0x000fe200078e0037 */
[----:B------:R-:W-:Y:S01]  /*165e0*/  ISETP.NE.U32.AND P2, PT, R50, R111, PT ;  /* 0x0000006f3200720c */ /* 0x000fe20003f45070 */
[----:B------:R-:W-:Y:S01]  /*165f0*/  IMAD.WIDE.U32 R54, R64, R47, RZ ;  /* 0x0000002f40367225 */ /* 0x000fe200078e00ff */
[----:B------:R-:W-:Y:S02]  /*16600*/  ISETP.NE.AND.EX P6, PT, R85, RZ, PT, P0 ;  /* 0x000000ff5500720c */ /* 0x000fe40003fc5300 */
[----:B------:R-:W-:Y:S01]  /*16610*/  IADD3 R85, P0, PT, R53, R56, RZ ;  /* 0x0000003835557210 */ /* 0x000fe20007f1e0ff */
[----:B------:R-:W-:Y:S01]  /*16620*/  IMAD R47, R46, R64, R51 ;  /* 0x000000402e2f7224 */ /* 0x000fe200078e0233 */
[----:B------:R-:W-:Y:S01]  /*16630*/  ISETP.NE.AND.EX P2, PT, R71, R98, !P6, P2 ;  /* 0x000000624700720c */ /* 0x000fe20007745320 */
[----:B------:R-:W-:Y:S01]  /*16640*/  IMAD.MOV.U32 R60, RZ, RZ, R87 ;  /* 0x000000ffff3c7224 */ /* 0x000fe200078e0057 */
[----:B------:R-:W-:Y:S01]  /*16650*/  IADD3.X R71, PT, PT, R57, UR4, RZ, P0, !PT ;  /* 0x0000000439477c10 */ /* 0x000fe200087fe4ff */
[----:B------:R-:W-:Y:S01]  /*16660*/  IMAD.IADD R86, R55, 0x1, R47 ;  /* 0x0000000137567824 */ /* 0x000fe200078e022f */
[----:B------:R-:W-:Y:S01]  /*16670*/  IADD3 R87, P0, PT, R85, R54, RZ ;  /* 0x0000003655577210 */ /* 0x000fe20007f1e0ff */
[----:B------:R-:W-:Y:S01]  /*16680*/  IMAD.WIDE.U32 R56, R92, R45, RZ ;  /* 0x0000002d5c387225 */ /* 0x000fe200078e00ff */
[----:B------:R-:W-:-:S02]  /*16690*/  SEL R47, RZ, 0x1, !P2 ;  /* 0x00000001ff2f7807 */ /* 0x000fc40005000000 */
[----:B------:R-:W-:Y:S01]  /*166a0*/  @P1 IADD3 R45, P2, PT, RZ, -R101, RZ ;  /* 0x80000065ff2d1210 */ /* 0x000fe20007f5e0ff */
[----:B------:R-:W-:Y:S01]  /*166b0*/  IMAD.WIDE.U32.X R50, R46, R68, R90, P5 ;  /* 0x000000442e327225 */ /* 0x000fe200028e045a */
[----:B------:R-:W-:-:S03]  /*166c0*/  @P1 ISETP.NE.U32.AND P6, PT, R94, RZ, PT ;  /* 0x000000ff5e00120c */ /* 0x000fc60003fc5070 */
[----:B------:R-:W-:Y:S01]  /*166d0*/  IMAD.X R89, R86, 0x1, R71, P0 ;  /* 0x0000000156597824 */ /* 0x000fe200000e0647 */
[----:B------:R-:W-:Y:S01]  /*166e0*/  IADD3 R90, P0, P5, R87, R48, R47 ;  /* 0x00000030575a7210 */ /* 0x000fe20007d1e02f */
[----:B------:R-:W-:Y:S01]  /*166f0*/  IMAD.WIDE.U32 R46, R56, R16, RZ ;  /* 0x00000010382e7225 */ /* 0x000fe200078e00ff */
[----:B------:R-:W-:Y:S02]  /*16700*/  @P1 ISETP.NE.AND.EX P6, PT, R96, RZ, PT, P6 ;  /* 0x000000ff6000120c */ /* 0x000fe40003fc5360 */
[----:B------:R-:W-:Y:S01]  /*16710*/  IADD3.X R94, PT, PT, R89, R49, RZ, P0, P5 ;  /* 0x00000031595e7210 */ /* 0x000fe200007ea4ff */
[----:B------:R-:W-:Y:S01]  /*16720*/  IMAD R53, R88, R41, RZ ;  /* 0x0000002958357224 */ /* 0x000fe200078e02ff */
[----:B------:R-:W-:Y:S01]  /*16730*/  @P1 ISETP.NE.U32.AND P0, PT, R52, R45, PT ;  /* 0x0000002d3400120c */ /* 0x000fe20003f05070 */
[----:B------:R-:W-:Y:S01]  /*16740*/  @P1 IMAD.X R48, RZ, RZ, ~R95, P2 ;  /* 0x000000ffff301224 */ /* 0x000fe200010e0e5f */
[----:B------:R-:W-:Y:S01]  /*16750*/  LOP3.LUT R45, RZ, R56, RZ, 0x33, !PT ;  /* 0x00000038ff2d7212 */ /* 0x000fe200078e33ff */
[----:B------:R-:W-:-:S02]  /*16760*/  IMAD.IADD R99, R57, 0x1, R99 ;  /* 0x0000000139637824 */ /* 0x000fc400078e0263 */
[----:B------:R-:W-:Y:S01]  /*16770*/  IMAD R49, R42, R92, R53 ;  /* 0x0000005c2a317224 */ /* 0x000fe200078e0235 */
[----:B------:R-:W-:Y:S01]  /*16780*/  @P1 ISETP.NE.AND.EX P0, PT, R113, R48, !P6, P0 ;  /* 0x000000307100120c */ /* 0x000fe20007705300 */
[----:B------:R-:W-:-:S04]  /*16790*/  IMAD.WIDE.U32 R52, R46, R30, RZ ;  /* 0x0000001e2e347225 */ /* 0x000fc800078e00ff */
[----:B------:R-:W-:Y:S01]  /*167a0*/  IMAD R55, R99, R16, RZ ;  /* 0x0000001063377224 */ /* 0x000fe200078e02ff */
[----:B------:R-:W-:Y:S01]  /*167b0*/  ISETP.GT.U32.AND P2, PT, R52, R45, PT ;  /* 0x0000002d3400720c */ /* 0x000fe20003f44070 */
[----:B------:R-:W-:-:S04]  /*167c0*/  IMAD.WIDE.U32 R92, R92, R41, RZ ;  /* 0x000000295c5c7225 */ /* 0x000fc800078e00ff */
[----:B------:R-:W-:Y:S01]  /*167d0*/  IMAD.MOV.U32 R45, RZ, RZ, 0x1 ;  /* 0x00000001ff2d7424 */ /* 0x000fe200078e00ff */
[----:B------:R-:W-:Y:S01]  /*167e0*/  @P1 SEL R45, RZ, 0x1, !P0 ;  /* 0x00000001ff2d1807 */ /* 0x000fe20004000000 */
[----:B------:R-:W-:Y:S01]  /*167f0*/  IMAD.WIDE.U32.X R60, R44, R84, R60, P4 ;  /* 0x000000542c3c7225 */ /* 0x000fe200020e043c */
[----:B------:R-:W-:-:S03]  /*16800*/  ISETP.GE.U32.AND P0, PT, R90, R87, PT ;  /* 0x000000575a00720c */ /* 0x000fc60003f06070 */
[----:B------:R-:W-:Y:S01]  /*16810*/  IMAD R57, R56, R17, R55 ;  /* 0x0000001138397224 */ /* 0x000fe200078e0237 */
[----:B------:R-:W-:Y:S01]  /*16820*/  IADD3 R56, P5, PT, R115, R92, RZ ;  /* 0x0000005c73387210 */ /* 0x000fe20007fbe0ff */
[----:B------:R-:W-:Y:S01]  /*16830*/  IMAD R55, R62, R43, RZ ;  /* 0x0000002b3e377224 */ /* 0x000fe200078e02ff */
[----:B------:R-:W-:Y:S01]  /*16840*/  IADD3 R91, P1, PT, R45, R60, RZ ;  /* 0x0000003c2d5b7210 */ /* 0x000fe20007f3e0ff */
[----:B------:R-:W-:Y:S01]  /*16850*/  IMAD.IADD R52, R93, 0x1, R49 ;  /* 0x000000015d347824 */ /* 0x000fe200078e0231 */
[----:B------:R-:W-:Y:S01]  /*16860*/  ISETP.GE.U32.AND.EX P0, PT, R94, R89, PT, P0 ;  /* 0x000000595e00720c */ /* 0x000fe20003f06100 */
[----:B------:R-:W-:Y:S01]  /*16870*/  IMAD.WIDE.U32 R48, R66, R43, RZ ;  /* 0x0000002b42307225 */ /* 0x000fe200078e00ff */
[----:B------:R-:W-:Y:S02]  /*16880*/  ISETP.GE.U32.AND P6, PT, R56, R92, PT ;  /* 0x0000005c3800720c */ /* 0x000fe40003fc6070 */
[----:B------:R-:W-:Y:S01]  /*16890*/  IADD3.X R92, PT, PT, R61, UR4, RZ, P1, !PT ;  /* 0x000000043d5c7c10 */ /* 0x000fe20008ffe4ff */
[----:B------:R-:W-:Y:S01]  /*168a0*/  IMAD R55, R44, R66, R55 ;  /* 0x000000422c377224 */ /* 0x000fe200078e0237 */
[----:B------:R-:W-:Y:S01]  /*168b0*/  IADD3 R95, P4, PT, R91, R48, RZ ;  /* 0x000000305b5f7210 */ /* 0x000fe20007f9e0ff */
[----:B------:R-:W-:-:S02]  /*168c0*/  IMAD.IADD R47, R47, 0x1, R57 ;  /* 0x000000012f2f7824 */ /* 0x000fc400078e0239 */
[----:B------:R-:W-:Y:S01]  /*168d0*/  IMAD.IADD R93, R49, 0x1, R55 ;  /* 0x00000001315d7824 */ /* 0x000fe200078e0237 */
[----:B------:R-:W-:Y:S01]  /*168e0*/  IADD3 R90, P1, PT, R95, R90, RZ ;  /* 0x0000005a5f5a7210 */ /* 0x000fe20007f3e0ff */
[----:B------:R-:W-:-:S04]  /*168f0*/  IMAD.WIDE.U32 R60, R47, R30, RZ ;  /* 0x0000001e2f3c7225 */ /* 0x000fc800078e00ff */
[----:B------:R-:W-:Y:S02]  /*16900*/  IMAD.X R57, R52, 0x1, R97, P5 ;  /* 0x0000000134397824 */ /* 0x000fe400028e0661 */
[----:B------:R-:W-:Y:S02]  /*16910*/  IMAD.X R97, R93, 0x1, R92, P4 ;  /* 0x000000015d617824 */ /* 0x000fe400020e065c */
[----:B------:R-:W-:Y:S01]  /*16920*/  IMAD.WIDE.U32.X R58, R42, R88, R58, P3 ;  /* 0x000000582a3a7225 */ /* 0x000fe200018e043a */
[----:B------:R-:W-:Y:S02]  /*16930*/  @P0 IADD3 R45, P3, PT, RZ, -R85, RZ ;  /* 0x80000055ff2d0210 */ /* 0x000fe40007f7e0ff */
[----:B------:R-:W-:Y:S01]  /*16940*/  ISETP.GE.U32.AND.EX P6, PT, R57, R52, PT, P6 ;  /* 0x000000343900720c */ /* 0x000fe20003fc6160 */
[----:B------:R-:W-:-:S03]  /*16950*/  IMAD.WIDE.U32 R60, P4, R46, R31, R60 ;  /* 0x0000001f2e3c7225 */ /* 0x000fc6000788003c */
[----:B------:R-:W-:Y:S01]  /*16960*/  SEL R49, RZ, 0x1, P6 ;  /* 0x00000001ff317807 */ /* 0x000fe20003000000 */
[----:B------:R-:W-:Y:S01]  /*16970*/  IMAD.X R94, R97, 0x1, R94, P1 ;  /* 0x00000001615e7824 */ /* 0x000fe200008e065e */
[----:B------:R-:W-:Y:S02]  /*16980*/  ISETP.GE.U32.AND P1, PT, R90, R95, PT ;  /* 0x0000005f5a00720c */ /* 0x000fe40003f26070 */
[----:B------:R-:W-:Y:S01]  /*16990*/  IADD3 R52, P5, PT, R53, R60, RZ ;  /* 0x0000003c35347210 */ /* 0x000fe20007fbe0ff */
[----:B------:R-:W-:Y:S01]  /*169a0*/  @P0 IMAD.X R60, RZ, RZ, ~R71, P3 ;  /* 0x000000ffff3c0224 */ /* 0x000fe200018e0e47 */
[----:B------:R-:W-:Y:S01]  /*169b0*/  ISETP.GE.U32.AND.EX P1, PT, R94, R97, PT, P1 ;  /* 0x000000615e00720c */ /* 0x000fe20003f26110 */
[----:B------:R-:W-:Y:S01]  /*169c0*/  IMAD.X R53, RZ, RZ, RZ, P4 ;  /* 0x000000ffff357224 */ /* 0x000fe200020e06ff */
[----:B------:R-:W-:Y:S01]  /*169d0*/  @P0 ISETP.NE.U32.AND P3, PT, R54, R45, PT ;  /* 0x0000002d3600020c */ /* 0x000fe20003f65070 */
[----:B------:R-:W-:Y:S01]  /*169e0*/  IMAD.WIDE.U32 R54, R44, R66, RZ ;  /* 0x000000422c367225 */ /* 0x000fe200078e00ff */
[----:B------:R-:W-:-:S02]  /*169f0*/  LOP3.LUT R45, RZ, R99, RZ, 0x33, !PT ;  /* 0x00000063ff2d7212 */ /* 0x000fc400078e33ff */
[----:B------:R-:W-:Y:S02]  /*16a00*/  @P0 ISETP.NE.U32.AND P6, PT, R87, RZ, PT ;  /* 0x000000ff5700020c */ /* 0x000fe40003fc5070 */
[----:B------:R-:W-:Y:S01]  /*16a10*/  ISETP.GT.U32.AND.EX P2, PT, R52, R45, PT, P2 ;  /* 0x0000002d3400720c */ /* 0x000fe20003f44120 */
[----:B------:R-:W-:Y:S01]  /*16a20*/  IMAD.MOV.U32 R52, RZ, RZ, R61 ;  /* 0x000000ffff347224 */ /* 0x000fe200078e003d */
[----:B------:R-:W-:Y:S02]  /*16a30*/  @P0 ISETP.NE.AND.EX P4, PT, R89, RZ, PT, P6 ;  /* 0x000000ff5900020c */ /* 0x000fe40003f85360 */
[----:B------:R-:W-:Y:S01]  /*16a40*/  IADD3 R85, P6, PT, R49, R58, RZ ;  /* 0x0000003a31557210 */ /* 0x000fe20007fde0ff */
[----:B------:R-:W-:Y:S01]  /*16a50*/  IMAD.WIDE.U32.X R52, R47, R31, R52, P5 ;  /* 0x0000001f2f347225 */ /* 0x000fe200028e0434 */
[----:B------:R-:W-:Y:S02]  /*16a60*/  @P1 IADD3 R61, P5, PT, RZ, -R91, RZ ;  /* 0x8000005bff3d1210 */ /* 0x000fe40007fbe0ff */
[----:B------:R-:W-:Y:S01]  /*16a70*/  SEL R45, RZ, 0x1, !P2 ;  /* 0x00000001ff2d7807 */ /* 0x000fe20005000000 */
[----:B------:R-:W-:Y:S01]  /*16a80*/  IMAD.X R88, RZ, RZ, R59, P6 ;  /* 0x000000ffff587224 */ /* 0x000fe200030e063b */
[----:B------:R-:W-:Y:S01]  /*16a90*/  @P0 ISETP.NE.AND.EX P3, PT, R86, R60, !P4, P3 ;  /* 0x0000003c5600020c */ /* 0x000fe20006765330 */
[----:B------:R-:W-:Y:S01]  /*16aa0*/  IMAD.WIDE.U32 R54, P6, R43, R62, R54 ;  /* 0x0000003e2b367225 */ /* 0x000fe200078c0036 */
[----:B------:R-:W-:-:S02]  /*16ab0*/  @P1 ISETP.NE.U32.AND P4, PT, R95, RZ, PT ;  /* 0x000000ff5f00120c */ /* 0x000fc40003f85070 */
[----:B------:R-:W-:Y:S01]  /*16ac0*/  @P1 ISETP.NE.U32.AND P2, PT, R48, R61, PT ;  /* 0x0000003d3000120c */ /* 0x000fe20003f45070 */
[----:B------:R-:W-:-:S04]  /*16ad0*/  IMAD.WIDE.U32 R58, R43, R66, RZ ;  /* 0x000000422b3a7225 */ /* 0x000fc800078e00ff */
[----:B------:R-:W-:Y:S01]  /*16ae0*/  @P1 IMAD.X R58, RZ, RZ, ~R92, P5 ;  /* 0x000000ffff3a1224 */ /* 0x000fe200028e0e5c */
[----:B------:R-:W-:Y:S01]  /*16af0*/  IADD3 R99, P5, PT, R45, R52, RZ ;  /* 0x000000342d637210 */ /* 0x000fe20007fbe0ff */
[----:B------:R-:W-:Y:S01]  /*16b00*/  IMAD.X R49, RZ, RZ, RZ, P6 ;  /* 0x000000ffff317224 */ /* 0x000fe200030e06ff */
[----:B------:R-:W-:Y:S01]  /*16b10*/  @P1 ISETP.NE.AND.EX P6, PT, R97, RZ, PT, P4 ;  /* 0x000000ff6100120c */ /* 0x000fe20003fc5340 */
[----:B------:R-:W-:Y:S01]  /*16b20*/  IMAD.MOV.U32 R48, RZ, RZ, R55 ;  /* 0x000000ffff307224 */ /* 0x000fe200078e0037 */
[----:B------:R-:W-:Y:S01]  /*16b30*/  IADD3 RZ, P4, PT, R59, R54, RZ ;  /* 0x000000363bff7210 */ /* 0x000fe20007f9e0ff */
[----:B------:R-:W-:Y:S01]  /*16b40*/  IMAD.X R92, RZ, RZ, R53, P5 ;  /* 0x000000ffff5c7224 */ /* 0x000fe200028e0635 */
[----:B------:R-:W-:Y:S01]  /*16b50*/  @P1 ISETP.NE.AND.EX P2, PT, R93, R58, !P6, P2 ;  /* 0x0000003a5d00120c */ /* 0x000fe20007745320 */
[----:B------:R-:W-:Y:S02]  /*16b60*/  IMAD R53, R84, R41, RZ ;  /* 0x0000002954357224 */ /* 0x000fe400078e02ff */
        /* <DEDUP_REMOVED lines=8> */
[----:B------:R-:W-:Y:S01]  /*16bf0*/  IMAD.IADD R89, R87, 0x1, R59 ;  /* 0x0000000157597824 */ /* 0x000fe200078e023b */
[----:B------:R-:W-:Y:S01]  /*16c00*/  IADD3 R87, P2, PT, R85, R86, RZ ;  /* 0x0000005655577210 */ /* 0x000fe20007f5e0ff */
[----:B------:R-:W-:-:S03]  /*16c10*/  IMAD.WIDE.U32 R52, R46, R28, RZ ;  /* 0x0000001c2e347225 */ /* 0x000fc600078e00ff */
[----:B------:R-:W-:Y:S01]  /*16c20*/  IADD3 R60, P1, PT, R87, R90, RZ ;  /* 0x0000005a573c7210 */ /* 0x000fe20007f3e0ff */
[----:B------:R-:W-:Y:S01]  /*16c30*/  IMAD.WIDE.U32 R54, P4, R46, R29, R54 ;  /* 0x0000001d2e367225 */ /* 0x000fe20007880036 */
[----:B------:R-:W-:-:S03]  /*16c40*/  IADD3 R106, P5, PT, R99, R52, RZ ;  /* 0x00000034636a7210 */ /* 0x000fc60007fbe0ff */
[----:B------:R-:W-:Y:S01]  /*16c50*/  IMAD.X R91, R89, 0x1, R88, P2 ;  /* 0x00000001595b7824 */ /* 0x000fe200010e0658 */
[----:B------:R-:W-:Y:S01]  /*16c60*/  IADD3 R71, P6, PT, R106, R65, RZ ;  /* 0x000000416a477210 */ /* 0x000fe20007fde0ff */
[----:B------:R-:W-:Y:S02]  /*16c70*/  IMAD.IADD R93, R53, 0x1, R54 ;  /* 0x00000001355d7824 */ /* 0x000fe400078e0236 */
[----:B------:R-:W-:Y:S01]  /*16c80*/  IMAD R59, R68, R43, RZ ;  /* 0x0000002b443b7224 */ /* 0x000fe200078e02ff */
[----:B------:R-:W-:Y:S01]  /*16c90*/  ISETP.GE.U32.AND P2, PT, R71, R106, PT ;  /* 0x0000006a4700720c */ /* 0x000fe20003f46070 */
[----:B------:R-:W-:Y:S01]  /*16ca0*/  IMAD.X R61, R91, 0x1, R94, P1 ;  /* 0x000000015b3d7824 */ /* 0x000fe200008e065e */
[----:B------:R-:W-:Y:S01]  /*16cb0*/  ISETP.GE.U32.AND P1, PT, R60, R87, PT ;  /* 0x000000573c00720c */ /* 0x000fe20003f26070 */
[----:B------:R-:W-:Y:S02]  /*16cc0*/  IMAD.X R110, R93, 0x1, R92, P5 ;  /* 0x000000015d6e7824 */ /* 0x000fe400028e065c */
        /* <DEDUP_REMOVED lines=8> */
[----:B------:R-:W-:Y:S01]  /*16d50*/  IMAD.WIDE.U32 R58, R44, R64, RZ ;  /* 0x000000402c3a7225 */ /* 0x000fe200078e00ff */
[----:B------:R-:W-:Y:S02]  /*16d60*/  ISETP.GE.U32.AND.EX P2, PT, R65, R110, PT, P2 ;  /* 0x0000006e4100720c */ /* 0x000fe40003f46120 */
[----:B------:R-:W-:Y:S01]  /*16d70*/  IADD3 R63, P5, P6, R98, R45, R50 ;  /* 0x0000002d623f7210 */ /* 0x000fe20007ebe032 */
[----:B------:R-:W-:-:S02]  /*16d80*/  IMAD.X R97, R94, 0x1, R96, P0 ;  /* 0x000000015e617824 */ /* 0x000fc400000e0660 */
[----:B------:R-:W-:-:S03]  /*16d90*/  IMAD.WIDE.U32 R58, P3, R43, R68, R58 ;  /* 0x000000442b3a7225 */ /* 0x000fc6000786003a */
[----:B------:R-:W-:Y:S01]  /*16da0*/  IADD3.X R45, PT, PT, R97, UR4, R51, P5, P6 ;  /* 0x00000004612d7c10 */ /* 0x000fe2000afec433 */
[----:B------:R-:W-:Y:S01]  /*16db0*/  IMAD.X R51, RZ, RZ, RZ, P3 ;  /* 0x000000ffff337224 */ /* 0x000fe200018e06ff */
[----:B------:R-:W-:Y:S01]  /*16dc0*/  @P1 IADD3 R49, P5, PT, RZ, -R85, RZ ;  /* 0x80000055ff311210 */ /* 0x000fe20007fbe0ff */
[----:B------:R-:W-:Y:S01]  /*16dd0*/  IMAD.MOV.U32 R50, RZ, RZ, R59 ;  /* 0x000000ffff327224 */ /* 0x000fe200078e003b */
[----:B------:R-:W-:Y:S02]  /*16de0*/  @P1 ISETP.NE.U32.AND P6, PT, R87, RZ, PT ;  /* 0x000000ff5700120c */ /* 0x000fe40003fc5070 */
[----:B------:R-:W-:Y:S01]  /*16df0*/  @P1 ISETP.NE.U32.AND P3, PT, R86, R49, PT ;  /* 0x000000315600120c */ /* 0x000fe20003f65070 */
[----:B------:R-:W-:Y:S01]  /*16e00*/  @P1 IMAD.X R49, RZ, RZ, ~R88, P5 ;  /* 0x000000ffff311224 */ /* 0x000fe200028e0e58 */
[----:B------:R-:W-:Y:S01]  /*16e10*/  @P1 ISETP.NE.AND.EX P6, PT, R91, RZ, PT, P6 ;  /* 0x000000ff5b00120c */ /* 0x000fe20003fc5360 */
[----:B------:R-:W-:Y:S01]  /*16e20*/  IMAD.WIDE.U32 R86, R42, R70, RZ ;  /* 0x000000462a567225 */ /* 0x000fe200078e00ff */
[----:B------:R-:W-:-:S02]  /*16e30*/  @P2 IADD3 R85, P5, PT, RZ, -R99, RZ ;  /* 0x80000063ff552210 */ /* 0x000fc40007fbe0ff */
[----:B------:R-:W-:Y:S01]  /*16e40*/  @P2 ISETP.NE.U32.AND P0, PT, R106, RZ, PT ;  /* 0x000000ff6a00220c */ /* 0x000fe20003f05070 */
[----:B------:R-:W-:Y:S01]  /*16e50*/  IMAD.WIDE.U32 R90, R41, R70, RZ ;  /* 0x00000046295a7225 */ /* 0x000fe200078e00ff */
[----:B------:R-:W-:Y:S02]  /*16e60*/  @P1 ISETP.NE.AND.EX P3, PT, R89, R49, !P6, P3 ;  /* 0x000000315900120c */ /* 0x000fe40007765330 */
[----:B------:R-:W-:Y:S01]  /*16e70*/  @P2 ISETP.NE.AND.EX P0, PT, R110, RZ, PT, P0 ;  /* 0x000000ff6e00220c */ /* 0x000fe20003f05300 */
[----:B------:R-:W-:Y:S01]  /*16e80*/  @P2 IMAD.X R49, RZ, RZ, ~R92, P5 ;  /* 0x000000ffff312224 */ /* 0x000fe200028e0e5c */
[----:B------:R-:W-:Y:S01]  /*16e90*/  @P2 ISETP.NE.U32.AND P6, PT, R52, R85, PT ;  /* 0x000000553400220c */ /* 0x000fe20003fc5070 */
[----:B------:R-:W-:-:S03]  /*16ea0*/  IMAD.WIDE.U32 R88, R43, R64, RZ ;  /* 0x000000402b587225 */ /* 0x000fc600078e00ff */
[----:B------:R-:W-:Y:S01]  /*16eb0*/  @P2 ISETP.NE.AND.EX P0, PT, R93, R49, !P0, P6 ;  /* 0x000000315d00220c */ /* 0x000fe20004705360 */
[----:B------:R-:W-:Y:S01]  /*16ec0*/  IMAD.WIDE.U32 R86, P5, R41, R84, R86 ;  /* 0x0000005429567225 */ /* 0x000fe200078a0056 */
[----:B------:R-:W-:-:S03]  /*16ed0*/  IADD3 RZ, P6, PT, R89, R58, RZ ;  /* 0x0000003a59ff7210 */ /* 0x000fc60007fde0ff */
[----:B------:R-:W-:Y:S01]  /*16ee0*/  IMAD.X R89, RZ, RZ, RZ, P5 ;  /* 0x000000ffff597224 */ /* 0x000fe200028e06ff */
[----:B------:R-:W-:Y:S01]  /*16ef0*/  IADD3 RZ, P5, PT, R54, R53, RZ ;  /* 0x0000003536ff7210 */ /* 0x000fe20007fbe0ff */
[----:B------:R-:W-:Y:S01]  /*16f00*/  IMAD.X R93, RZ, RZ, RZ, P4 ;  /* 0x000000ffff5d7224 */ /* 0x000fe200020e06ff */
[----:B------:R-:W-:Y:S01]  /*16f10*/  IADD3 RZ, P4, PT, R91, R86, RZ ;  /* 0x000000565bff7210 */ /* 0x000fe20007f9e0ff */
[----:B------:R-:W-:Y:S02]  /*16f20*/  IMAD.MOV.U32 R92, RZ, RZ, R55 ;  /* 0x000000ffff5c7224 */ /* 0x000fe400078e0037 */
[----:B------:R-:W-:Y:S01]  /*16f30*/  IMAD.MOV.U32 R43, RZ, RZ, 0x1 ;  /* 0x00000001ff2b7424 */ /* 0x000fe200078e00ff */
[----:B------:R-:W-:Y:S01]  /*16f40*/  @P2 SEL R43, RZ, 0x1, !P0 ;  /* 0x00000001ff2b2807 */ /* 0x000fe20004000000 */
[----:B------:R-:W-:Y:S01]  /*16f50*/  IMAD.WIDE.U32.X R92, R47, R29, R92, P5 ;  /* 0x0000001d2f5c7225 */ /* 0x000fe200028e045c */
[----:B------:R-:W-:-:S03]  /*16f60*/  ISETP.GE.U32.AND P5, PT, R63, R98, PT ;  /* 0x000000623f00720c */ /* 0x000fc60003fa6070 */
[----:B------:R-:W-:Y:S01]  /*16f70*/  IMAD.MOV.U32 R88, RZ, RZ, R87 ;  /* 0x000000ffff587224 */ /* 0x000fe200078e0057 */
[----:B------:R-:W-:Y:S01]  /*16f80*/  ISETP.GE.U32.AND.EX P0, PT, R45, R97, PT, P5 ;  /* 0x000000612d00720c */ /* 0x000fe20003f06150 */
[----:B------:R-:W-:Y:S01]  /*16f90*/  IMAD.WIDE.U32 R54, R47, R26, RZ ;  /* 0x0000001a2f367225 */ /* 0x000fe200078e00ff */
[----:B------:R-:W-:-:S03]  /*16fa0*/  IADD3 R91, P2, PT, R43, R92, RZ ;  /* 0x0000005c2b5b7210 */ /* 0x000fc60007f5e0ff */
[----:B------:R-:W-:Y:S01]  /*16fb0*/  IMAD.MOV.U32 R49, RZ, RZ, 0x1 ;  /* 0x00000001ff317424 */ /* 0x000fe200078e00ff */
[----:B------:R-:W-:Y:S01]  /*16fc0*/  @P1 SEL R49, RZ, 0x1, !P3 ;  /* 0x00000001ff311807 */ /* 0x000fe20005800000 */
[----:B------:R-:W-:Y:S01]  /*16fd0*/  IMAD.WIDE.U32.X R84, R42, R84, R88, P4 ;  /* 0x000000542a547225 */ /* 0x000fe200020e0458 */
[----:B------:R-:W-:-:S03]  /*16fe0*/  IADD3.X R93, PT, PT, R93, UR4, RZ, P2, !PT ;  /* 0x000000045d5d7c10 */ /* 0x000fc600097fe4ff */
[C---:B------:R-:W-:Y:S01]  /*16ff0*/  IMAD.WIDE.U32 R52, R46.reuse, R26, RZ ;  /* 0x0000001a2e347225 */ /* 0x040fe200078e00ff */
[----:B------:R-:W-:Y:S02]  /*17000*/  IADD3 R89, P1, PT, R49, R84, RZ ;  /* 0x0000005431597210 */ /* 0x000fe40007f3e0ff */
[----:B------:R-:W-:Y:S01]  /*17010*/  @P0 IADD3 R43, P3, PT, RZ, -R95, RZ ;  /* 0x8000005fff2b0210 */ /* 0x000fe20007f7e0ff */
[----:B------:R-:W-:Y:S01]  /*17020*/  IMAD.WIDE.U32 R54, P4, R46, R27, R54 ;  /* 0x0000001b2e367225 */ /* 0x000fe20007880036 */
[----:B------:R-:W-:Y:S02]  /*17030*/  @P0 ISETP.NE.U32.AND P2, PT, R98, RZ, PT ;  /* 0x000000ff6200020c */ /* 0x000fe40003f45070 */
[----:B------:R-:W-:Y:S01]  /*17040*/  IADD3.X R86, PT, PT, R85, UR4, RZ, P1, !PT ;  /* 0x0000000455567c10 */ /* 0x000fe20008ffe4ff */
[----:B------:R-:W-:Y:S01]  /*17050*/  IMAD.WIDE.U32.X R50, R44, R68, R50, P6 ;  /* 0x000000442c327225 */ /* 0x000fe200030e0432 */
[----:B------:R-:W-:Y:S02]  /*17060*/  IADD3 R44, P5, PT, R91, R52, RZ ;  /* 0x000000345b2c7210 */ /* 0x000fe40007fbe0ff */
[----:B------:R-:W-:Y:S01]  /*17070*/  @P0 ISETP.NE.U32.AND P1, PT, R48, R43, PT ;  /* 0x0000002b3000020c */ /* 0x000fe20003f25070 */
[----:B------:R-:W-:Y:S01]  /*17080*/  IMAD.IADD R84, R53, 0x1, R54 ;  /* 0x0000000135547824 */ /* 0x000fe200078e0236 */
[----:B------:R-:W-:Y:S01]  /*17090*/  IADD3 R70, P6, PT, R44, R67, RZ ;  /* 0x000000432c467210 */ /* 0x000fe20007fde0ff */
[----:B------:R-:W-:Y:S01]  /*170a0*/  @P0 IMAD.X R43, RZ, RZ, ~R96, P3 ;  /* 0x000000ffff2b0224 */ /* 0x000fe200018e0e60 */
[----:B------:R-:W-:Y:S01]  /*170b0*/  @P0 ISETP.NE.AND.EX P2, PT, R97, RZ, PT, P2 ;  /* 0x000000ff6100020c */ /* 0x000fe20003f45320 */
[----:B------:R-:W-:Y:S01]  /*170c0*/  IMAD.X R98, R84, 0x1, R93, P5 ;  /* 0x0000000154627824 */ /* 0x000fe200028e065d */
[----:B------:R-:W-:Y:S01]  /*170d0*/  ISETP.GE.U32.AND P3, PT, R70, R44, PT ;  /* 0x0000002c4600720c */ /* 0x000fe20003f66070 */
[----:B------:R-:W-:Y:S01]  /*170e0*/  IMAD R67, R62, R41, RZ ;  /* 0x000000293e437224 */ /* 0x000fe200078e02ff */
[----:B------:R-:W-:Y:S01]  /*170f0*/  @P0 ISETP.NE.AND.EX P1, PT, R94, R43, !P2, P1 ;  /* 0x0000002b5e00020c */ /* 0x000fe20005725310 */
[----:B------:R-:W-:-:S02]  /*17100*/  IMAD.X R69, R98, 0x1, R69, P6 ;  /* 0x0000000162457824 */ /* 0x000fc400030e0645 */
[----:B------:R-:W-:-:S03]  /*17110*/  IMAD.WIDE.U32 R58, R42, R66, RZ ;  /* 0x000000422a3a7225 */ /* 0x000fc600078e00ff */
[----:B------:R-:W-:Y:S01]  /*17120*/  ISETP.GE.U32.AND.EX P3, PT, R69, R98, PT, P3 ;  /* 0x000000624500720c */ /* 0x000fe20003f66130 */
[----:B------:R-:W-:-:S04]  /*17130*/  IMAD.WIDE.U32 R48, R66, R41, RZ ;  /* 0x0000002942307225 */ /* 0x000fc800078e00ff */
[----:B------:R-:W-:Y:S01]  /*17140*/  IMAD R43, R42, R66, R67 ;  /* 0x000000422a2b7224 */ /* 0x000fe200078e0243 */
[----:B------:R-:W-:Y:S01]  /*17150*/  IADD3 R90, P5, PT, R89, R48, RZ ;  /* 0x00000030595a7210 */ /* 0x000fe20007fbe0ff */
[----:B------:R-:W-:-:S04]  /*17160*/  IMAD.WIDE.U32 R66, R41, R66, RZ ;  /* 0x0000004229427225 */ /* 0x000fc800078e00ff */
[----:B------:R-:W-:-:S04]  /*17170*/  IMAD.WIDE.U32 R58, P2, R41, R62, R58 ;  /* 0x0000003e293a7225 */ /* 0x000fc8000784003a */
[----:B------:R-:W-:Y:S01]  /*17180*/  IMAD.IADD R88, R49, 0x1, R43 ;  /* 0x0000000131587824 */ /* 0x000fe200078e022b */
[----:B------:R-:W-:Y:S01]  /*17190*/  IADD3 R43, P6, PT, R90, R63, RZ ;  /* 0x0000003f5a2b7210 */ /* 0x000fe20007fde0ff */
[----:B------:R-:W-:Y:S02]  /*171a0*/  IMAD.MOV.U32 R66, RZ, RZ, R59 ;  /* 0x000000ffff427224 */ /* 0x000fe400078e003b */
[----:B------:R-:W-:Y:S01]  /*171b0*/  IMAD.X R92, R88, 0x1, R86, P5 ;  /* 0x00000001585c7824 */ /* 0x000fe200028e0656 */
[----:B------:R-:W-:Y:S01]  /*171c0*/  IADD3 RZ, P5, PT, R67, R58, RZ ;  /* 0x0000003a43ff7210 */ /* 0x000fe20007fbe0ff */
[----:B------:R-:W-:Y:S01]  /*171d0*/  IMAD.X R67, RZ, RZ, RZ, P2 ;  /* 0x000000ffff437224 */ /* 0x000fe200010e06ff */
[----:B------:R-:W-:Y:S01]  /*171e0*/  @P3 IADD3 R85, P2, PT, RZ, -R91, RZ ;  /* 0x8000005bff553210 */ /* 0x000fe20007f5e0ff */
[-C--:B------:R-:W-:Y:S01]  /*171f0*/  IMAD R58, R65, R16.reuse, RZ ;  /* 0x00000010413a7224 */ /* 0x080fe200078e02ff */
[----:B------:R-:W-:Y:S01]  /*17200*/  LOP3.LUT R65, RZ, R65, RZ, 0x33, !PT ;  /* 0x00000041ff417212 */ /* 0x000fe200078e33ff */
[----:B------:R-:W-:Y:S01]  /*17210*/  IMAD.X R49, R92, 0x1, R45, P6 ;  /* 0x000000015c317824 */ /* 0x000fe200030e062d */
[----:B------:R-:W-:Y:S01]  /*17220*/  @P3 ISETP.NE.U32.AND P6, PT, R44, RZ, PT ;  /* 0x000000ff2c00320c */ /* 0x000fe20003fc5070 */
[----:B------:R-:W-:-:S03]  /*17230*/  IMAD.WIDE.U32 R44, R71, R16, RZ ;  /* 0x00000010472c7225 */ /* 0x000fc600078e00ff */
[----:B------:R-:W-:Y:S01]  /*17240*/  @P3 ISETP.NE.AND.EX P6, PT, R98, RZ, PT, P6 ;  /* 0x000000ff6200320c */ /* 0x000fe20003fc5360 */
[----:B------:R-:W-:Y:S01]  /*17250*/  IMAD R87, R71, R17, R58 ;  /* 0x0000001147577224 */ /* 0x000fe200078e023a */
[----:B------:R-:W-:Y:S01]  /*17260*/  LOP3.LUT R71, RZ, R71, RZ, 0x33, !PT ;  /* 0x00000047ff477212 */ /* 0x000fe200078e33ff */
        /* <DEDUP_REMOVED lines=9> */
[----:B------:R-:W-:-:S04]  /*17300*/  IMAD.WIDE.U32 R58, R52, R30, RZ ;  /* 0x0000001e343a7225 */ /* 0x000fc800078e00ff */
        /* <DEDUP_REMOVED lines=8> */
[----:B------:R-:W-:Y:S01]  /*17390*/  IMAD.X R85, RZ, RZ, RZ, P4 ;  /* 0x000000ffff557224 */ /* 0x000fe200020e06ff */
[----:B------:R-:W-:Y:S01]  /*173a0*/  @P2 IADD3 R53, P5, PT, RZ, -R89, RZ ;  /* 0x80000059ff352210 */ /* 0x000fe20007fbe0ff */
[----:B------:R-:W-:Y:S01]  /*173b0*/  IMAD.WIDE.U32 R54, R47, R24, RZ ;  /* 0x000000182f367225 */ /* 0x000fe200078e00ff */
[----:B------:R-:W-:-:S02]  /*173c0*/  ISETP.GT.U32.AND.EX P3, PT, R84, R65, PT, P3 ;  /* 0x000000415400720c */ /* 0x000fc40003f64130 */
[----:B------:R-:W-:Y:S01]  /*173d0*/  @P2 ISETP.NE.U32.AND P4, PT, R90, RZ, PT ;  /* 0x000000ff5a00220c */ /* 0x000fe20003f85070 */
[----:B------:R-:W-:Y:S01]  /*173e0*/  @P2 IMAD.X R65, RZ, RZ, ~R86, P5 ;  /* 0x000000ffff412224 */ /* 0x000fe200028e0e56 */
[----:B------:R-:W-:Y:S01]  /*173f0*/  IADD3 R71, P5, PT, R87, R66, RZ ;  /* 0x0000004257477210 */ /* 0x000fe20007fbe0ff */
[----:B------:R-:W-:Y:S01]  /*17400*/  IMAD.MOV.U32 R84, RZ, RZ, R59 ;  /* 0x000000ffff547224 */ /* 0x000fe200078e003b */
[----:B------:R-:W-:Y:S01]  /*17410*/  @P2 ISETP.NE.AND.EX P4, PT, R92, RZ, PT, P4 ;  /* 0x000000ff5c00220c */ /* 0x000fe20003f85340 */
[----:B------:R-:W-:Y:S01]  /*17420*/  IMAD.WIDE.U32 R58, R46, R24, RZ ;  /* 0x000000182e3a7225 */ /* 0x000fe200078e00ff */
[----:B------:R-:W-:Y:S02]  /*17430*/  IADD3.X R86, PT, PT, R67, UR4, RZ, P5, !PT ;  /* 0x0000000443567c10 */ /* 0x000fe4000affe4ff */
[----:B------:R-:W-:Y:S01]  /*17440*/  @P2 ISETP.NE.U32.AND P5, PT, R48, R53, PT ;  /* 0x000000353000220c */ /* 0x000fe20003fa5070 */
[----:B------:R-:W-:Y:S01]  /*17450*/  IMAD.WIDE.U32.X R66, R52, R31, R84, P6 ;  /* 0x0000001f34427225 */ /* 0x000fe200030e0454 */
[----:B------:R-:W-:-:S02]  /*17460*/  SEL R53, RZ, 0x1, !P3 ;  /* 0x00000001ff357807 */ /* 0x000fc40005800000 */
[----:B------:R-:W-:Y:S01]  /*17470*/  @P2 ISETP.NE.AND.EX P4, PT, R88, R65, !P4, P5 ;  /* 0x000000415800220c */ /* 0x000fe20006785350 */
[----:B------:R-:W-:Y:S01]  /*17480*/  IMAD.WIDE.U32 R54, P6, R46, R25, R54 ;  /* 0x000000192e367225 */ /* 0x000fe200078c0036 */
[----:B------:R-:W-:Y:S02]  /*17490*/  IADD3 R91, P3, PT, R71, R58, RZ ;  /* 0x0000003a475b7210 */ /* 0x000fe40007f7e0ff */
[----:B------:R-:W-:Y:S01]  /*174a0*/  IADD3 R95, P5, PT, R53, R66, RZ ;  /* 0x00000042355f7210 */ /* 0x000fe20007fbe0ff */
[----:B------:R-:W-:Y:S02]  /*174b0*/  IMAD.IADD R88, R59, 0x1, R54 ;  /* 0x000000013b587824 */ /* 0x000fe400078e0236 */
[----:B------:R-:W-:Y:S01]  /*174c0*/  IMAD.MOV.U32 R53, RZ, RZ, 0x1 ;  /* 0x00000001ff357424 */ /* 0x000fe200078e00ff */
[----:B------:R-:W-:Y:S01]  /*174d0*/  @P2 SEL R53, RZ, 0x1, !P4 ;  /* 0x00000001ff352807 */ /* 0x000fe20006000000 */
[----:B------:R-:W-:Y:S01]  /*174e0*/  IMAD.X R90, R88, 0x1, R86, P3 ;  /* 0x00000001585a7824 */ /* 0x000fe200018e0656 */
[----:B------:R-:W-:Y:S01]  /*174f0*/  IADD3 R92, P3, PT, R91, R56, RZ ;  /* 0x000000385b5c7210 */ /* 0x000fe20007f7e0ff */
[----:B------:R-:W-:-:S02]  /*17500*/  IMAD.X R94, RZ, RZ, R67, P5 ;  /* 0x000000ffff5e7224 */ /* 0x000fc400028e0643 */
[----:B------:R-:W-:Y:S01]  /*17510*/  IMAD R67, R68, R41, RZ ;  /* 0x0000002944437224 */ /* 0x000fe200078e02ff */
[----:B------:R-:W-:Y:S01]  /*17520*/  ISETP.GE.U32.AND P2, PT, R92, R91, PT ;  /* 0x0000005b5c00720c */ /* 0x000fe20003f46070 */
[----:B------:R-:W-:Y:S01]  /*17530*/  IMAD.X R93, R90, 0x1, R57, P3 ;  /* 0x000000015a5d7824 */ /* 0x000fe200018e0639 */
[----:B------:R-:W-:Y:S01]  /*17540*/  IADD3 R87, P3, PT, R53, R62, RZ ;  /* 0x0000003e35577210 */ /* 0x000fe20007f7e0ff */
[----:B------:R-:W-:-:S03]  /*17550*/  IMAD.WIDE.U32 R56, R64, R41, RZ ;  /* 0x0000002940387225 */ /* 0x000fc600078e00ff */
[----:B------:R-:W-:Y:S01]  /*17560*/  ISETP.GE.U32.AND.EX P2, PT, R93, R90, PT, P2 ;  /* 0x0000005a5d00720c */ /* 0x000fe20003f46120 */
[----:B------:R-:W-:Y:S01]  /*17570*/  IMAD R53, R42, R64, R67 ;  /* 0x000000402a357224 */ /* 0x000fe200078e0243 */
[----:B------:R-:W-:Y:S01]  /*17580*/  IADD3.X R46, PT, PT, R63, UR4, RZ, P3, !PT ;  /* 0x000000043f2e7c10 */ /* 0x000fe20009ffe4ff */
[----:B------:R-:W-:Y:S01]  /*17590*/  IMAD.MOV.U32 R65, RZ, RZ, 0x1 ;  /* 0x00000001ff417424 */ /* 0x000fe200078e00ff */
[----:B------:R-:W-:Y:S01]  /*175a0*/  @P0 SEL R65, RZ, 0x1, !P1 ;  /* 0x00000001ff410807 */ /* 0x000fe20004800000 */
[----:B------:R-:W-:Y:S01]  /*175b0*/  IMAD.IADD R53, R57, 0x1, R53 ;  /* 0x0000000139357824 */ /* 0x000fe200078e0235 */
[----:B------:R-:W-:Y:S01]  /*175c0*/  IADD3 R89, P0, PT, R87, R56, RZ ;  /* 0x0000003857597210 */ /* 0x000fe20007f1e0ff */
[----:B------:R-:W-:-:S03]  /*175d0*/  IMAD.WIDE.U32 R66, R52, R28, RZ ;  /* 0x0000001c34427225 */ /* 0x000fc600078e00ff */
[----:B------:R-:W-:Y:S01]  /*175e0*/  IADD3 R48, P3, P4, R89, R65, R50 ;  /* 0x0000004159307210 */ /* 0x000fe20007c7e032 */
[----:B------:R-:W-:Y:S02]  /*175f0*/  IMAD.WIDE.U32 R84, R42, R64, RZ ;  /* 0x000000402a547225 */ /* 0x000fe400078e00ff */
[----:B------:R-:W-:Y:S02]  /*17600*/  @P2 ISETP.NE.U32.AND P1, PT, R91, RZ, PT ;  /* 0x000000ff5b00220c */ /* 0x000fe40003f25070 */
[----:B------:R-:W-:Y:S02]  /*17610*/  IMAD.X R57, R53, 0x1, R46, P0 ;  /* 0x0000000135397824 */ /* 0x000fe400000e062e */
[----:B------:R-:W-:Y:S01]  /*17620*/  IMAD.WIDE.U32 R62, R44, R28, RZ ;  /* 0x0000001c2c3e7225 */ /* 0x000fe200078e00ff */
[----:B------:R-:W-:Y:S02]  /*17630*/  @P2 ISETP.NE.AND.EX P1, PT, R90, RZ, PT, P1 ;  /* 0x000000ff5a00220c */ /* 0x000fe40003f25310 */
[----:B------:R-:W-:Y:S01]  /*17640*/  IADD3.X R50, PT, PT, R57, UR4, R51, P3, P4 ;  /* 0x0000000439327c10 */ /* 0x000fe20009fe8433 */
[----:B------:R-:W-:Y:S01]  /*17650*/  IMAD.WIDE.U32 R66, P5, R44, R29, R66 ;  /* 0x0000001d2c427225 */ /* 0x000fe200078a0042 */
[----:B------:R-:W-:-:S03]  /*17660*/  IADD3 R97, P4, PT, R95, R62, RZ ;  /* 0x0000003e5f617210 */ /* 0x000fc60007f9e0ff */
        /* <DEDUP_REMOVED lines=28> */
[----:B------:R-:W-:Y:S01]  /*17830*/  @P0 ISETP.NE.AND.EX P1, PT, R96, RZ, PT, P1 ;  /* 0x000000ff6000020c */ /* 0x000fe20003f25310 */
[----:B------:R-:W-:Y:S01]  /*17840*/  @P0 IMAD.X R51, RZ, RZ, ~R94, P4 ;  /* 0x000000ffff330224 */ /* 0x000fe200020e0e5e */
[----:B------:R-:W-:Y:S02]  /*17850*/  IADD3.X R70, PT, PT, R71, UR4, RZ, P6, !PT ;  /* 0x0000000447467c10 */ /* 0x000fe4000b7fe4ff */
[----:B------:R-:W-:Y:S02]  /*17860*/  @P3 IADD3 R41, P6, PT, RZ, -R87, RZ ;  /* 0x80000057ff293210 */ /* 0x000fe40007fde0ff */
[----:B------:R-:W-:Y:S01]  /*17870*/  @P0 ISETP.NE.U32.AND P2, PT, R62, R47, PT ;  /* 0x0000002f3e00020c */ /* 0x000fe20003f45070 */
[----:B------:R-:W-:Y:S01]  /*17880*/  IMAD.X R47, RZ, RZ, RZ, P5 ;  /* 0x000000ffff2f7224 */ /* 0x000fe200028e06ff */
[----:B------:R-:W-:Y:S01]  /*17890*/  @P3 ISETP.NE.U32.AND P4, PT, R89, RZ, PT ;  /* 0x000000ff5900320c */ /* 0x000fe20003f85070 */
[----:B------:R-:W-:Y:S01]  /*178a0*/  @P3 IMAD.X R42, RZ, RZ, ~R46, P6 ;  /* 0x000000ffff2a3224 */ /* 0x000fe200030e0e2e */
[----:B------:R-:W-:Y:S01]  /*178b0*/  @P0 ISETP.NE.AND.EX P1, PT, R91, R51, !P1, P2 ;  /* 0x000000335b00020c */ /* 0x000fe20004f25320 */
[----:B------:R-:W-:Y:S01]  /*178c0*/  IMAD.MOV.U32 R46, RZ, RZ, R67 ;  /* 0x000000ffff2e7224 */ /* 0x000fe200078e0043 */
[----:B------:R-:W-:Y:S01]  /*178d0*/  @P3 ISETP.NE.U32.AND P5, PT, R56, R41, PT ;  /* 0x000000293800320c */ /* 0x000fe20003fa5070 */
[----:B------:R-:W-:Y:S01]  /*178e0*/  IMAD.MOV.U32 R41, RZ, RZ, 0x1 ;  /* 0x00000001ff297424 */ /* 0x000fe200078e00ff */
[----:B------:R-:W-:Y:S01]  /*178f0*/  @P3 ISETP.NE.AND.EX P4, PT, R57, RZ, PT, P4 ;  /* 0x000000ff3900320c */ /* 0x000fe20003f85340 */
[----:B------:R-:W-:Y:S01]  /*17900*/  IMAD.MOV.U32 R51, RZ, RZ, 0x1 ;  /* 0x00000001ff337424 */ /* 0x000fe200078e00ff */
[----:B------:R-:W-:Y:S01]  /*17910*/  ISETP.NE.U32.AND P2, PT, R59, RZ, PT ;  /* 0x000000ff3b00720c */ /* 0x000fe20003f45070 */
[----:B------:R-:W-:Y:S01]  /*17920*/  IMAD.WIDE.U32 R56, R44, R26, RZ ;  /* 0x0000001a2c387225 */ /* 0x000fe200078e00ff */
[----:B------:R-:W-:-:S02]  /*17930*/  IADD3 RZ, P6, PT, R66, R63, RZ ;  /* 0x0000003f42ff7210 */ /* 0x000fc40007fde0ff */
[----:B------:R-:W-:Y:S02]  /*17940*/  @P0 SEL R41, RZ, 0x1, !P1 ;  /* 0x00000001ff290807 */ /* 0x000fe40004800000 */
        /* <DEDUP_REMOVED lines=34> */
.L_x_748:
[----:B------:R-:W-:Y:S05]  /*17b70*/  BSYNC.RECONVERGENT B3 ;  /* 0x0000000000037941 */ /* 0x000fea0003800200 */
.L_x_747:
        /* <DEDUP_REMOVED lines=66> */
[-C--:B------:R-:W-:Y:S01]  /*17fa0*/  IMAD R52, R93, R16.reuse, RZ ;  /* 0x000000105d347224 */ /* 0x080fe200078e02ff */
[----:B------:R-:W-:Y:S01]  /*17fb0*/  @P1 ISETP.NE.U32.AND P6, PT, R69, RZ, PT ;  /* 0x000000ff4500120c */ /* 0x000fe20003fc5070 */
[----:B------:R-:W-:Y:S01]  /*17fc0*/  IMAD.X R61, RZ, RZ, RZ, P4 ;  /* 0x000000ffff3d7224 */ /* 0x000fe200020e06ff */
[----:B------:R-:W-:Y:S01]  /*17fd0*/  @P1 ISETP.NE.U32.AND P2, PT, R44, R45, PT ;  /* 0x0000002d2c00120c */ /* 0x000fe20003f45070 */
[----:B------:R-:W-:Y:S01]  /*17fe0*/  IMAD R63, R92, R17, R52 ;  /* 0x000000115c3f7224 */ /* 0x000fe200078e0234 */
[----:B------:R-:W-:Y:S01]  /*17ff0*/  @P1 ISETP.NE.AND.EX P6, PT, R66, RZ, PT, P6 ;  /* 0x000000ff4200120c */ /* 0x000fe20003fc5360 */
[----:B------:R-:W-:Y:S01]  /*18000*/  @P1 IMAD.X R52, RZ, RZ, ~R64, P3 ;  /* 0x000000ffff341224 */ /* 0x000fe200018e0e40 */
[----:B------:R-:W-:Y:S01]  /*18010*/  IADD3 RZ, P4, PT, R58, R57, RZ ;  /* 0x000000393aff7210 */ /* 0x000fe20007f9e0ff */
[----:B------:R-:W-:Y:S01]  /*18020*/  IMAD.WIDE.U32 R44, R92, R16, RZ ;  /* 0x000000105c2c7225 */ /* 0x000fe200078e00ff */
[----:B------:R-:W-:-:S02]  /*18030*/  @P0 IADD3 R53, P5, PT, RZ, -R53, RZ ;  /* 0x80000035ff350210 */ /* 0x000fc40007fbe0ff */
        /* <DEDUP_REMOVED lines=14> */
[----:B------:R-:W-:Y:S01]  /*18120*/  IMAD.WIDE.U32 R56, R44, R30, RZ ;  /* 0x0000001e2c387225 */ /* 0x000fe200078e00ff */
[----:B------:R-:W-:Y:S02]  /*18130*/  IADD3.X R62, PT, PT, R55, UR4, RZ, P6, !PT ;  /* 0x00000004373e7c10 */ /* 0x000fe4000b7fe4ff */
[----:B------:R-:W-:Y:S01]  /*18140*/  ISETP.NE.U32.AND P0, PT, R64, RZ, PT ;  /* 0x000000ff4000720c */ /* 0x000fe20003f05070 */
[----:B------:R-:W-:Y:S01]  /*18150*/  IMAD.WIDE.U32 R58, P5, R44, R31, R58 ;  /* 0x0000001f2c3a7225 */ /* 0x000fe200078a003a */
[----:B------:R-:W-:Y:S02]  /*18160*/  LOP3.LUT R53, RZ, R92, RZ, 0x33, !PT ;  /* 0x0000005cff357212 */ /* 0x000fe400078e33ff */
[----:B------:R-:W-:Y:S01]  /*18170*/  ISETP.NE.AND.EX P0, PT, R62, RZ, PT, P0 ;  /* 0x000000ff3e00720c */ /* 0x000fe20003f05300 */
[----:B------:R-:W-:Y:S01]  /*18180*/  IMAD.WIDE.U32.X R60, R51, R29, R60, P4 ;  /* 0x0000001d333c7225 */ /* 0x000fe200020e043c */
[----:B------:R-:W-:-:S02]  /*18190*/  ISETP.GT.U32.AND P1, PT, R56, R53, PT ;  /* 0x000000353800720c */ /* 0x000fc40003f24070 */
[----:B------:R-:W-:Y:S01]  /*181a0*/  IADD3 R56, P2, PT, R57, R58, RZ ;  /* 0x0000003a39387210 */ /* 0x000fe20007f5e0ff */
[----:B------:R-:W-:Y:S01]  /*181b0*/  IMAD.WIDE.U32 R54, R51, R26, RZ ;  /* 0x0000001a33367225 */ /* 0x000fe200078e00ff */
[----:B------:R-:W-:Y:S02]  /*181c0*/  LOP3.LUT R53, RZ, R93, RZ, 0x33, !PT ;  /* 0x0000005dff357212 */ /* 0x000fe400078e33ff */
[----:B------:R-:W-:Y:S01]  /*181d0*/  IADD3 R65, P3, PT, R63, R60, RZ ;  /* 0x0000003c3f417210 */ /* 0x000fe20007f7e0ff */
[----:B------:R-:W-:Y:S01]  /*181e0*/  IMAD.X R63, RZ, RZ, RZ, P5 ;  /* 0x000000ffff3f7224 */ /* 0x000fe200028e06ff */
        /* <DEDUP_REMOVED lines=15> */
.L_x_750:
[----:B------:R-:W-:Y:S05]  /*182e0*/  BSYNC.RECONVERGENT B3 ;  /* 0x0000000000037941 */ /* 0x000fea0003800200 */
.L_x_749:
        /* <DEDUP_REMOVED lines=23> */
[----:B------:R-:W-:-:S03]  /*18460*/  IADD3 R45, P2, PT, R70, R68, RZ ;  /* 0x00000044462d7210 */ /* 0x000fc60007f5e0ff */
[----:B------:R-:W-:Y:S01]  /*18470*/  IMAD.X R68, R69, 0x1, R63, P1 ;  /* 0x0000000145447824 */ /* 0x000fe200008e063f */
[----:B------:R-:W-:-:S03]  /*18480*/  ISETP.GE.U32.AND P1, PT, R45, R70, PT ;  /* 0x000000462d00720c */ /* 0x000fc60003f26070 */
[----:B------:R-:W-:-:S04]  /*18490*/  IMAD.X R62, R68, 0x1, R71, P2 ;  /* 0x00000001443e7824 */ /* 0x000fc800010e0647 */
[----:B------:R-:W-:Y:S02]  /*184a0*/  @P3 ISETP.NE.U32.AND P2, PT, R47, RZ, PT ;  /* 0x000000ff2f00320c */ /* 0x000fe40003f45070 */
[----:B------:R-:W-:Y:S02]  /*184b0*/  ISETP.GE.U32.AND.EX P1, PT, R62, R68, PT, P1 ;  /* 0x000000443e00720c */ /* 0x000fe40003f26110 */
[----:B------:R-:W-:Y:S01]  /*184c0*/  @P3 IADD3 R47, P6, PT, RZ, -R65, RZ ;  /* 0x80000041ff2f3210 */ /* 0x000fe20007fde0ff */
[----:B------:R-:W-:Y:S01]  /*184d0*/  IMAD.X R65, RZ, RZ, RZ, P4 ;  /* 0x000000ffff417224 */ /* 0x000fe200020e06ff */
[----:B------:R-:W-:Y:S01]  /*184e0*/  @P3 ISETP.NE.AND.EX P2, PT, R64, RZ, PT, P2 ;  /* 0x000000ff4000320c */ /* 0x000fe20003f45320 */
[----:B------:R-:W-:Y:S01]  /*184f0*/  IMAD.MOV.U32 R64, RZ, RZ, R61 ;  /* 0x000000ffff407224 */ /* 0x000fe200078e003d */
        /* <DEDUP_REMOVED lines=13> */
[----:B------:R-:W-:-:S03]  /*185d0*/  @P1 ISETP.NE.U32.AND P4, PT, R70, RZ, PT ;  /* 0x000000ff4600120c */ /* 0x000fc60003f85070 */
[----:B------:R-:W-:Y:S01]  /*185e0*/  @P1 IMAD.X R54, RZ, RZ, ~R63, P5 ;  /* 0x000000ffff361224 */ /* 0x000fe200028e0e3f */
[----:B------:R-:W-:Y:S01]  /*185f0*/  IADD3 R63, P3, PT, R53, R58, RZ ;  /* 0x0000003a353f7210 */ /* 0x000fe20007f7e0ff */
[----:B------:R-:W-:Y:S01]  /*18600*/  IMAD.WIDE.U32 R46, R46, R24, RZ ;  /* 0x000000182e2e7225 */ /* 0x000fe200078e00ff */
[----:B------:R-:W-:Y:S02]  /*18610*/  @P1 ISETP.NE.AND.EX P4, PT, R68, RZ, PT, P4 ;  /* 0x000000ff4400120c */ /* 0x000fe40003f85340 */
        /* <DEDUP_REMOVED lines=123> */
.L_x_753:
[----:B------:R-:W-:Y:S05]  /*18dd0*/  BSYNC.RELIABLE B4 ;  /* 0x0000000000047941 */ /* 0x000fea0003800100 */
.L_x_752:
        /* <DEDUP_REMOVED lines=22> */
.L_x_754:
[----:B------:R-:W-:Y:S05]  /*18f40*/  BSYNC.RECONVERGENT B3 ;  /* 0x0000000000037941 */ /* 0x000fea0003800200 */
.L_x_751:
        /* <DEDUP_REMOVED lines=8> */
[----:B------:R-:W-:Y:S01]  /*18fd0*/  ISETP.GE.U32.AND.EX P0, PT, R48, R22, PT, P0 ;  /* 0x000000163000720c */ /* 0x000fe20003f06100 */
[----:B------:R-:W-:Y:S01]  /*18fe0*/  IMAD.SHL.U32 R41, R39, 0x2, RZ ;  /* 0x0000000227297824 */ /* 0x000fe200078e00ff */
[----:B------:R-:W-:-:S02]  /*18ff0*/  SHF.L.U64.HI R84, R15, 0x1, R18 ;  /* 0x000000010f547819 */ /* 0x000fc40000010212 */
        /* <DEDUP_REMOVED lines=42> */
.L_x_757:
[----:B------:R-:W-:Y:S05]  /*192a0*/  BSYNC.RELIABLE B4 ;  /* 0x0000000000047941 */ /* 0x000fea0003800100 */
.L_x_756:
        /* <DEDUP_REMOVED lines=22> */
.L_x_758:
[----:B------:R-:W-:Y:S05]  /*19410*/  BSYNC.RECONVERGENT B3 ;  /* 0x0000000000037941 */ /* 0x000fea0003800200 */
.L_x_755:
        /* <DEDUP_REMOVED lines=8> */
[----:B------:R-:W-:Y:S02]  /*194a0*/  ISETP.GE.U32.AND.EX P0, PT, R40, R18, PT, P0 ;  /* 0x000000122800720c */ /* 0x000fe40003f06100 */
[----:B------:R-:W-:Y:S01]  /*194b0*/  SHF.L.U64.HI R84, R43, 0x1, R84 ;  /* 0x000000012b547819 */ /* 0x000fe20000010254 */
[C---:B------:R-:W-:Y:S01]  /*194c0*/  IMAD.SHL.U32 R43, R19.reuse, 0x2, RZ ;  /* 0x00000002132b7824 */ /* 0x040fe200078e00ff */
        /* <DEDUP_REMOVED lines=45> */
.L_x_761:
[----:B------:R-:W-:Y:S05]  /*197a0*/  BSYNC.RELIABLE B4 ;  /* 0x0000000000047941 */ /* 0x000fea0003800100 */
.L_x_760:
        /* <DEDUP_REMOVED lines=22> */
.L_x_762:
[----:B------:R-:W-:Y:S05]  /*19910*/  BSYNC.RECONVERGENT B3 ;  /* 0x0000000000037941 */ /* 0x000fea0003800200 */
.L_x_759:
[----:B------:R-:W-:Y:S01]  /*19920*/  SHF.L.W.U32.HI R43, R20, 0x1, R21 ;  /* 0x00000001142b7819 */ /* 0x000fe20000010e15 */
[----:B------:R-:W-:Y:S01]  /*19930*/  IMAD.SHL.U32 R15, R22, 0x2, RZ ;  /* 0x00000002160f7824 */ /* 0x000fe200078e00ff */
[----:B------:R-:W-:Y:S01]  /*19940*/  SHF.L.W.U32.HI R88, R21, 0x1, R18 ;  /* 0x0000000115587819 */ /* 0x000fe20000010e12 */
[----:B------:R-:W-:Y:S01]  /*19950*/  BSSY.RECONVERGENT B3, `(.L_x_763) ;  /* 0x0000043000037945 */ /* 0x000fe20003800200 */
[----:B------:R-:W-:-:S03]  /*19960*/  ISETP.GE.U32.AND P0, PT, R43, R21, PT ;  /* 0x000000152b00720c */ /* 0x000fc60003f06070 */
[----:B------:R-:W-:Y:S01]  /*19970*/  BSSY.RELIABLE B4, `(.L_x_764) ;  /* 0x000002a000047945 */ /* 0x000fe20003800100 */
[----:B------:R-:W-:Y:S01]  /*19980*/  SHF.L.U64.HI R87, R22, 0x1, R39 ;  /* 0x0000000116577819 */ /* 0x000fe20000010227 */
[----:B------:R-:W-:Y:S01]  /*19990*/  IMAD.SHL.U32 R99, R19, 0x2, RZ ;  /* 0x0000000213637824 */ /* 0x000fe200078e00ff */
[----:B------:R-:W-:Y:S02]  /*199a0*/  ISETP.GE.U32.AND.EX P0, PT, R88, R18, PT, P0 ;  /* 0x000000125800720c */ /* 0x000fe40003f06100 */
[----:B------:R-:W-:Y:S02]  /*199b0*/  SHF.L.U64.HI R84, R41, 0x1, R84 ;  /* 0x0000000129547819 */ /* 0x000fe40000010254 */
[----:B------:R-:W-:Y:S02]  /*199c0*/  SEL R18, RZ, 0x1, P0 ;  /* 0x00000001ff127807 */ /* 0x000fe40000000000 */
[----:B------:R-:W-:Y:S02]  /*199d0*/  SHF.L.U64.HI R98, R19, 0x1, R20 ;  /* 0x0000000113627819 */ /* 0x000fe40000010214 */
[----:B------:R-:W-:-:S04]  /*199e0*/  LOP3.LUT R51, R15, R18, RZ, 0xfc, !PT ;  /* 0x000000120f337212 */ /* 0x000fc800078efcff */
[----:B------:R-:W-:-:S04]  /*199f0*/  ISETP.GE.U32.AND P0, PT, R51, R22, PT ;  /* 0x000000163300720c */ /* 0x000fc80003f06070 */
[----:B------:R-:W-:Y:S01]  /*19a00*/  ISETP.GE.U32.AND.EX P0, PT, R87, R39, PT, P0 ;  /* 0x000000275700720c */ /* 0x000fe20003f06100 */
[----:B------:R-:W-:-:S03]  /*19a10*/  IMAD.SHL.U32 R39, R41, 0x2, RZ ;  /* 0x0000000229277824 */ /* 0x000fc600078e00ff */
        /* <DEDUP_REMOVED lines=31> */
.L_x_765:
[----:B------:R-:W-:Y:S05]  /*19c10*/  BSYNC.RELIABLE B4 ;  /* 0x0000000000047941 */ /* 0x000fea0003800100 */
.L_x_764:
        /* <DEDUP_REMOVED lines=22> */
.L_x_766:
[----:B------:R-:W-:Y:S05]  /*19d80*/  BSYNC.RECONVERGENT B3 ;  /* 0x0000000000037941 */ /* 0x000fea0003800200 */
.L_x_763:
        /* <DEDUP_REMOVED lines=63> */
.L_x_768:
[----:B------:R-:W-:Y:S05]  /*1a180*/  BSYNC.RECONVERGENT B3 ;  /* 0x0000000000037941 */ /* 0x000fea0003800200 */
.L_x_767:
[C---:B------:R-:W-:Y:S01]  /*1a190*/  IMAD.WIDE.U32 R18, R98.reuse, R38, RZ ;  /* 0x0000002662127225 */ /* 0x040fe200078e00ff */
[----:B------:R-:W-:Y:S01]  /*1a1a0*/  UMOV UR4, URZ ;  /* 0x000000ff00047c82 */ /* 0x000fe20008000000 */
[----:B------:R-:W-:Y:S01]  /*1a1b0*/  UMOV UR5, URZ ;  /* 0x000000ff00057c82 */ /* 0x000fe20008000000 */
[----:B------:R-:W-:Y:S01]  /*1a1c0*/  BSSY.RECONVERGENT B3, `(.L_x_769) ;  /* 0x0000214000037945 */ /* 0x000fe20003800200 */
        /* <DEDUP_REMOVED lines=8> */
[----:B------:R-:W-:-:S04]  /*1a250*/  IMAD.WIDE.U32 R50, P6, R37, R89, R18 ;  /* 0x0000005925327225 */ /* 0x000fc800078c0012 */
[----:B------:R-:W-:-:S04]  /*1a260*/  IMAD.WIDE.U32.X R18, R37, R98, R40, P1 ;  /* 0x0000006225127225 */ /* 0x000fc800008e0428 */
        /* <DEDUP_REMOVED lines=42> */
[----:B------:R-:W-:Y:S01]  /*1a510*/  IMAD.IADD R22, R21, 0x1, R47 ;  /* 0x0000000115167824 */ /* 0x000fe200078e022f */
[----:B------:R-:W-:Y:S01]  /*1a520*/  ISETP.NE.U32.AND P1, PT, R20, R19, PT ;  /* 0x000000131400720c */ /* 0x000fe20003f25070 */
[----:B------:R-:W-:-:S04]  /*1a530*/  IMAD.WIDE.U32 R20, R99, R34, RZ ;  /* 0x0000002263147225 */ /* 0x000fc800078e00ff */
[-C--:B------:R-:W-:Y:S02]  /*1a540*/  IMAD R39, R36, R89.reuse, RZ ;  /* 0x0000005924277224 */ /* 0x080fe400078e02ff */
[----:B------:R-:W-:Y:S02]  /*1a550*/  IMAD.X R20, R22, 0x1, R43, P2 ;  /* 0x0000000116147824 */ /* 0x000fe400010e062b */
[----:B------:R-:W-:-:S03]  /*1a560*/  IMAD.WIDE.U32 R18, R33, R89, RZ ;  /* 0x0000005921127225 */ /* 0x000fc600078e00ff */
[----:B------:R-:W-:Y:S01]  /*1a570*/  ISETP.NE.AND.EX P0, PT, R20, RZ, PT, P0 ;  /* 0x000000ff1400720c */ /* 0x000fe20003f05300 */
[----:B------:R-:W-:Y:S01]  /*1a580*/  IMAD R39, R33, R88, R39 ;  /* 0x0000005821277224 */ /* 0x000fe200078e0227 */
[----:B------:R-:W-:Y:S01]  /*1a590*/  IADD3 R58, P2, PT, R57, R18, RZ ;  /* 0x00000012393a7210 */ /* 0x000fe20007f5e0ff */
[----:B------:R-:W-:Y:S02]  /*1a5a0*/  IMAD.X R43, RZ, RZ, ~R43, P3 ;  /* 0x000000ffff2b7224 */ /* 0x000fe400018e0e2b */
[----:B------:R-:W-:Y:S02]  /*1a5b0*/  IMAD.IADD R59, R19, 0x1, R39 ;  /* 0x00000001133b7824 */ /* 0x000fe400078e0227 */
[----:B------:R-:W-:Y:S01]  /*1a5c0*/  IMAD.WIDE.U32 R40, R98, R34, RZ ;  /* 0x0000002262287225 */ /* 0x000fe200078e00ff */
[----:B------:R-:W-:Y:S02]  /*1a5d0*/  ISETP.NE.AND.EX P1, PT, R22, R43, !P0, P1 ;  /* 0x0000002b1600720c */ /* 0x000fe40004725310 */
[----:B------:R-:W-:Y:S01]  /*1a5e0*/  IADD3 R19, P0, PT, R58, R15, RZ ;  /* 0x0000000f3a137210 */ /* 0x000fe20007f1e0ff */
[----:B------:R-:W-:-:S02]  /*1a5f0*/  IMAD.X R61, R59, 0x1, R56, P2 ;  /* 0x000000013b3d7824 */ /* 0x000fc400010e0638 */
[----:B------:R-:W-:-:S04]  /*1a600*/  IMAD.WIDE.U32 R40, P4, R35, R99, R40 ;  /* 0x0000006323287225 */ /* 0x000fc80007880028 */
[----:B------:R-:W-:Y:S01]  /*1a610*/  IMAD.X R39, R61, 0x1, R20, P0 ;  /* 0x000000013d277824 */ /* 0x000fe200000e0614 */
[----:B------:R-:W-:Y:S01]  /*1a620*/  ISETP.GE.U32.AND P0, PT, R19, R58, PT ;  /* 0x0000003a1300720c */ /* 0x000fe20003f06070 */
[----:B------:R-:W-:Y:S01]  /*1a630*/  IMAD R15, R37, R86, RZ ;  /* 0x00000056250f7224 */ /* 0x000fe200078e02ff */
[----:B------:R-:W-:Y:S01]  /*1a640*/  IADD3 RZ, P3, PT, R21, R40, RZ ;  /* 0x0000002815ff7210 */ /* 0x000fe20007f7e0ff */
[----:B------:R-:W-:Y:S01]  /*1a650*/  IMAD.WIDE.U32 R42, R88, R33, RZ ;  /* 0x00000021582a7225 */ /* 0x000fe200078e00ff */
[----:B------:R-:W-:-:S03]  /*1a660*/  ISETP.GE.U32.AND.EX P0, PT, R39, R61, PT, P0 ;  /* 0x0000003d2700720c */ /* 0x000fc60003f06100 */
[----:B------:R-:W-:-:S04]  /*1a670*/  IMAD.WIDE.U32 R50, R38, R86, RZ ;  /* 0x0000005626327225 */ /* 0x000fc800078e00ff */
[----:B------:R-:W-:Y:S02]  /*1a680*/  IMAD R15, R38, R87, R15 ;  /* 0x00000057260f7224 */ /* 0x000fe400078e020f */
[----:B------:R-:W-:Y:S01]  /*1a690*/  IMAD.WIDE.U32 R20, R89, R33, RZ ;  /* 0x0000002159147225 */ /* 0x000fe200078e00ff */
[----:B------:R-:W-:-:S03]  /*1a6a0*/  IADD3 R20, P6, PT, R19, R50, RZ ;  /* 0x0000003213147210 */ /* 0x000fc60007fde0ff */
[----:B------:R-:W-:-:S04]  /*1a6b0*/  IMAD.WIDE.U32 R46, P5, R36, R89, R42 ;  /* 0x00000059242e7225 */ /* 0x000fc800078a002a */
[----:B------:R-:W-:Y:S01]  /*1a6c0*/  IMAD.IADD R22, R51, 0x1, R15 ;  /* 0x0000000133167824 */ /* 0x000fe200078e020f */
[----:B------:R-:W-:Y:S01]  /*1a6d0*/  SEL R15, RZ, 0x1, !P1 ;  /* 0x00000001ff0f7807 */ /* 0x000fe20004800000 */
[----:B------:R-:W-:Y:S01]  /*1a6e0*/  IMAD.X R43, RZ, RZ, RZ, P4 ;  /* 0x000000ffff2b7224 */ /* 0x000fe200020e06ff */
[----:B------:R-:W-:Y:S01]  /*1a6f0*/  IADD3 RZ, P4, PT, R21, R46, RZ ;  /* 0x0000002e15ff7210 */ /* 0x000fe20007f9e0ff */
[----:B------:R-:W-:Y:S02]  /*1a700*/  IMAD.MOV.U32 R42, RZ, RZ, R41 ;  /* 0x000000ffff2a7224 */ /* 0x000fe400078e0029 */
[----:B------:R-:W-:-:S04]  /*1a710*/  IMAD.WIDE.U32 R48, R87, R38, RZ ;  /* 0x0000002657307225 */ /* 0x000fc800078e00ff */
[----:B------:R-:W-:Y:S01]  /*1a720*/  IMAD.X R21, R22, 0x1, R39, P6 ;  /* 0x0000000116157824 */ /* 0x000fe200030e0627 */
[----:B------:R-:W-:Y:S01]  /*1a730*/  @P0 IADD3 R39, P6, PT, RZ, -R57, RZ ;  /* 0x80000039ff270210 */ /* 0x000fe20007fde0ff */
[----:B------:R-:W-:Y:S01]  /*1a740*/  IMAD.WIDE.U32.X R40, R35, R98, R42, P3 ;  /* 0x0000006223287225 */ /* 0x000fe200018e042a */
[----:B------:R-:W-:Y:S02]  /*1a750*/  @P0 ISETP.NE.U32.AND P3, PT, R58, RZ, PT ;  /* 0x000000ff3a00020c */ /* 0x000fe40003f65070 */
[----:B------:R-:W-:Y:S01]  /*1a760*/  @P0 ISETP.NE.U32.AND P1, PT, R18, R39, PT ;  /* 0x000000271200020c */ /* 0x000fe20003f25070 */
[----:B------:R-:W-:Y:S01]  /*1a770*/  IMAD.WIDE.U32 R54, P2, R37, R86, R48 ;  /* 0x0000005625367225 */ /* 0x000fe20007840030 */
[----:B------:R-:W-:-:S03]  /*1a780*/  @P0 ISETP.NE.AND.EX P3, PT, R61, RZ, PT, P3 ;  /* 0x000000ff3d00020c */ /* 0x000fc60003f65330 */
[----:B------:R-:W-:Y:S01]  /*1a790*/  @P0 IMAD.X R42, RZ, RZ, ~R56, P6 ;  /* 0x000000ffff2a0224 */ /* 0x000fe200030e0e38 */
[----:B------:R-:W-:Y:S01]  /*1a7a0*/  IADD3 R51, P6, PT, R15, R40, RZ ;  /* 0x000000280f337210 */ /* 0x000fe20007fde0ff */
[----:B------:R-:W-:Y:S01]  /*1a7b0*/  IMAD.X R19, RZ, RZ, RZ, P2 ;  /* 0x000000ffff137224 */ /* 0x000fe200010e06ff */
[----:B------:R-:W-:Y:S01]  /*1a7c0*/  ISETP.GE.U32.AND P2, PT, R20, R50, PT ;  /* 0x000000321400720c */ /* 0x000fe20003f46070 */
[----:B------:R-:W-:Y:S01]  /*1a7d0*/  IMAD.X R49, RZ, RZ, RZ, P5 ;  /* 0x000000ffff317224 */ /* 0x000fe200028e06ff */
[----:B------:R-:W-:Y:S01]  /*1a7e0*/  @P0 ISETP.NE.AND.EX P1, PT, R59, R42, !P3, P1 ;  /* 0x0000002a3b00020c */ /* 0x000fe20005f25310 */
[----:B------:R-:W-:Y:S01]  /*1a7f0*/  IMAD.MOV.U32 R48, RZ, RZ, R47 ;  /* 0x000000ffff307224 */ /* 0x000fe200078e002f */
[----:B------:R-:W-:Y:S01]  /*1a800*/  ISETP.GE.U32.AND.EX P2, PT, R21, R22, PT, P2 ;  /* 0x000000161500720c */ /* 0x000fe20003f46120 */
[----:B------:R-:W-:-:S04]  /*1a810*/  IMAD.WIDE.U32 R52, R86, R38, RZ ;  /* 0x0000002656347225 */ /* 0x000fc800078e00ff */
[----:B------:R-:W-:Y:S01]  /*1a820*/  IMAD.X R50, RZ, RZ, R41, P6 ;  /* 0x000000ffff327224 */ /* 0x000fe200030e0629 */
[----:B------:R-:W-:Y:S01]  /*1a830*/  IADD3 RZ, P5, PT, R53, R54, RZ ;  /* 0x0000003635ff7210 */ /* 0x000fe20007fbe0ff */
[----:B------:R-:W-:Y:S01]  /*1a840*/  IMAD.MOV.U32 R15, RZ, RZ, 0x1 ;  /* 0x00000001ff0f7424 */ /* 0x000fe200078e00ff */
[----:B------:R-:W-:Y:S01]  /*1a850*/  @P0 SEL R15, RZ, 0x1, !P1 ;  /* 0x00000001ff0f0807 */ /* 0x000fe20004800000 */
[----:B------:R-:W-:-:S04]  /*1a860*/  IMAD.WIDE.U32.X R40, R36, R88, R48, P4 ;  /* 0x0000005824287225 */ /* 0x000fc800020e0430 */
[----:B------:R-:W-:Y:S01]  /*1a870*/  IMAD R22, R32, R99, RZ ;  /* 0x0000006320167224 */ /* 0x000fe200078e02ff */
[----:B------:R-:W-:Y:S01]  /*1a880*/  IADD3 R53, P0, PT, R15, R40, RZ ;  /* 0x000000280f357210 */ /* 0x000fe20007f1e0ff */
[----:B------:R-:W-:Y:S01]  /*1a890*/  IMAD R49, R35, R89, RZ ;  /* 0x0000005923317224 */ /* 0x000fe200078e02ff */
[----:B------:R-:W-:Y:S01]  /*1a8a0*/  SEL R15, RZ, 0x1, P2 ;  /* 0x00000001ff0f7807 */ /* 0x000fe20001000000 */
[----:B------:R-:W-:Y:S01]  /*1a8b0*/  IMAD.WIDE.U32 R46, R23, R99, RZ ;  /* 0x00000063172e7225 */ /* 0x000fe200078e00ff */
[----:B------:R-:W-:-:S03]  /*1a8c0*/  IADD3.X R48, PT, PT, R41, UR4, RZ, P0, !PT ;  /* 0x0000000429307c10 */ /* 0x000fc600087fe4ff */
[----:B------:R-:W-:Y:S02]  /*1a8d0*/  IMAD R39, R23, R98, R22 ;  /* 0x0000006217277224 */ /* 0x000fe400078e0216 */
[----:B------:R-:W-:-:S04]  /*1a8e0*/  IMAD.WIDE.U32 R42, R34, R89, RZ ;  /* 0x00000059222a7225 */ /* 0x000fc800078e00ff */
[----:B------:R-:W-:Y:S01]  /*1a8f0*/  IMAD R49, R34, R88, R49 ;  /* 0x0000005822317224 */ /* 0x000fe200078e0231 */
[----:B------:R-:W-:Y:S01]  /*1a900*/  IADD3 R54, P1, PT, R53, R42, RZ ;  /* 0x0000002a35367210 */ /* 0x000fe20007f3e0ff */
[----:B------:R-:W-:Y:S01]  /*1a910*/  IMAD.IADD R52, R47, 0x1, R39 ;  /* 0x000000012f347824 */ /* 0x000fe200078e0227 */
[----:B------:R-:W-:Y:S01]  /*1a920*/  IADD3 R47, P0, PT, R51, R46, RZ ;  /* 0x0000002e332f7210 */ /* 0x000fe20007f1e0ff */
[----:B------:R-:W-:Y:S02]  /*1a930*/  IMAD.MOV.U32 R18, RZ, RZ, R55 ;  /* 0x000000ffff127224 */ /* 0x000fe400078e0037 */
[----:B------:R-:W-:Y:S01]  /*1a940*/  IMAD.IADD R55, R43, 0x1, R49 ;  /* 0x000000012b377824 */ /* 0x000fe200078e0231 */
[----:B------:R-:W-:Y:S01]  /*1a950*/  ISETP.NE.U32.AND P6, PT, R47, RZ, PT ;  /* 0x000000ff2f00720c */ /* 0x000fe20003fc5070 */
[----:B------:R-:W-:Y:S01]  /*1a960*/  IMAD.X R43, R52, 0x1, R50, P0 ;  /* 0x00000001342b7824 */ /* 0x000fe200000e0632 */
[----:B------:R-:W-:Y:S01]  /*1a970*/  IADD3 R49, P0, PT, R54, R47, RZ ;  /* 0x0000002f36317210 */ /* 0x000fe20007f1e0ff */
[----:B------:R-:W-:-:S02]  /*1a980*/  IMAD.X R56, R55, 0x1, R48, P1 ;  /* 0x0000000137387824 */ /* 0x000fc400008e0630 */
[----:B------:R-:W-:Y:S01]  /*1a990*/  IMAD.WIDE.U32.X R18, R37, R87, R18, P5 ;  /* 0x0000005725127225 */ /* 0x000fe200028e0412 */
[----:B------:R-:W-:Y:S02]  /*1a9a0*/  ISETP.GE.U32.AND P2, PT, R49, R54, PT ;  /* 0x000000363100720c */ /* 0x000fe40003f46070 */
[----:B------:R-:W-:Y:S01]  /*1a9b0*/  IADD3 R39, P5, PT, RZ, -R51, RZ ;  /* 0x80000033ff277210 */ /* 0x000fe20007fbe0ff */
[----:B------:R-:W-:Y:S01]  /*1a9c0*/  IMAD.X R59, R56, 0x1, R43, P0 ;  /* 0x00000001383b7824 */ /* 0x000fe200000e062b */
[----:B------:R-:W-:Y:S01]  /*1a9d0*/  IADD3 R61, P0, PT, R15, R18, RZ ;  /* 0x000000120f3d7210 */ /* 0x000fe20007f1e0ff */
[-C--:B------:R-:W-:Y:S01]  /*1a9e0*/  IMAD R22, R36, R86.reuse, RZ ;  /* 0x0000005624167224 */ /* 0x080fe200078e02ff */
[----:B------:R-:W-:Y:S01]  /*1a9f0*/  ISETP.NE.U32.AND P1, PT, R46, R39, PT ;  /* 0x000000272e00720c */ /* 0x000fe20003f25070 */
[----:B------:R-:W-:Y:S01]  /*1aa00*/  IMAD.WIDE.U32 R40, R33, R86, RZ ;  /* 0x0000005621287225 */ /* 0x000fe200078e00ff */
[----:B------:R-:W-:Y:S02]  /*1aa10*/  ISETP.GE.U32.AND.EX P2, PT, R59, R56, PT, P2 ;  /* 0x000000383b00720c */ /* 0x000fe40003f46120 */
[----:B------:R-:W-:Y:S01]  /*1aa20*/  ISETP.NE.AND.EX P6, PT, R43, RZ, PT, P6 ;  /* 0x000000ff2b00720c */ /* 0x000fe20003fc5360 */
[----:B------:R-:W-:-:S02]  /*1aa30*/  IMAD R15, R33, R87, R22 ;  /* 0x00000057210f7224 */ /* 0x000fc400078e0216 */
[----:B------:R-:W-:Y:S01]  /*1aa40*/  IMAD.X R58, RZ, RZ, R19, P0 ;  /* 0x000000ffff3a7224 */ /* 0x000fe200000e0613 */
[----:B------:R-:W-:Y:S01]  /*1aa50*/  IADD3 R62, P0, PT, R61, R40, RZ ;  /* 0x000000283d3e7210 */ /* 0x000fe20007f1e0ff */
[----:B------:R-:W-:Y:S02]  /*1aa60*/  IMAD.IADD R60, R41, 0x1, R15 ;  /* 0x00000001293c7824 */ /* 0x000fe400078e020f */
[----:B------:R-:W-:Y:S01]  /*1aa70*/  IMAD R19, R37, R99, RZ ;  /* 0x0000006325137224 */ /* 0x000fe200078e02ff */
[----:B------:R-:W-:Y:S01]  /*1aa80*/  IADD3 R63, P3, PT, R62, R49, RZ ;  /* 0x000000313e3f7210 */ /* 0x000fe20007f7e0ff */
[----:B------:R-:W-:Y:S02]  /*1aa90*/  IMAD.X R64, R60, 0x1, R58, P0 ;  /* 0x000000013c407824 */ /* 0x000fe400000e063a */
[----:B------:R-:W-:Y:S01]  /*1aaa0*/  @P2 IADD3 R15, P0, PT, RZ, -R53, RZ ;  /* 0x80000035ff0f2210 */ /* 0x000fe20007f1e0ff */
[----:B------:R-:W-:Y:S01]  /*1aab0*/  IMAD.WIDE.U32 R46, R38, R99, RZ ;  /* 0x00000063262e7225 */ /* 0x000fe200078e00ff */
[----:B------:R-:W-:-:S03]  /*1aac0*/  @P2 ISETP.NE.U32.AND P4, PT, R54, RZ, PT ;  /* 0x000000ff3600220c */ /* 0x000fc60003f85070 */
[----:B------:R-:W-:Y:S01]  /*1aad0*/  IMAD R19, R38, R98, R19 ;  /* 0x0000006226137224 */ /* 0x000fe200078e0213 */
[----:B------:R-:W-:Y:S01]  /*1aae0*/  @P2 ISETP.NE.AND.EX P4, PT, R56, RZ, PT, P4 ;  /* 0x000000ff3800220c */ /* 0x000fe20003f85340 */
[----:B------:R-:W-:Y:S01]  /*1aaf0*/  IMAD.X R59, R64, 0x1, R59, P3 ;  /* 0x00000001403b7824 */ /* 0x000fe200018e063b */
[----:B------:R-:W-:Y:S01]  /*1ab00*/  @P2 ISETP.NE.U32.AND P3, PT, R42, R15, PT ;  /* 0x0000000f2a00220c */ /* 0x000fe20003f65070 */
[----:B------:R-:W-:Y:S01]  /*1ab10*/  @P2 IMAD.X R22, RZ, RZ, ~R48, P0 ;  /* 0x000000ffff162224 */ /* 0x000fe200000e0e30 */
[----:B------:R-:W-:Y:S01]  /*1ab20*/  ISETP.GE.U32.AND P0, PT, R63, R62, PT ;  /* 0x0000003e3f00720c */ /* 0x000fe20003f06070 */
[----:B------:R-:W-:Y:S02]  /*1ab30*/  IMAD.IADD R57, R47, 0x1, R19 ;  /* 0x000000012f397824 */ /* 0x000fe400078e0213 */
[----:B------:R-:W-:Y:S01]  /*1ab40*/  IMAD.X R15, RZ, RZ, ~R50, P5 ;  /* 0x000000ffff0f7224 */ /* 0x000fe200028e0e32 */
[----:B------:R-:W-:Y:S01]  /*1ab50*/  ISETP.GE.U32.AND.EX P0, PT, R59, R64, PT, P0 ;  /* 0x000000403b00720c */ /* 0x000fe20003f06100 */
[----:B------:R-:W-:Y:S01]  /*1ab60*/  IMAD R39, R57, R16, RZ ;  /* 0x0000001039277224 */ /* 0x000fe200078e02ff */
[----:B------:R-:W-:Y:S01]  /*1ab70*/  @P2 ISETP.NE.AND.EX P3, PT, R55, R22, !P4, P3 ;  /* 0x000000163700220c */ /* 0x000fe20006765330 */
[----:B------:R-:W-:Y:S01]  /*1ab80*/  IMAD.WIDE.U32 R42, R88, R34, RZ ;  /* 0x00000022582a7225 */ /* 0x000fe200078e00ff */
[----:B------:R-:W-:-:S03]  /*1ab90*/  ISETP.NE.AND.EX P1, PT, R52, R15, !P6, P1 ;  /* 0x0000000f3400720c */ /* 0x000fc60007725310 */
[----:B------:R-:W-:-:S04]  /*1aba0*/  IMAD.WIDE.U32 R18, R46, R16, RZ ;  /* 0x000000102e127225 */ /* 0x000fc800078e00ff */
[----:B------:R-:W-:Y:S01]  /*1abb0*/  IMAD R41, R46, R17, R39 ;  /* 0x000000112e297224 */ /* 0x000fe200078e0227 */
[----:B------:R-:W-:Y:S01]  /*1abc0*/  LOP3.LUT R39, RZ, R46, RZ, 0x33, !PT ;  /* 0x0000002eff277212 */ /* 0x000fe200078e33ff */
[----:B------:R-:W-:-:S04]  /*1abd0*/  IMAD.WIDE.U32 R48, R98, R23, RZ ;  /* 0x0000001762307225 */ /* 0x000fc800078e00ff */
[----:B------:R-:W-:Y:S01]  /*1abe0*/  IMAD.IADD R15, R19, 0x1, R41 ;  /* 0x00000001130f7824 */ /* 0x000fe200078e0229 */
[----:B------:R-:W-:Y:S01]  /*1abf0*/  @P0 IADD3 R19, P6, PT, RZ, -R61, RZ ;  /* 0x8000003dff130210 */ /* 0x000fe20007fde0ff */
[----:B------:R-:W-:-:S04]  /*1ac00*/  IMAD.WIDE.U32 R42, P5, R35, R89, R42 ;  /* 0x00000059232a7225 */ /* 0x000fc800078a002a */
[----:B------:R-:W-:-:S04]  /*1ac10*/  IMAD.WIDE.U32 R48, P4, R32, R99, R48 ;  /* 0x0000006320307225 */ /* 0x000fc80007880030 */
[----:B------:R-:W-:-:S04]  /*1ac20*/  IMAD.WIDE.U32 R52, R15, R30, RZ ;  /* 0x0000001e0f347225 */ /* 0x000fc800078e00ff */
[----:B------:R-:W-:Y:S01]  /*1ac30*/  IMAD.X R51, RZ, RZ, RZ, P5 ;  /* 0x000000ffff337224 */ /* 0x000fe200028e06ff */
[----:B------:R-:W-:Y:S01]  /*1ac40*/  @P0 ISETP.NE.U32.AND P5, PT, R62, RZ, PT ;  /* 0x000000ff3e00020c */ /* 0x000fe20003fa5070 */
[----:B------:R-:W-:Y:S01]  /*1ac50*/  IMAD.X R47, RZ, RZ, RZ, P4 ;  /* 0x000000ffff2f7224 */ /* 0x000fe200020e06ff */
[----:B------:R-:W-:Y:S01]  /*1ac60*/  @P0 ISETP.NE.U32.AND P4, PT, R40, R19, PT ;  /* 0x000000132800020c */ /* 0x000fe20003f85070 */
[----:B------:R-:W-:Y:S01]  /*1ac70*/  @P0 IMAD.X R19, RZ, RZ, ~R58, P6 ;  /* 0x000000ffff130224 */ /* 0x000fe200030e0e3a */
[----:B------:R-:W-:Y:S01]  /*1ac80*/  @P0 ISETP.NE.AND.EX P5, PT, R64, RZ, PT, P5 ;  /* 0x000000ff4000020c */ /* 0x000fe20003fa5350 */
[----:B------:R-:W-:-:S03]  /*1ac90*/  IMAD.WIDE.U32 R40, R18, R30, RZ ;  /* 0x0000001e12287225 */ /* 0x000fc600078e00ff */
[----:B------:R-:W-:Y:S01]  /*1aca0*/  @P0 ISETP.NE.AND.EX P5, PT, R60, R19, !P5, P4 ;  /* 0x000000133c00020c */ /* 0x000fe20006fa5340 */
[----:B------:R-:W-:Y:S01]  /*1acb0*/  IMAD.WIDE.U32 R52, P6, R18, R31, R52 ;  /* 0x0000001f12347225 */ /* 0x000fe200078c0034 */
[----:B------:R-:W-:Y:S02]  /*1acc0*/  ISETP.GT.U32.AND P4, PT, R40, R39, PT ;  /* 0x000000272800720c */ /* 0x000fe40003f84070 */
[----:B------:R-:W-:Y:S01]  /*1acd0*/  LOP3.LUT R19, RZ, R57, RZ, 0x33, !PT ;  /* 0x00000039ff137212 */ /* 0x000fe200078e33ff */
[----:B------:R-:W-:Y:S01]  /*1ace0*/  IMAD.X R55, RZ, RZ, RZ, P6 ;  /* 0x000000ffff377224 */ /* 0x000fe200030e06ff */
[----:B------:R-:W-:Y:S01]  /*1acf0*/  IADD3 R22, P6, PT, R41, R52, RZ ;  /* 0x0000003429167210 */ /* 0x000fe20007fde0ff */
[----:B------:R-:W-:-:S03]  /*1ad00*/  IMAD.WIDE.U32 R40, R89, R34, RZ ;  /* 0x0000002259287225 */ /* 0x000fc600078e00ff */
[----:B------:R-:W-:Y:S01]  /*1ad10*/  ISETP.GT.U32.AND.EX P4, PT, R22, R19, PT, P4 ;  /* 0x000000131600720c */ /* 0x000fe20003f84140 */
[----:B------:R-:W-:Y:S02]  /*1ad20*/  IMAD.MOV.U32 R54, RZ, RZ, R53 ;  /* 0x000000ffff367224 */ /* 0x000fe400078e0035 */
[----:B------:R-:W-:Y:S01]  /*1ad30*/  IMAD.MOV.U32 R50, RZ, RZ, R43 ;  /* 0x000000ffff327224 */ /* 0x000fe200078e002b */
[----:B------:R-:W-:Y:S01]  /*1ad40*/  SEL R19, RZ, 0x1, !P4 ;  /* 0x00000001ff137807 */ /* 0x000fe20006000000 */
[----:B------:R-:W-:Y:S01]  /*1ad50*/  IMAD.WIDE.U32.X R54, R15, R31, R54, P6 ;  /* 0x0000001f0f367225 */ /* 0x000fe200030e0436 */
[----:B------:R-:W-:-:S03]  /*1ad60*/  IADD3 RZ, P6, PT, R41, R42, RZ ;  /* 0x0000002a29ff7210 */ /* 0x000fc60007fde0ff */
[----:B------:R-:W-:Y:S01]  /*1ad70*/  IMAD.WIDE.U32 R52, R99, R23, RZ ;  /* 0x0000001763347225 */ /* 0x000fe200078e00ff */
[----:B------:R-:W-:-:S03]  /*1ad80*/  IADD3 R67, P4, PT, R19, R54, RZ ;  /* 0x0000003613437210 */ /* 0x000fc60007f9e0ff */
[----:B------:R-:W-:Y:S01]  /*1ad90*/  IMAD.WIDE.U32.X R40, R35, R88, R50, P6 ;  /* 0x0000005823287225 */ /* 0x000fe200030e0432 */
[----:B------:R-:W-:-:S03]  /*1ada0*/  IADD3 RZ, P6, PT, R53, R48, RZ ;  /* 0x0000003035ff7210 */ /* 0x000fc60007fde0ff */
[----:B------:R-:W-:Y:S01]  /*1adb0*/  IMAD.MOV.U32 R19, RZ, RZ, 0x1 ;  /* 0x00000001ff137424 */ /* 0x000fe200078e00ff */
[----:B------:R-:W-:Y:S01]  /*1adc0*/  @P2 SEL R19, RZ, 0x1, !P3 ;  /* 0x00000001ff132807 */ /* 0x000fe20005800000 */
[----:B------:R-:W-:-:S03]  /*1add0*/  IMAD.WIDE.U32 R42, R15, R28, RZ ;  /* 0x0000001c0f2a7225 */ /* 0x000fc600078e00ff */
[----:B------:R-:W-:Y:S01]  /*1ade0*/  IADD3 R61, P2, PT, R19, R40, RZ ;  /* 0x00000028133d7210 */ /* 0x000fe20007f5e0ff */
[----:B------:R-:W-:Y:S02]  /*1adf0*/  IMAD.MOV.U32 R46, RZ, RZ, R49 ;  /* 0x000000ffff2e7224 */ /* 0x000fe400078e0031 */
[----:B------:R-:W-:Y:S01]  /*1ae00*/  IMAD.WIDE.U32 R48, R87, R33, RZ ;  /* 0x0000002157307225 */ /* 0x000fe200078e00ff */
[----:B------:R-:W-:-:S03]  /*1ae10*/  IADD3.X R60, PT, PT, R41, UR4, RZ, P2, !PT ;  /* 0x00000004293c7c10 */ /* 0x000fc600097fe4ff */
[----:B------:R-:W-:-:S04]  /*1ae20*/  IMAD.WIDE.U32 R40, R18, R28, RZ ;  /* 0x0000001c12287225 */ /* 0x000fc800078e00ff */
[----:B------:R-:W-:Y:S02]  /*1ae30*/  IMAD.X R64, RZ, RZ, R55, P4 ;  /* 0x000000ffff407224 */ /* 0x000fe400020e0637 */
[----:B------:R-:W-:Y:S02]  /*1ae40*/  IMAD R39, R37, R85, RZ ;  /* 0x0000005525277224 */ /* 0x000fe400078e02ff */
[----:B------:R-:W-:-:S04]  /*1ae50*/  IMAD.WIDE.U32 R42, P4, R18, R29, R42 ;  /* 0x0000001d122a7225 */ /* 0x000fc8000788002a */
[----:B------:R-:W-:Y:S01]  /*1ae60*/  IMAD.WIDE.U32.X R46, R32, R98, R46, P6 ;  /* 0x00000062202e7225 */ /* 0x000fe200030e042e */
[----:B------:R-:W-:-:S03]  /*1ae70*/  IADD3 R65, P6, PT, R67, R40, RZ ;  /* 0x0000002843417210 */ /* 0x000fc60007fde0ff */
[----:B------:R-:W-:Y:S01]  /*1ae80*/  IMAD.WIDE.U32 R50, R38, R85, RZ ;  /* 0x0000005526327225 */ /* 0x000fe200078e00ff */
[----:B------:R-:W-:-:S03]  /*1ae90*/  IADD3 R44, P2, PT, R65, R44, RZ ;  /* 0x0000002c412c7210 */ /* 0x000fc60007f5e0ff */
[----:B------:R-:W-:Y:S02]  /*1aea0*/  IMAD R19, R38, R84, R39 ;  /* 0x0000005426137224 */ /* 0x000fe400078e0227 */
[----:B------:R-:W-:-:S04]  /*1aeb0*/  IMAD.WIDE.U32 R48, P3, R36, R86, R48 ;  /* 0x0000005624307225 */ /* 0x000fc80007860030 */
[----:B------:R-:W-:Y:S02]  /*1aec0*/  IMAD.IADD R66, R41, 0x1, R42 ;  /* 0x0000000129427824 */ /* 0x000fe400078e022a */
[----:B------:R-:W-:Y:S02]  /*1aed0*/  IMAD.IADD R19, R51, 0x1, R19 ;  /* 0x0000000133137824 */ /* 0x000fe400078e0213 */
[----:B------:R-:W-:Y:S01]  /*1aee0*/  IMAD.X R51, RZ, RZ, RZ, P3 ;  /* 0x000000ffff337224 */ /* 0x000fe200018e06ff */
[----:B------:R-:W-:Y:S01]  /*1aef0*/  IADD3 R39, P3, PT, R63, R50, RZ ;  /* 0x000000323f277210 */ /* 0x000fe20007f7e0ff */
[----:B------:R-:W-:Y:S02]  /*1af00*/  IMAD.X R62, R66, 0x1, R64, P6 ;  /* 0x00000001423e7824 */ /* 0x000fe400030e0640 */
[----:B------:R-:W-:-:S04]  /*1af10*/  IMAD.WIDE.U32 R52, R84, R38, RZ ;  /* 0x0000002654347225 */ /* 0x000fc800078e00ff */
[----:B------:R-:W-:Y:S01]  /*1af20*/  IMAD.X R45, R62, 0x1, R45, P2 ;  /* 0x000000013e2d7824 */ /* 0x000fe200010e062d */
[----:B------:R-:W-:Y:S01]  /*1af30*/  ISETP.GE.U32.AND P2, PT, R44, R65, PT ;  /* 0x000000412c00720c */ /* 0x000fe20003f46070 */
[----:B------:R-:W-:Y:S01]  /*1af40*/  IMAD.X R22, R19, 0x1, R59, P3 ;  /* 0x0000000113167824 */ /* 0x000fe200018e063b */
[----:B------:R-:W-:Y:S01]  /*1af50*/  ISETP.GE.U32.AND P3, PT, R39, R50, PT ;  /* 0x000000322700720c */ /* 0x000fe20003f66070 */
[----:B------:R-:W-:Y:S01]  /*1af60*/  IMAD.WIDE.U32 R56, P6, R37, R85, R52 ;  /* 0x0000005525387225 */ /* 0x000fe200078c0034 */
[----:B------:R-:W-:Y:S02]  /*1af70*/  ISETP.GE.U32.AND.EX P2, PT, R45, R62, PT, P2 ;  /* 0x0000003e2d00720c */ /* 0x000fe40003f46120 */
[----:B------:R-:W-:Y:S01]  /*1af80*/  ISETP.GE.U32.AND.EX P3, PT, R22, R19, PT, P3 ;  /* 0x000000131600720c */ /* 0x000fe20003f66130 */
[----:B------:R-:W-:-:S03]  /*1af90*/  IMAD.WIDE.U32 R54, R85, R38, RZ ;  /* 0x0000002655367225 */ /* 0x000fc600078e00ff */
[----:B------:R-:W-:Y:S01]  /*1afa0*/  SEL R19, RZ, 0x1, P3 ;  /* 0x00000001ff137807 */ /* 0x000fe20001800000 */
[----:B------:R-:W-:-:S04]  /*1afb0*/  IMAD.WIDE.U32 R52, R86, R33, RZ ;  /* 0x0000002156347225 */ /* 0x000fc800078e00ff */
[----:B------:R-:W-:Y:S01]  /*1afc0*/  IMAD.X R59, RZ, RZ, RZ, P6 ;  /* 0x000000ffff3b7224 */ /* 0x000fe200030e06ff */
[----:B------:R-:W-:Y:S01]  /*1afd0*/  IADD3 RZ, P6, PT, R55, R56, RZ ;  /* 0x0000003837ff7210 */ /* 0x000fe20007fde0ff */
[----:B------:R-:W-:Y:S01]  /*1afe0*/  IMAD.MOV.U32 R58, RZ, RZ, R57 ;  /* 0x000000ffff3a7224 */ /* 0x000fe200078e0039 */
[----:B------:R-:W-:Y:S01]  /*1aff0*/  IADD3 RZ, P3, PT, R53, R48, RZ ;  /* 0x0000003035ff7210 */ /* 0x000fe20007f7e0ff */
[----:B------:R-:W-:Y:S02]  /*1b000*/  IMAD.MOV.U32 R50, RZ, RZ, R49 ;  /* 0x000000ffff327224 */ /* 0x000fe400078e0031 */
[----:B------:R-:W-:-:S04]  /*1b010*/  IMAD.WIDE.U32.X R52, R37, R84, R58, P6 ;  /* 0x0000005425347225 */ /* 0x000fc800030e043a */
[----:B------:R-:W-:Y:S02]  /*1b020*/  IMAD R37, R32, R89, RZ ;  /* 0x0000005920257224 */ /* 0x000fe400078e02ff */
[----:B------:R-:W-:Y:S01]  /*1b030*/  IMAD.WIDE.U32.X R50, R36, R87, R50, P3 ;  /* 0x0000005724327225 */ /* 0x000fe200018e0432 */
[----:B------:R-:W-:Y:S02]  /*1b040*/  @P2 ISETP.NE.U32.AND P3, PT, R65, RZ, PT ;  /* 0x000000ff4100220c */ /* 0x000fe40003f65070 */
[----:B------:R-:W-:Y:S01]  /*1b050*/  IADD3 R65, P6, PT, R19, R52, RZ ;  /* 0x0000003413417210 */ /* 0x000fe20007fde0ff */
[----:B------:R-:W-:Y:S01]  /*1b060*/  IMAD.WIDE.U32 R48, R23, R89, RZ ;  /* 0x0000005917307225 */ /* 0x000fe200078e00ff */
[----:B------:R-:W-:-:S03]  /*1b070*/  @P2 ISETP.NE.AND.EX P3, PT, R62, RZ, PT, P3 ;  /* 0x000000ff3e00220c */ /* 0x000fc60003f65330 */
[----:B------:R-:W-:Y:S02]  /*1b080*/  IMAD R37, R23, R88, R37 ;  /* 0x0000005817257224 */ /* 0x000fe400078e0225 */
[----:B------:R-:W-:Y:S01]  /*1b090*/  IMAD.MOV.U32 R19, RZ, RZ, 0x1 ;  /* 0x00000001ff137424 */ /* 0x000fe200078e00ff */
[----:B------:R-:W-:Y:S01]  /*1b0a0*/  @P0 SEL R19, RZ, 0x1, !P5 ;  /* 0x00000001ff130807 */ /* 0x000fe20006800000 */
[----:B------:R-:W-:Y:S01]  /*1b0b0*/  IMAD.IADD R49, R49, 0x1, R37 ;  /* 0x0000000131317824 */ /* 0x000fe200078e0225 */
[----:B------:R-:W-:Y:S01]  /*1b0c0*/  IADD3 R54, P0, PT, R61, R48, RZ ;  /* 0x000000303d367210 */ /* 0x000fe20007f1e0ff */
[----:B------:R-:W-:Y:S01]  /*1b0d0*/  IMAD R38, R35, R86, RZ ;  /* 0x0000005623267224 */ /* 0x000fe200078e02ff */
[----:B------:R-:W-:Y:S01]  /*1b0e0*/  SEL R37, RZ, 0x1, !P1 ;  /* 0x00000001ff257807 */ /* 0x000fe20004800000 */
[----:B------:R-:W-:Y:S01]  /*1b0f0*/  IMAD.X R62, RZ, RZ, R53, P6 ;  /* 0x000000ffff3e7224 */ /* 0x000fe200030e0635 */
[----:B------:R-:W-:Y:S01]  /*1b100*/  IADD3 R59, P5, PT, R19, R50, RZ ;  /* 0x00000032133b7210 */ /* 0x000fe20007fbe0ff */
[----:B------:R-:W-:-:S03]  /*1b110*/  IMAD.WIDE.U32 R52, R34, R86, RZ ;  /* 0x0000005622347225 */ /* 0x000fc600078e00ff */
[----:B------:R-:W-:Y:S01]  /*1b120*/  IADD3.X R56, PT, PT, R51, UR4, RZ, P5, !PT ;  /* 0x0000000433387c10 */ /* 0x000fe2000affe4ff */
[----:B------:R-:W-:Y:S01]  /*1b130*/  IMAD.X R57, R49, 0x1, R60, P0 ;  /* 0x0000000131397824 */ /* 0x000fe200000e063c */
[----:B------:R-:W-:Y:S01]  /*1b140*/  IADD3 R55, P0, P1, R54, R46, R37 ;  /* 0x0000002e36377210 */ /* 0x000fe2000791e025 */
[----:B------:R-:W-:Y:S01]  /*1b150*/  IMAD R19, R34, R87, R38 ;  /* 0x0000005722137224 */ /* 0x000fe200078e0226 */
[----:B------:R-:W-:Y:S01]  /*1b160*/  IADD3 R58, P5, PT, R59, R52, RZ ;  /* 0x000000343b3a7210 */ /* 0x000fe20007fbe0ff */
[----:B------:R-:W-:Y:S01]  /*1b170*/  IMAD R37, R36, R85, RZ ;  /* 0x0000005524257224 */ /* 0x000fe200078e02ff */
[----:B------:R-:W-:Y:S01]  /*1b180*/  IADD3.X R46, PT, PT, R57, R47, RZ, P0, P1 ;  /* 0x0000002f392e7210 */ /* 0x000fe200007e24ff */
[----:B------:R-:W-:Y:S01]  /*1b190*/  IMAD.IADD R53, R53, 0x1, R19 ;  /* 0x0000000135357824 */ /* 0x000fe200078e0213 */
[----:B------:R-:W-:Y:S01]  /*1b1a0*/  ISETP.GE.U32.AND P0, PT, R55, R54, PT ;  /* 0x000000363700720c */ /* 0x000fe20003f06070 */
[----:B------:R-:W-:Y:S01]  /*1b1b0*/  IMAD.WIDE.U32 R50, R33, R85, RZ ;  /* 0x0000005521327225 */ /* 0x000fe200078e00ff */
[----:B------:R-:W-:-:S02]  /*1b1c0*/  @P2 IADD3 R19, P1, PT, RZ, -R67, RZ ;  /* 0x80000043ff132210 */ /* 0x000fc40007f3e0ff */
[----:B------:R-:W-:Y:S01]  /*1b1d0*/  ISETP.GE.U32.AND.EX P0, PT, R46, R57, PT, P0 ;  /* 0x000000392e00720c */ /* 0x000fe20003f06100 */
[----:B------:R-:W-:Y:S01]  /*1b1e0*/  IMAD.X R63, R53, 0x1, R56, P5 ;  /* 0x00000001353f7824 */ /* 0x000fe200028e0638 */
[----:B------:R-:W-:Y:S01]  /*1b1f0*/  IADD3 R47, P5, PT, R58, R55, RZ ;  /* 0x000000373a2f7210 */ /* 0x000fe20007fbe0ff */
[----:B------:R-:W-:Y:S01]  /*1b200*/  IMAD R37, R33, R84, R37 ;  /* 0x0000005421257224 */ /* 0x000fe200078e0225 */
[----:B------:R-:W-:Y:S01]  /*1b210*/  @P2 ISETP.NE.U32.AND P6, PT, R40, R19, PT ;  /* 0x000000132800220c */ /* 0x000fe20003fc5070 */
[----:B------:R-:W-:Y:S01]  /*1b220*/  @P2 IMAD.X R19, RZ, RZ, ~R64, P1 ;  /* 0x000000ffff132224 */ /* 0x000fe200008e0e40 */
[----:B------:R-:W-:Y:S01]  /*1b230*/  ISETP.GE.U32.AND P1, PT, R47, R58, PT ;  /* 0x0000003a2f00720c */ /* 0x000fe20003f26070 */
[----:B------:R-:W-:Y:S01]  /*1b240*/  IMAD.X R46, R63, 0x1, R46, P5 ;  /* 0x000000013f2e7824 */ /* 0x000fe200028e062e */
[----:B------:R-:W-:Y:S01]  /*1b250*/  IADD3 R40, P5, PT, R65, R50, RZ ;  /* 0x0000003241287210 */ /* 0x000fe20007fbe0ff */
[----:B------:R-:W-:Y:S01]  /*1b260*/  IMAD.IADD R67, R51, 0x1, R37 ;  /* 0x0000000133437824 */ /* 0x000fe200078e0225 */
[----:B------:R-:W-:Y:S01]  /*1b270*/  @P2 ISETP.NE.AND.EX P6, PT, R66, R19, !P3, P6 ;  /* 0x000000134200220c */ /* 0x000fe20005fc5360 */
[----:B------:R-:W-:Y:S01]  /*1b280*/  IMAD.MOV.U32 R55, RZ, RZ, 0x1 ;  /* 0x00000001ff377424 */ /* 0x000fe200078e00ff */
[----:B------:R-:W-:Y:S01]  /*1b290*/  ISETP.GE.U32.AND.EX P3, PT, R46, R63, PT, P1 ;  /* 0x0000003f2e00720c */ /* 0x000fe20003f66110 */
[----:B------:R-:W-:Y:S01]  /*1b2a0*/  IMAD.X R64, R67, 0x1, R62, P5 ;  /* 0x0000000143407824 */ /* 0x000fe200028e063e */
[----:B------:R-:W-:-:S02]  /*1b2b0*/  IADD3 R37, P1, PT, R40, R47, RZ ;  /* 0x0000002f28257210 */ /* 0x000fc40007f3e0ff */
[----:B------:R-:W-:Y:S02]  /*1b2c0*/  @P2 SEL R55, RZ, 0x1, !P6 ;  /* 0x00000001ff372807 */ /* 0x000fe40007000000 */
[----:B------:R-:W-:Y:S01]  /*1b2d0*/  @P0 IADD3 R47, P2, PT, RZ, -R61, RZ ;  /* 0x8000003dff2f0210 */ /* 0x000fe20007f5e0ff */
[----:B------:R-:W-:Y:S01]  /*1b2e0*/  IMAD.X R19, R64, 0x1, R46, P1 ;  /* 0x0000000140137824 */ /* 0x000fe200008e062e */
[----:B------:R-:W-:Y:S02]  /*1b2f0*/  @P0 ISETP.NE.U32.AND P6, PT, R54, RZ, PT ;  /* 0x000000ff3600020c */ /* 0x000fe40003fc5070 */
[----:B------:R-:W-:Y:S01]  /*1b300*/  ISETP.GE.U32.AND P1, PT, R37, R40, PT ;  /* 0x000000282500720c */ /* 0x000fe20003f26070 */
[----:B------:R-:W-:Y:S01]  /*1b310*/  @P0 IMAD.X R38, RZ, RZ, ~R60, P2 ;  /* 0x000000ffff260224 */ /* 0x000fe200010e0e3c */
[----:B------:R-:W-:Y:S02]  /*1b320*/  @P0 ISETP.NE.U32.AND P2, PT, R48, R47, PT ;  /* 0x0000002f3000020c */ /* 0x000fe40003f45070 */
[----:B------:R-:W-:Y:S01]  /*1b330*/  @P0 ISETP.NE.AND.EX P6, PT, R57, RZ, PT, P6 ;  /* 0x000000ff3900020c */ /* 0x000fe20003fc5360 */
[----:B------:R-:W-:Y:S01]  /*1b340*/  IMAD.MOV.U32 R57, RZ, RZ, 0x1 ;  /* 0x00000001ff397424 */ /* 0x000fe200078e00ff */
[----:B------:R-:W-:-:S02]  /*1b350*/  ISETP.GE.U32.AND.EX P1, PT, R19, R64, PT, P1 ;  /* 0x000000401300720c */ /* 0x000fc40003f26110 */
[----:B------:R-:W-:Y:S02]  /*1b360*/  @P3 IADD3 R47, P5, PT, RZ, -R59, RZ ;  /* 0x8000003bff2f3210 */ /* 0x000fe40007fbe0ff */
[----:B------:R-:W-:Y:S02]  /*1b370*/  @P0 ISETP.NE.AND.EX P6, PT, R49, R38, !P6, P2 ;  /* 0x000000263100020c */ /* 0x000fe400077c5320 */
[----:B------:R-:W-:Y:S01]  /*1b380*/  @P3 ISETP.NE.U32.AND P2, PT, R58, RZ, PT ;  /* 0x000000ff3a00320c */ /* 0x000fe20003f45070 */
[----:B------:R-:W-:Y:S01]  /*1b390*/  @P3 IMAD.X R38, RZ, RZ, ~R56, P5 ;  /* 0x000000ffff263224 */ /* 0x000fe200028e0e38 */
[----:B------:R-:W-:Y:S01]  /*1b3a0*/  @P3 ISETP.NE.U32.AND P5, PT, R52, R47, PT ;  /* 0x0000002f3400320c */ /* 0x000fe20003fa5070 */
[----:B------:R-:W-:Y:S01]  /*1b3b0*/  IMAD.WIDE.U32 R46, R84, R33, RZ ;  /* 0x00000021542e7225 */ /* 0x000fe200078e00ff */
[----:B------:R-:W-:Y:S02]  /*1b3c0*/  @P3 ISETP.NE.AND.EX P2, PT, R63, RZ, PT, P2 ;  /* 0x000000ff3f00320c */ /* 0x000fe40003f45320 */
[----:B------:R-:W-:Y:S01]  /*1b3d0*/  P2R R54, PR, RZ, 0x40 ;  /* 0x00000040ff367803 */ /* 0x000fe20000000000 */
[----:B------:R-:W-:Y:S01]  /*1b3e0*/  IMAD.WIDE.U32 R58, R87, R23, RZ ;  /* 0x00000017573a7225 */ /* 0x000fe200078e00ff */
[----:B------:R-:W-:-:S02]  /*1b3f0*/  @P3 ISETP.NE.AND.EX P2, PT, R53, R38, !P2, P5 ;  /* 0x000000263500320c */ /* 0x000fc40005745350 */
[----:B------:R-:W-:Y:S02]  /*1b400*/  @P1 IADD3 R51, P5, PT, RZ, -R65, RZ ;  /* 0x80000041ff331210 */ /* 0x000fe40007fbe0ff */
[----:B------:R-:W-:Y:S02]  /*1b410*/  @P3 SEL R57, RZ, 0x1, !P2 ;  /* 0x00000001ff393807 */ /* 0x000fe40005000000 */
[----:B------:R-:W-:Y:S01]  /*1b420*/  @P1 ISETP.NE.U32.AND P6, PT, R50, R51, PT ;  /* 0x000000333200120c */ /* 0x000fe20003fc5070 */
[----:B------:R-:W-:Y:S02]  /*1b430*/  @P1 IMAD.X R38, RZ, RZ, ~R62, P5 ;  /* 0x000000ffff261224 */ /* 0x000fe400028e0e3e */
[----:B------:R-:W-:-:S04]  /*1b440*/  IMAD.WIDE.U32 R48, P5, R36, R85, R46 ;  /* 0x0000005524307225 */ /* 0x000fc800078a002e */
[----:B------:R-:W-:-:S04]  /*1b450*/  IMAD.WIDE.U32 R46, R85, R33, RZ ;  /* 0x00000021552e7225 */ /* 0x000fc800078e00ff */
[----:B------:R-:W-:Y:S01]  /*1b460*/  IMAD.X R53, RZ, RZ, RZ, P5 ;  /* 0x000000ffff357224 */ /* 0x000fe200028e06ff */
[----:B------:R-:W-:Y:S01]  /*1b470*/  IADD3 RZ, P5, PT, R47, R48, RZ ;  /* 0x000000302fff7210 */ /* 0x000fe20007fbe0ff */
[----:B------:R-:W-:Y:S02]  /*1b480*/  IMAD.MOV.U32 R52, RZ, RZ, R49 ;  /* 0x000000ffff347224 */ /* 0x000fe400078e0031 */
[----:B------:R-:W-:-:S04]  /*1b490*/  IMAD.WIDE.U32 R48, R87, R34, RZ ;  /* 0x0000002257307225 */ /* 0x000fc800078e00ff */
[----:B------:R-:W-:Y:S01]  /*1b4a0*/  IMAD.WIDE.U32.X R46, R36, R84, R52, P5 ;  /* 0x00000054242e7225 */ /* 0x000fe200028e0434 */
[----:B------:R-:W-:-:S03]  /*1b4b0*/  @P1 ISETP.NE.U32.AND P5, PT, R40, RZ, PT ;  /* 0x000000ff2800120c */ /* 0x000fc60003fa5070 */
[----:B------:R-:W-:Y:S01]  /*1b4c0*/  IMAD.MOV.U32 R33, RZ, RZ, 0x1 ;  /* 0x00000001ff217424 */ /* 0x000fe200078e00ff */
[----:B------:R-:W-:-:S04]  /*1b4d0*/  @P1 ISETP.NE.AND.EX P5, PT, R64, RZ, PT, P5 ;  /* 0x000000ff4000120c */ /* 0x000fc80003fa5350 */
[----:B------:R-:W-:Y:S01]  /*1b4e0*/  @P1 ISETP.NE.AND.EX P5, PT, R67, R38, !P5, P6 ;  /* 0x000000264300120c */ /* 0x000fe20006fa5360 */
[----:B------:R-:W-:-:S03]  /*1b4f0*/  IMAD.WIDE.U32 R50, P6, R35, R86, R48 ;  /* 0x0000005623327225 */ /* 0x000fc600078c0030 */
[----:B------:R-:W-:Y:S01]  /*1b500*/  @P1 SEL R33, RZ, 0x1, !P5 ;  /* 0x00000001ff211807 */ /* 0x000fe20006800000 */
[----:B------:R-:W-:-:S04]  /*1b510*/  IMAD.WIDE.U32 R48, R86, R34, RZ ;  /* 0x0000002256307225 */ /* 0x000fc800078e00ff */
[----:B------:R-:W-:Y:S01]  /*1b520*/  IMAD.X R53, RZ, RZ, RZ, P6 ;  /* 0x000000ffff357224 */ /* 0x000fe200030e06ff */
[----:B------:R-:W-:Y:S01]  /*1b530*/  IADD3 RZ, P6, PT, R49, R50, RZ ;  /* 0x0000003231ff7210 */ /* 0x000fe20007fde0ff */
[----:B------:R-:W-:Y:S02]  /*1b540*/  IMAD.MOV.U32 R52, RZ, RZ, R51 ;  /* 0x000000ffff347224 */ /* 0x000fe400078e0033 */
[----:B------:R-:W-:Y:S01]  /*1b550*/  IMAD.X R51, RZ, RZ, RZ, P4 ;  /* 0x000000ffff337224 */ /* 0x000fe200020e06ff */
[----:B------:R-:W-:Y:S01]  /*1b560*/  IADD3 RZ, P4, PT, R42, R41, RZ ;  /* 0x000000292aff7210 */ /* 0x000fe20007f9e0ff */
[----:B------:R-:W-:Y:S02]  /*1b570*/  IMAD.MOV.U32 R50, RZ, RZ, R43 ;  /* 0x000000ffff327224 */ /* 0x000fe400078e002b */
[----:B------:R-:W-:Y:S01]  /*1b580*/  IMAD.WIDE.U32.X R48, R35, R87, R52, P6 ;  /* 0x0000005723307225 */ /* 0x000fe200030e0434 */
[----:B------:R-:W-:-:S03]  /*1b590*/  ISETP.NE.AND P6, PT, R54, RZ, PT ;  /* 0x000000ff3600720c */ /* 0x000fc60003fc5270 */
[----:B------:R-:W-:Y:S01]  /*1b5a0*/  IMAD.WIDE.U32.X R50, R15, R29, R50, P4 ;  /* 0x0000001d0f327225 */ /* 0x000fe200020e0432 */
[----:B------:R-:W-:-:S03]  /*1b5b0*/  IADD3 R57, P3, PT, R57, R48, RZ ;  /* 0x0000003039397210 */ /* 0x000fc60007f7e0ff */
[----:B------:R-:W-:Y:S01]  /*1b5c0*/  IMAD.WIDE.U32 R40, R15, R26, RZ ;  /* 0x0000001a0f287225 */ /* 0x000fe200078e00ff */
[----:B------:R-:W-:Y:S02]  /*1b5d0*/  IADD3 R61, P4, PT, R55, R50, RZ ;  /* 0x00000032373d7210 */ /* 0x000fe40007f9e0ff */
[----:B------:R-:W-:Y:S01]  /*1b5e0*/  IADD3.X R56, PT, PT, R49, UR5, RZ, P3, !PT ;  /* 0x0000000531387c10 */ /* 0x000fe20009ffe4ff */
[----:B------:R-:W-:Y:S01]  /*1b5f0*/  IMAD.WIDE.U32 R42, R18, R26, RZ ;  /* 0x0000001a122a7225 */ /* 0x000fe200078e00ff */
[----:B------:R-:W-:-:S03]  /*1b600*/  IADD3.X R60, PT, PT, R51, UR4, RZ, P4, !PT ;  /* 0x00000004333c7c10 */ /* 0x000fc6000a7fe4ff */
[----:B------:R-:W-:Y:S01]  /*1b610*/  IMAD.WIDE.U32 R40, P2, R18, R27, R40 ;  /* 0x0000001b12287225 */ /* 0x000fe20007840028 */
[----:B------:R-:W-:-:S03]  /*1b620*/  IADD3 R63, P3, PT, R61, R42, RZ ;  /* 0x0000002a3d3f7210 */ /* 0x000fc60007f7e0ff */
[----:B------:R-:W-:Y:S01]  /*1b630*/  IMAD.IADD R91, R43, 0x1, R40 ;  /* 0x000000012b5b7824 */ /* 0x000fe200078e0228 */
[----:B------:R-:W-:Y:S01]  /*1b640*/  IADD3 R36, P4, PT, R63, R20, RZ ;  /* 0x000000143f247210 */ /* 0x000fe20007f9e0ff */
[----:B------:R-:W-:-:S04]  /*1b650*/  IMAD.WIDE.U32 R50, R88, R23, RZ ;  /* 0x0000001758327225 */ /* 0x000fc800078e00ff */
[----:B------:R-:W-:Y:S02]  /*1b660*/  IMAD.X R62, R91, 0x1, R60, P3 ;  /* 0x000000015b3e7824 */ /* 0x000fe400018e063c */
[----:B------:R-:W-:-:S04]  /*1b670*/  IMAD.WIDE.U32 R54, R84, R34, RZ ;  /* 0x0000002254367225 */ /* 0x000fc800078e00ff */
[----:B------:R-:W-:Y:S01]  /*1b680*/  IMAD.X R38, R62, 0x1, R21, P4 ;  /* 0x000000013e267824 */ /* 0x000fe200020e0615 */
[----:B------:R-:W-:Y:S01]  /*1b690*/  ISETP.GE.U32.AND P4, PT, R36, R63, PT ;  /* 0x0000003f2400720c */ /* 0x000fe20003f86070 */
[----:B------:R-:W-:-:S03]  /*1b6a0*/  IMAD.WIDE.U32 R48, R89, R23, RZ ;  /* 0x0000001759307225 */ /* 0x000fc600078e00ff */
[----:B------:R-:W-:Y:S01]  /*1b6b0*/  ISETP.GE.U32.AND.EX P1, PT, R38, R62, PT, P4 ;  /* 0x0000003e2600720c */ /* 0x000fe20003f26140 */
[----:B------:R-:W-:Y:S01]  /*1b6c0*/  IMAD.WIDE.U32 R50, P3, R32, R89, R50 ;  /* 0x0000005920327225 */ /* 0x000fe20007860032 */
[----:B------:R-:W-:-:S03]  /*1b6d0*/  IADD3 R69, P4, PT, R33, R46, RZ ;  /* 0x0000002e21457210 */ /* 0x000fc60007f9e0ff */
[----:B------:R-:W-:Y:S01]  /*1b6e0*/  IMAD.WIDE.U32 R52, R85, R34, RZ ;  /* 0x0000002255347225 */ /* 0x000fe200078e00ff */
[----:B------:R-:W-:-:S03]  /*1b6f0*/  IADD3.X R66, PT, PT, R47, UR4, RZ, P4, !PT ;  /* 0x000000042f427c10 */ /* 0x000fc6000a7fe4ff */
[----:B------:R-:W-:-:S04]  /*1b700*/  IMAD.WIDE.U32 R20, P5, R35, R85, R54 ;  /* 0x0000005523147225 */ /* 0x000fc800078a0036 */
[----:B------:R-:W-:Y:S01]  /*1b710*/  IMAD.X R55, RZ, RZ, RZ, P3 ;  /* 0x000000ffff377224 */ /* 0x000fe200018e06ff */
[----:B------:R-:W-:Y:S01]  /*1b720*/  IADD3 RZ, P3, PT, R49, R50, RZ ;  /* 0x0000003231ff7210 */ /* 0x000fe20007f7e0ff */
[----:B------:R-:W-:Y:S02]  /*1b730*/  IMAD.MOV.U32 R54, RZ, RZ, R51 ;  /* 0x000000ffff367224 */ /* 0x000fe400078e0033 */
[----:B------:R-:W-:Y:S01]  /*1b740*/  IMAD.X R49, RZ, RZ, RZ, P5 ;  /* 0x000000ffff317224 */ /* 0x000fe200028e06ff */
[----:B------:R-:W-:Y:S01]  /*1b750*/  IADD3 RZ, P5, PT, R53, R20, RZ ;  /* 0x0000001435ff7210 */ /* 0x000fe20007fbe0ff */
[----:B------:R-:W-:Y:S02]  /*1b760*/  IMAD.MOV.U32 R48, RZ, RZ, R21 ;  /* 0x000000ffff307224 */ /* 0x000fe400078e0015 */
[C---:B------:R-:W-:Y:S02]  /*1b770*/  IMAD R20, R32.reuse, R86, RZ ;  /* 0x0000005620147224 */ /* 0x040fe400078e02ff */
[----:B------:R-:W-:Y:S01]  /*1b780*/  IMAD.WIDE.U32.X R54, R32, R88, R54, P3 ;  /* 0x0000005820367225 */ /* 0x000fe200018e0436 */
[----:B------:R-:W-:-:S03]  /*1b790*/  @P1 ISETP.NE.U32.AND P3, PT, R63, RZ, PT ;  /* 0x000000ff3f00120c */ /* 0x000fc60003f65070 */
[----:B------:R-:W-:Y:S01]  /*1b7a0*/  IMAD.WIDE.U32 R50, R23, R86, RZ ;  /* 0x0000005617327225 */ /* 0x000fe200078e00ff */
[----:B------:R-:W-:-:S03]  /*1b7b0*/  @P1 ISETP.NE.AND.EX P3, PT, R62, RZ, PT, P3 ;  /* 0x000000ff3e00120c */ /* 0x000fc60003f65330 */
[----:B------:R-:W-:-:S04]  /*1b7c0*/  IMAD.WIDE.U32 R58, P4, R32, R86, R58 ;  /* 0x00000056203a7225 */ /* 0x000fc8000788003a */
[----:B------:R-:W-:-:S04]  /*1b7d0*/  IMAD.WIDE.U32 R52, R86, R23, RZ ;  /* 0x0000001756347225 */ /* 0x000fc800078e00ff */
[----:B------:R-:W-:Y:S01]  /*1b7e0*/  IMAD.WIDE.U32.X R48, R35, R84, R48, P5 ;  /* 0x0000005423307225 */ /* 0x000fe200028e0430 */
[----:B------:R-:W-:-:S03]  /*1b7f0*/  IADD3 R62, P5, PT, R57, R50, RZ ;  /* 0x00000032393e7210 */ /* 0x000fc60007fbe0ff */
[----:B------:R-:W-:Y:S02]  /*1b800*/  IMAD R21, R23, R87, R20 ;  /* 0x0000005717157224 */ /* 0x000fe400078e0214 */
[----:B------:R-:W-:Y:S02]  /*1b810*/  IMAD R35, R35, R85, RZ ;  /* 0x0000005523237224 */ /* 0x000fe400078e02ff */
[----:B------:R-:W-:Y:S01]  /*1b820*/  IMAD.X R47, RZ, RZ, RZ, P4 ;  /* 0x000000ffff2f7224 */ /* 0x000fe200020e06ff */
[----:B------:R-:W-:Y:S01]  /*1b830*/  IADD3 RZ, P4, PT, R53, R58, RZ ;  /* 0x0000003a35ff7210 */ /* 0x000fe20007f9e0ff */
[----:B------:R-:W-:Y:S01]  /*1b840*/  IMAD.MOV.U32 R33, RZ, RZ, 0x1 ;  /* 0x00000001ff217424 */ /* 0x000fe200078e00ff */
[----:B------:R-:W-:Y:S01]  /*1b850*/  @P0 SEL R33, RZ, 0x1, !P6 ;  /* 0x00000001ff210807 */ /* 0x000fe20007000000 */
[----:B------:R-:W-:Y:S02]  /*1b860*/  IMAD.IADD R63, R51, 0x1, R21 ;  /* 0x00000001333f7824 */ /* 0x000fe400078e0215 */
[----:B------:R-:W-:-:S02]  /*1b870*/  IMAD R35, R34, R84, R35 ;  /* 0x0000005422237224 */ /* 0x000fc400078e0223 */
[----:B------:R-:W-:-:S04]  /*1b880*/  IMAD.WIDE.U32 R52, R34, R85, RZ ;  /* 0x0000005522347225 */ /* 0x000fc800078e00ff */
[----:B------:R-:W-:Y:S01]  /*1b890*/  IMAD R34, R45, R16, RZ ;  /* 0x000000102d227224 */ /* 0x000fe200078e02ff */
[----:B------:R-:W-:Y:S01]  /*1b8a0*/  IADD3 R68, P0, PT, R69, R52, RZ ;  /* 0x0000003445447210 */ /* 0x000fe20007f1e0ff */
[----:B------:R-:W-:Y:S01]  /*1b8b0*/  IMAD.X R65, R63, 0x1, R56, P5 ;  /* 0x000000013f417824 */ /* 0x000fe200028e0638 */
[----:B------:R-:W-:Y:S01]  /*1b8c0*/  IADD3 R67, P5, P6, R62, R33, R54 ;  /* 0x000000213e437210 */ /* 0x000fe20007ebe036 */
[C---:B------:R-:W-:Y:S01]  /*1b8d0*/  IMAD.WIDE.U32 R20, R44.reuse, R16, RZ ;  /* 0x000000102c147225 */ /* 0x040fe200078e00ff */
[----:B------:R-:W-:Y:S02]  /*1b8e0*/  LOP3.LUT R45, RZ, R45, RZ, 0x33, !PT ;  /* 0x0000002dff2d7212 */ /* 0x000fe400078e33ff */
[----:B------:R-:W-:Y:S01]  /*1b8f0*/  IADD3.X R64, PT, PT, R65, UR4, R55, P5, P6 ;  /* 0x0000000441407c10 */ /* 0x000fe2000afec437 */
[----:B------:R-:W-:Y:S01]  /*1b900*/  IMAD R33, R44, R17, R34 ;  /* 0x000000112c217224 */ /* 0x000fe200078e0222 */
[----:B------:R-:W-:Y:S01]  /*1b910*/  @P1 IADD3 R51, P5, PT, RZ, -R61, RZ ;  /* 0x8000003dff331210 */ /* 0x000fe20007fbe0ff */
[----:B------:R-:W-:-:S02]  /*1b920*/  IMAD.IADD R53, R53, 0x1, R35 ;  /* 0x0000000135357824 */ /* 0x000fc400078e0223 */
[----:B------:R-:W-:Y:S01]  /*1b930*/  IMAD.IADD R35, R21, 0x1, R33 ;  /* 0x0000000115237824 */ /* 0x000fe200078e0221 */
        /* <DEDUP_REMOVED lines=8> */
[----:B------:R-:W-:Y:S02]  /*1b9c0*/  @P1 ISETP.NE.AND.EX P3, PT, R91, R42, !P3, P0 ;  /* 0x0000002a5b00120c */ /* 0x000fe40005f65300 */
[----:B------:R-:W-:Y:S01]  /*1b9d0*/  ISETP.GE.U32.AND.EX P0, PT, R34, R71, PT, P5 ;  /* 0x000000472200720c */ /* 0x000fe20003f06150 */
[----:B------:R-:W-:Y:S01]  /*1b9e0*/  IMAD.WIDE.U32 R60, R20, R30, RZ ;  /* 0x0000001e143c7225 */ /* 0x000fe200078e00ff */
[----:B------:R-:W-:-:S03]  /*1b9f0*/  IADD3 RZ, P5, PT, R40, R43, RZ ;  /* 0x0000002b28ff7210 */ /* 0x000fc60007fbe0ff */
[----:B------:R-:W-:-:S04]  /*1ba00*/  IMAD.WIDE.U32 R54, P6, R20, R31, R54 ;  /* 0x0000001f14367225 */ /* 0x000fc800078c0036 */
[----:B------:R-:W-:Y:S02]  /*1ba10*/  IMAD.MOV.U32 R46, RZ, RZ, R59 ;  /* 0x000000ffff2e7224 */ /* 0x000fe400078e003b */
[----:B------:R-:W-:Y:S01]  /*1ba20*/  IMAD.X R59, RZ, RZ, RZ, P2 ;  /* 0x000000ffff3b7224 */ /* 0x000fe200010e06ff */
[----:B------:R-:W-:Y:S01]  /*1ba30*/  ISETP.GT.U32.AND P2, PT, R60, R51, PT ;  /* 0x000000333c00720c */ /* 0x000fe20003f44070 */
[----:B------:R-:W-:Y:S01]  /*1ba40*/  IMAD.MOV.U32 R51, RZ, RZ, 0x1 ;  /* 0x00000001ff337424 */ /* 0x000fe200078e00ff */
[----:B------:R-:W-:Y:S01]  /*1ba50*/  @P1 SEL R51, RZ, 0x1, !P3 ;  /* 0x00000001ff331807 */ /* 0x000fe20005800000 */
[----:B------:R-:W-:Y:S01]  /*1ba60*/  IMAD.X R43, RZ, RZ, RZ, P6 ;  /* 0x000000ffff2b7224 */ /* 0x000fe200030e06ff */
[----:B------:R-:W-:Y:S01]  /*1ba70*/  IADD3 R60, P6, PT, R61, R54, RZ ;  /* 0x000000363d3c7210 */ /* 0x000fe20007fde0ff */
[----:B------:R-:W-:Y:S01]  /*1ba80*/  IMAD.MOV.U32 R58, RZ, RZ, R41 ;  /* 0x000000ffff3a7224 */ /* 0x000fe200078e0029 */
[----:B------:R-:W-:Y:S01]  /*1ba90*/  ISETP.GE.U32.AND P1, PT, R67, R62, PT ;  /* 0x0000003e4300720c */ /* 0x000fe20003f26070 */
[----:B------:R-:W-:Y:S01]  /*1baa0*/  IMAD.MOV.U32 R42, RZ, RZ, R55 ;  /* 0x000000ffff2a7224 */ /* 0x000fe200078e0037 */
[----:B------:R-:W-:Y:S01]  /*1bab0*/  ISETP.GT.U32.AND.EX P2, PT, R60, R45, PT, P2 ;  /* 0x0000002d3c00720c */ /* 0x000fe20003f44120 */
[----:B------:R-:W-:Y:S01]  /*1bac0*/  IMAD.WIDE.U32.X R40, R15, R27, R58, P5 ;  /* 0x0000001b0f287225 */ /* 0x000fe200028e043a */
[----:B------:R-:W-:-:S02]  /*1bad0*/  @P0 IADD3 R45, P3, PT, RZ, -R69, RZ ;  /* 0x80000045ff2d0210 */ /* 0x000fc40007f7e0ff */
[----:B------:R-:W-:Y:S01]  /*1bae0*/  ISETP.GE.U32.AND.EX P1, PT, R64, R65, PT, P1 ;  /* 0x000000414000720c */ /* 0x000fe20003f26110 */
[----:B------:R-:W-:Y:S01]  /*1baf0*/  IMAD.WIDE.U32.X R42, R35, R31, R42, P6 ;  /* 0x0000001f232a7225 */ /* 0x000fe200030e042a */
[----:B------:R-:W-:Y:S02]  /*1bb00*/  @P0 ISETP.NE.U32.AND P5, PT, R68, RZ, PT ;  /* 0x000000ff4400020c */ /* 0x000fe40003fa5070 */
[----:B------:R-:W-:Y:S01]  /*1bb10*/  IADD3 R67, P6, PT, R51, R40, RZ ;  /* 0x0000002833437210 */ /* 0x000fe20007fde0ff */
[----:B------:R-:W-:Y:S01]  /*1bb20*/  @P0 IMAD.X R44, RZ, RZ, ~R66, P3 ;  /* 0x000000ffff2c0224 */ /* 0x000fe200018e0e42 */
[----:B------:R-:W-:Y:S01]  /*1bb30*/  @P0 ISETP.NE.U32.AND P3, PT, R52, R45, PT ;  /* 0x0000002d3400020c */ /* 0x000fe20003f65070 */
[----:B------:R-:W-:Y:S01]  /*1bb40*/  IMAD.MOV.U32 R51, RZ, RZ, 0x1 ;  /* 0x00000001ff337424 */ /* 0x000fe200078e00ff */
[----:B------:R-:W-:Y:S01]  /*1bb50*/  @P0 ISETP.NE.AND.EX P5, PT, R71, RZ, PT, P5 ;  /* 0x000000ff4700020c */ /* 0x000fe20003fa5350 */
[----:B------:R-:W-:Y:S01]  /*1bb60*/  IMAD.WIDE.U32 R54, R84, R23, RZ ;  /* 0x0000001754367225 */ /* 0x000fe200078e00ff */
[----:B------:R-:W-:-:S02]  /*1bb70*/  SEL R45, RZ, 0x1, !P2 ;  /* 0x00000001ff2d7807 */ /* 0x000fc40005000000 */
[----:B------:R-:W-:Y:S01]  /*1bb80*/  @P0 ISETP.NE.AND.EX P3, PT, R53, R44, !P5, P3 ;  /* 0x0000002c3500020c */ /* 0x000fe20006f65330 */
[----:B------:R-:W-:Y:S01]  /*1bb90*/  IMAD.WIDE.U32.X R52, R32, R87, R46, P4 ;  /* 0x0000005720347225 */ /* 0x000fe200020e042e */
[----:B------:R-:W-:Y:S02]  /*1bba0*/  IADD3.X R58, PT, PT, R41, UR4, RZ, P6, !PT ;  /* 0x00000004293a7c10 */ /* 0x000fe4000b7fe4ff */
[----:B------:R-:W-:Y:S01]  /*1bbb0*/  IADD3 R93, P2, PT, R45, R42, RZ ;  /* 0x0000002a2d5d7210 */ /* 0x000fe20007f5e0ff */
[----:B------:R-:W-:Y:S01]  /*1bbc0*/  IMAD.WIDE.U32 R40, R15, R24, RZ ;  /* 0x000000180f287225 */ /* 0x000fe200078e00ff */
[----:B------:R-:W-:Y:S02]  /*1bbd0*/  @P1 IADD3 R57, P6, PT, RZ, -R57, RZ ;  /* 0x80000039ff391210 */ /* 0x000fe40007fde0ff */
[----:B------:R-:W-:Y:S01]  /*1bbe0*/  @P0 SEL R51, RZ, 0x1, !P3 ;  /* 0x00000001ff330807 */ /* 0x000fe20005800000 */
[----:B------:R-:W-:Y:S01]  /*1bbf0*/  IMAD.X R64, RZ, RZ, R43, P2 ;  /* 0x000000ffff407224 */ /* 0x000fe200010e062b */
[----:B------:R-:W-:Y:S01]  /*1bc00*/  @P1 ISETP.NE.U32.AND P5, PT, R62, RZ, PT ;  /* 0x000000ff3e00120c */ /* 0x000fe20003fa5070 */
[----:B------:R-:W-:Y:S01]  /*1bc10*/  @P1 IMAD.X R56, RZ, RZ, ~R56, P6 ;  /* 0x000000ffff381224 */ /* 0x000fe200030e0e38 */
[----:B------:R-:W-:Y:S01]  /*1bc20*/  @P1 ISETP.NE.U32.AND P2, PT, R50, R57, PT ;  /* 0x000000393200120c */ /* 0x000fe20003f45070 */
[----:B------:R-:W-:Y:S01]  /*1bc30*/  IMAD.WIDE.U32 R42, R23, R85, RZ ;  /* 0x00000055172a7225 */ /* 0x000fe200078e00ff */
[----:B------:R-:W-:-:S02]  /*1bc40*/  IADD3 R59, P3, PT, R51, R48, RZ ;  /* 0x00000030333b7210 */ /* 0x000fc40007f7e0ff */
[----:B------:R-:W-:Y:S01]  /*1bc50*/  @P1 ISETP.NE.AND.EX P0, PT, R65, RZ, PT, P5 ;  /* 0x000000ff4100120c */ /* 0x000fe20003f05350 */
[----:B------:R-:W-:-:S03]  /*1bc60*/  IMAD.WIDE.U32 R50, R18, R24, RZ ;  /* 0x0000001812327225 */ /* 0x000fc600078e00ff */
[----:B------:R-:W-:Y:S01]  /*1bc70*/  @P1 ISETP.NE.AND.EX P2, PT, R63, R56, !P0, P2 ;  /* 0x000000383f00120c */ /* 0x000fe20004745320 */
[----:B------:R-:W-:Y:S01]  /*1bc80*/  IMAD.WIDE.U32 R40, P5, R18, R25, R40 ;  /* 0x0000001912287225 */ /* 0x000fe200078a0028 */
[----:B------:R-:W-:Y:S02]  /*1bc90*/  IADD3 R60, P0, PT, R67, R50, RZ ;  /* 0x00000032433c7210 */ /* 0x000fe40007f1e0ff */
[----:B------:R-:W-:Y:S01]  /*1bca0*/  IADD3.X R56, PT, PT, R49, UR4, RZ, P3, !PT ;  /* 0x0000000431387c10 */ /* 0x000fe20009ffe4ff */
[----:B------:R-:W-:Y:S01]  /*1bcb0*/  IMAD.IADD R69, R51, 0x1, R40 ;  /* 0x0000000133457824 */ /* 0x000fe200078e0228 */
[----:B------:R-:W-:Y:S01]  /*1bcc0*/  IADD3 R91, P3, PT, R60, R39, RZ ;  /* 0x000000273c5b7210 */ /* 0x000fe20007f7e0ff */
[----:B------:R-:W-:Y:S01]  /*1bcd0*/  IMAD R18, R32, R85, RZ ;  /* 0x0000005520127224 */ /* 0x000fe200078e02ff */
[----:B------:R-:W-:Y:S01]  /*1bce0*/  IADD3 R63, P4, PT, R59, R42, RZ ;  /* 0x0000002a3b3f7210 */ /* 0x000fe20007f9e0ff */
[----:B------:R-:W-:Y:S01]  /*1bcf0*/  IMAD.X R71, R69, 0x1, R58, P0 ;  /* 0x0000000145477824 */ /* 0x000fe200000e063a */
[----:B------:R-:W-:Y:S01]  /*1bd00*/  ISETP.GE.U32.AND P0, PT, R91, R60, PT ;  /* 0x0000003c5b00720c */ /* 0x000fe20003f06070 */
[----:B------:R-:W-:-:S04]  /*1bd10*/  IMAD.WIDE.U32 R48, R35, R28, RZ ;  /* 0x0000001c23307225 */ /* 0x000fc800078e00ff */
[----:B------:R-:W-:Y:S02]  /*1bd20*/  IMAD.X R62, R71, 0x1, R22, P3 ;  /* 0x00000001473e7824 */ /* 0x000fe400018e0616 */
[----:B------:R-:W-:Y:S02]  /*1bd30*/  IMAD R39, R23, R84, R18 ;  /* 0x0000005417277224 */ /* 0x000fe400078e0212 */
[----:B------:R-:W-:Y:S01]  /*1bd40*/  IMAD.WIDE.U32 R44, R20, R28, RZ ;  /* 0x0000001c142c7225 */ /* 0x000fe200078e00ff */
[----:B------:R-:W-:-:S03]  /*1bd50*/  ISETP.GE.U32.AND.EX P0, PT, R62, R71, PT, P0 ;  /* 0x000000473e00720c */ /* 0x000fc60003f06100 */
[----:B------:R-:W-:-:S04]  /*1bd60*/  IMAD.WIDE.U32 R48, P3, R20, R29, R48 ;  /* 0x0000001d14307225 */ /* 0x000fc80007860030 */
[----:B------:R-:W-:Y:S01]  /*1bd70*/  IMAD.MOV.U32 R57, RZ, RZ, 0x1 ;  /* 0x00000001ff397424 */ /* 0x000fe200078e00ff */
[----:B------:R-:W-:Y:S01]  /*1bd80*/  @P1 SEL R57, RZ, 0x1, !P2 ;  /* 0x00000001ff391807 */ /* 0x000fe20005000000 */
[----:B------:R-:W-:Y:S01]  /*1bd90*/  IMAD.IADD R61, R43, 0x1, R39 ;  /* 0x000000012b3d7824 */ /* 0x000fe200078e0227 */
[----:B------:R-:W-:Y:S01]  /*1bda0*/  IADD3 R97, P2, PT, R93, R44, RZ ;  /* 0x0000002c5d617210 */ /* 0x000fe20007f5e0ff */
[----:B------:R-:W-:Y:S02]  /*1bdb0*/  IMAD.IADD R95, R45, 0x1, R48 ;  /* 0x000000012d5f7824 */ /* 0x000fe400078e0230 */
[----:B------:R-:W-:Y:S01]  /*1bdc0*/  IMAD.X R65, R61, 0x1, R56, P4 ;  /* 0x000000013d417824 */ /* 0x000fe200020e0638 */
[----:B------:R-:W-:Y:S01]  /*1bdd0*/  IADD3 R18, P4, P6, R63, R57, R52 ;  /* 0x000000393f127210 */ /* 0x000fe20007e9e034 */
[----:B------:R-:W-:-:S04]  /*1bde0*/  IMAD.WIDE.U32 R46, P1, R32, R85, R54 ;  /* 0x00000055202e7225 */ /* 0x000fc80007820036 */
[----:B------:R-:W-:Y:S01]  /*1bdf0*/  IMAD.X R55, R95, 0x1, R64, P2 ;  /* 0x000000015f377824 */ /* 0x000fe200010e0640 */
[----:B------:R-:W-:Y:S01]  /*1be00*/  IADD3 R54, P2, PT, R97, R36, RZ ;  /* 0x0000002461367210 */ /* 0x000fe20007f5e0ff */
[----:B------:R-:W-:Y:S01]  /*1be10*/  IMAD.WIDE.U32 R22, R85, R23, RZ ;  /* 0x0000001755167225 */ /* 0x000fe200078e00ff */
[----:B------:R-:W-:Y:S02]  /*1be20*/  IADD3.X R36, PT, PT, R65, UR4, R53, P4, P6 ;  /* 0x0000000441247c10 */ /* 0x000fe4000a7ec435 */
[----:B------:R-:W-:Y:S01]  /*1be30*/  @P0 IADD3 R43, P6, PT, RZ, -R67, RZ ;  /* 0x80000043ff2b0210 */ /* 0x000fe20007fde0ff */
[----:B------:R-:W-:Y:S01]  /*1be40*/  IMAD.X R57, R55, 0x1, R38, P2 ;  /* 0x0000000137397824 */ /* 0x000fe200010e0626 */
[----:B------:R-:W-:Y:S01]  /*1be50*/  @P0 ISETP.NE.U32.AND P4, PT, R60, RZ, PT ;  /* 0x000000ff3c00020c */ /* 0x000fe20003f85070 */
[----:B------:R-:W-:Y:S01]  /*1be60*/  IMAD.X R39, RZ, RZ, RZ, P1 ;  /* 0x000000ffff277224 */ /* 0x000fe200008e06ff */
[----:B------:R-:W-:Y:S01]  /*1be70*/  ISETP.GE.U32.AND P2, PT, R54, R97, PT ;  /* 0x000000613600720c */ /* 0x000fe20003f46070 */
[----:B------:R-:W-:Y:S01]  /*1be80*/  @P0 IMAD.X R22, RZ, RZ, ~R58, P6 ;  /* 0x000000ffff160224 */ /* 0x000fe200030e0e3a */
[----:B------:R-:W-:Y:S01]  /*1be90*/  @P0 ISETP.NE.AND.EX P4, PT, R71, RZ, PT, P4 ;  /* 0x000000ff4700020c */ /* 0x000fe20003f85340 */
[----:B------:R-:W-:Y:S01]  /*1bea0*/  IMAD.X R53, RZ, RZ, RZ, P5 ;  /* 0x000000ffff357224 */ /* 0x000fe200028e06ff */
[----:B------:R-:W-:Y:S01]  /*1beb0*/  @P0 ISETP.NE.U32.AND P1, PT, R50, R43, PT ;  /* 0x0000002b3200020c */ /* 0x000fe20003f25070 */
[----:B------:R-:W-:Y:S01]  /*1bec0*/  IMAD.MOV.U32 R52, RZ, RZ, R41 ;  /* 0x000000ffff347224 */ /* 0x000fe200078e0029 */
[----:B------:R-:W-:Y:S01]  /*1bed0*/  ISETP.GE.U32.AND.EX P2, PT, R57, R55, PT, P2 ;  /* 0x000000373900720c */ /* 0x000fe20003f46120 */
[----:B------:R-:W-:Y:S01]  /*1bee0*/  IMAD.MOV.U32 R38, RZ, RZ, R47 ;  /* 0x000000ffff267224 */ /* 0x000fe200078e002f */
[----:B------:R-:W-:Y:S01]  /*1bef0*/  ISETP.GE.U32.AND P5, PT, R18, R63, PT ;  /* 0x0000003f1200720c */ /* 0x000fe20003fa6070 */
[----:B------:R-:W-:Y:S01]  /*1bf00*/  IMAD.MOV.U32 R43, RZ, RZ, 0x1 ;  /* 0x00000001ff2b7424 */ /* 0x000fe200078e00ff */
[----:B------:R-:W-:-:S02]  /*1bf10*/  @P0 ISETP.NE.AND.EX P1, PT, R69, R22, !P4, P1 ;  /* 0x000000164500020c */ /* 0x000fc40006725310 */
[----:B------:R-:W-:Y:S02]  /*1bf20*/  IADD3 RZ, P4, PT, R40, R51, RZ ;  /* 0x0000003328ff7210 */ /* 0x000fe40007f9e0ff */
        /* <DEDUP_REMOVED lines=8> */
[----:B------:R-:W-:Y:S01]  /*1bfb0*/  IMAD.MOV.U32 R22, RZ, RZ, R49 ;  /* 0x000000ffff167224 */ /* 0x000fe200078e0031 */
[----:B------:R-:W-:Y:S01]  /*1bfc0*/  @P2 ISETP.NE.U32.AND P1, PT, R44, R15, PT ;  /* 0x0000000f2c00220c */ /* 0x000fe20003f25070 */
[----:B------:R-:W-:Y:S01]  /*1bfd0*/  @P2 IMAD.X R40, RZ, RZ, ~R64, P6 ;  /* 0x000000ffff282224 */ /* 0x000fe200030e0e40 */
[----:B------:R-:W-:Y:S01]  /*1bfe0*/  IADD3.X R44, PT, PT, R23, UR4, RZ, P4, !PT ;  /* 0x00000004172c7c10 */ /* 0x000fe2000a7fe4ff */
[----:B------:R-:W-:Y:S01]  /*1bff0*/  IMAD.X R23, RZ, RZ, RZ, P3 ;  /* 0x000000ffff177224 */ /* 0x000fe200018e06ff */
[----:B------:R-:W-:Y:S02]  /*1c000*/  @P5 IADD3 R15, P4, PT, RZ, -R59, RZ ;  /* 0x8000003bff0f5210 */ /* 0x000fe40007f9e0ff */
[----:B------:R-:W-:Y:S02]  /*1c010*/  @P2 ISETP.NE.AND.EX P0, PT, R55, RZ, PT, P0 ;  /* 0x000000ff3700220c */ /* 0x000fe40003f05300 */
[----:B------:R-:W-:Y:S01]  /*1c020*/  @P5 ISETP.NE.U32.AND P6, PT, R63, RZ, PT ;  /* 0x000000ff3f00520c */ /* 0x000fe20003fc5070 */
[----:B------:R-:W-:Y:S01]  /*1c030*/  @P5 IMAD.X R32, RZ, RZ, ~R56, P4 ;  /* 0x000000ffff205224 */ /* 0x000fe200020e0e38 */
[----:B------:R-:W-:Y:S01]  /*1c040*/  @P2 ISETP.NE.AND.EX P0, PT, R95, R40, !P0, P1 ;  /* 0x000000285f00220c */ /* 0x000fe20004705310 */
[----:B------:R-:W-:Y:S01]  /*1c050*/  IMAD.WIDE.U32 R40, R35, R26, RZ ;  /* 0x0000001a23287225 */ /* 0x000fe200078e00ff */
[----:B------:R-:W-:-:S02]  /*1c060*/  @P5 ISETP.NE.U32.AND P4, PT, R42, R15, PT ;  /* 0x0000000f2a00520c */ /* 0x000fc40003f85070 */
[----:B------:R-:W-:Y:S01]  /*1c070*/  @P5 ISETP.NE.AND.EX P3, PT, R65, RZ, PT, P6 ;  /* 0x000000ff4100520c */ /* 0x000fe20003f65360 */
[----:B------:R-:W-:Y:S01]  /*1c080*/  IMAD.MOV.U32 R15, RZ, RZ, 0x1 ;  /* 0x00000001ff0f7424 */ /* 0x000fe200078e00ff */
[----:B------:R-:W-:Y:S01]  /*1c090*/  ISETP.NE.U32.AND P1, PT, R46, RZ, PT ;  /* 0x000000ff2e00720c */ /* 0x000fe20003f25070 */
[----:B------:R-:W-:Y:S01]  /*1c0a0*/  IMAD.WIDE.U32 R42, R20, R26, RZ ;  /* 0x0000001a142a7225 */ /* 0x000fe200078e00ff */
[----:B------:R-:W-:Y:S02]  /*1c0b0*/  IADD3 RZ, P6, PT, R48, R45, RZ ;  /* 0x0000002d30ff7210 */ /* 0x000fe40007fde0ff */
[----:B------:R-:W-:Y:S01]  /*1c0c0*/  @P2 SEL R15, RZ, 0x1, !P0 ;  /* 0x00000001ff0f2807 */ /* 0x000fe20004000000 */
[----:B------:R-:W-:Y:S01]  /*1c0d0*/  IMAD.MOV.U32 R45, RZ, RZ, 0x1 ;  /* 0x00000001ff2d7424 */ /* 0x000fe200078e00ff */
[----:B------:R-:W-:Y:S01]  /*1c0e0*/  @P5 ISETP.NE.AND.EX P3, PT, R61, R32, !P3, P4 ;  /* 0x000000203d00520c */ /* 0x000fe20005f65340 */
[----:B------:R-:W-:Y:S01]  /*1c0f0*/  IMAD.WIDE.U32.X R22, R35, R29, R22, P6 ;  /* 0x0000001d23167225 */ /* 0x000fe200030e0416 */
[----:B------:R-:W-:-:S02]  /*1c100*/  ISETP.NE.AND.EX P0, PT, R44, RZ, PT, P1 ;  /* 0x000000ff2c00720c */ /* 0x000fc40003f05310 */
        /* <DEDUP_REMOVED lines=31> */
.L_x_770:
[----:B------:R-:W-:Y:S05]  /*1c300*/  BSYNC.RECONVERGENT B3 ;  /* 0x0000000000037941 */ /* 0x000fea0003800200 */
.L_x_769:
        /* <DEDUP_REMOVED lines=17> */
[-C--:B------:R-:W-:Y:S01]  /*1c420*/  IMAD.WIDE.U32 R46, R21, R30.reuse, RZ ;  /* 0x0000001e152e7225 */ /* 0x080fe200078e00ff */
[----:B------:R-:W-:Y:S02]  /*1c430*/  @P1 ISETP.NE.U32.AND P3, PT, R44, RZ, PT ;  /* 0x000000ff2c00120c */ /* 0x000fe40003f65070 */
[----:B------:R-:W-:Y:S01]  /*1c440*/  @P1 ISETP.NE.U32.AND P2, PT, R42, R39, PT ;  /* 0x000000272a00120c */ /* 0x000fe20003f45070 */
[----:B------:R-:W-:Y:S01]  /*1c450*/  @P1 IMAD.X R40, RZ, RZ, ~R48, P0 ;  /* 0x000000ffff281224 */ /* 0x000fe200000e0e30 */
[----:B------:R-:W-:Y:S01]  /*1c460*/  @P1 ISETP.NE.AND.EX P3, PT, R45, RZ, PT, P3 ;  /* 0x000000ff2d00120c */ /* 0x000fe20003f65330 */
[----:B------:R-:W-:-:S03]  /*1c470*/  IMAD.WIDE.U32 R44, R22, R30, RZ ;  /* 0x0000001e162c7225 */ /* 0x000fc600078e00ff */
[----:B------:R-:W-:Y:S01]  /*1c480*/  @P1 ISETP.NE.AND.EX P2, PT, R51, R40, !P3, P2 ;  /* 0x000000283300120c */ /* 0x000fe20005f45320 */
[----:B------:R-:W-:Y:S01]  /*1c490*/  IMAD.MOV.U32 R42, RZ, RZ, R41 ;  /* 0x000000ffff2a7224 */ /* 0x000fe200078e0029 */
[----:B------:R-:W-:Y:S01]  /*1c4a0*/  ISETP.GT.U32.AND P0, PT, R44, R49, PT ;  /* 0x000000312c00720c */ /* 0x000fe20003f04070 */
[----:B------:R-:W-:Y:S01]  /*1c4b0*/  IMAD.WIDE.U32 R46, P4, R22, R31, R46 ;  /* 0x0000001f162e7225 */ /* 0x000fe2000788002e */
[----:B------:R-:W-:-:S03]  /*1c4c0*/  LOP3.LUT R44, RZ, R57, RZ, 0x33, !PT ;  /* 0x00000039ff2c7212 */ /* 0x000fc600078e33ff */
        /* <DEDUP_REMOVED lines=53> */
[----:B------:R-:W-:Y:S01]  /*1c820*/  IMAD.WIDE.U32 R42, R16, R30, RZ ;  /* 0x0000001e102a7225 */ /* 0x000fe200078e00ff */
[----:B------:R-:W-:Y:S02]  /*1c830*/  LOP3.LUT R35, RZ, R91, RZ, 0x33, !PT ;  /* 0x0000005bff237212 */ /* 0x000fe400078e33ff */
[----:B------:R-:W-:Y:S01]  /*1c840*/  @P0 ISETP.NE.AND.EX P3, PT, R59, RZ, PT, P3 ;  /* 0x000000ff3b00020c */ /* 0x000fe20003f65330 */
[----:B------:R-:W-:-:S02]  /*1c850*/  @P0 IMAD.X R20, RZ, RZ, ~R56, P5 ;  /* 0x000000ffff140224 */ /* 0x000fc400028e0e38 */
[----:B------:R-:W-:Y:S01]  /*1c860*/  IMAD.MOV.U32 R37, RZ, RZ, 0x1 ;  /* 0x00000001ff257424 */ /* 0x000fe200078e00ff */
[----:B------:R-:W-:Y:S01]  /*1c870*/  @P1 SEL R37, RZ, 0x1, !P6 ;  /* 0x00000001ff251807 */ /* 0x000fe20007000000 */
[----:B------:R-:W-:Y:S01]  /*1c880*/  IMAD.WIDE.U32 R44, R19, R30, RZ ;  /* 0x0000001e132c7225 */ /* 0x000fe200078e00ff */
[----:B------:R-:W-:Y:S02]  /*1c890*/  ISETP.GT.U32.AND P1, PT, R42, R35, PT ;  /* 0x000000232a00720c */ /* 0x000fe40003f24070 */
[----:B------:R-:W-:Y:S01]  /*1c8a0*/  @P0 ISETP.NE.AND.EX P3, PT, R57, R20, !P3, P2 ;  /* 0x000000143900020c */ /* 0x000fe20005f65320 */
[----:B------:R-:W-:Y:S01]  /*1c8b0*/  IMAD.MOV.U32 R35, RZ, RZ, 0x1 ;  /* 0x00000001ff237424 */ /* 0x000fe200078e00ff */
[----:B------:R-:W-:Y:S01]  /*1c8c0*/  IADD3 R42, P6, PT, R37, R40, RZ ;  /* 0x00000028252a7210 */ /* 0x000fe20007fde0ff */
[----:B------:R-:W-:Y:S01]  /*1c8d0*/  IMAD.WIDE.U32 R44, P5, R16, R31, R44 ;  /* 0x0000001f102c7225 */ /* 0x000fe200078a002c */
[----:B------:R-:W-:Y:S02]  /*1c8e0*/  @P0 SEL R35, RZ, 0x1, !P3 ;  /* 0x00000001ff230807 */ /* 0x000fe40005800000 */
[----:B------:R-:W-:Y:S01]  /*1c8f0*/  IADD3.X R47, PT, PT, R41, UR4, RZ, P6, !PT ;  /* 0x00000004292f7c10 */ /* 0x000fe2000b7fe4ff */
[----:B------:R-:W-:Y:S01]  /*1c900*/  IMAD.WIDE.U32.X R38, R21, R29, R38, P4 ;  /* 0x0000001d15267225 */ /* 0x000fe200020e0426 */
[----:B------:R-:W-:-:S02]  /*1c910*/  ISETP.NE.U32.AND P0, PT, R42, RZ, PT ;  /* 0x000000ff2a00720c */ /* 0x000fc40003f05070 */
[----:B------:R-:W-:Y:S01]  /*1c920*/  IADD3 R43, P2, PT, R43, R44, RZ ;  /* 0x0000002c2b2b7210 */ /* 0x000fe20007f5e0ff */
[----:B------:R-:W-:Y:S01]  /*1c930*/  IMAD.WIDE.U32 R40, R21, R26, RZ ;  /* 0x0000001a15287225 */ /* 0x000fe200078e00ff */
[----:B------:R-:W-:Y:S02]  /*1c940*/  ISETP.NE.AND.EX P0, PT, R47, RZ, PT, P0 ;  /* 0x000000ff2f00720c */ /* 0x000fe40003f05300 */
[----:B------:R-:W-:Y:S01]  /*1c950*/  LOP3.LUT R20, RZ, R62, RZ, 0x33, !PT ;  /* 0x0000003eff147212 */ /* 0x000fe200078e33ff */
        /* <DEDUP_REMOVED lines=17> */
.L_x_772:
[----:B------:R-:W-:Y:S05]  /*1ca70*/  BSYNC.RECONVERGENT B3 ;  /* 0x0000000000037941 */ /* 0x000fea0003800200 */
.L_x_771:
        /* <DEDUP_REMOVED lines=11> */
[----:B------:R-:W-:Y:S01]  /*1cb30*/  IMAD.WIDE.U32 R42, R19, R28, RZ ;  /* 0x0000001c132a7225 */ /* 0x000fe200078e00ff */
[----:B------:R-:W-:Y:S02]  /*1cb40*/  IADD3 R37, P3, PT, R17, R38, RZ ;  /* 0x0000002611257210 */ /* 0x000fe40007f7e0ff */
[----:B------:R-:W-:Y:S01]  /*1cb50*/  IADD3 R17, P2, PT, R52, R53, RZ ;  /* 0x0000003534117210 */ /* 0x000fe20007f5e0ff */
[----:B------:R-:W-:Y:S02]  /*1cb60*/  IMAD.IADD R50, R47, 0x1, R40 ;  /* 0x000000012f327824 */ /* 0x000fe400078e0228 */
[----:B------:R-:W-:-:S04]  /*1cb70*/  IMAD.WIDE.U32 R48, R16, R28, RZ ;  /* 0x0000001c10307225 */ /* 0x000fc800078e00ff */
[----:B------:R-:W-:Y:S02]  /*1cb80*/  IMAD.X R38, R50, 0x1, R35, P1 ;  /* 0x0000000132267824 */ /* 0x000fe400008e0623 */
        /* <DEDUP_REMOVED lines=20> */
[----:B------:R-:W-:Y:S01]  /*1ccd0*/  IMAD.MOV.U32 R35, RZ, RZ, 0x1 ;  /* 0x00000001ff237424 */ /* 0x000fe200078e00ff */
[----:B------:R-:W-:Y:S01]  /*1cce0*/  @P1 ISETP.NE.U32.AND P4, PT, R42, RZ, PT ;  /* 0x000000ff2a00120c */ /* 0x000fe20003f85070 */
[----:B------:R-:W-:Y:S01]  /*1ccf0*/  IMAD.WIDE.U32 R42, R21, R24, RZ ;  /* 0x00000018152a7225 */ /* 0x000fe200078e00ff */
[----:B------:R-:W-:-:S02]  /*1cd00*/  @P3 ISETP.NE.AND.EX P2, PT, R50, R23, !P2, P5 ;  /* 0x000000173200320c */ /* 0x000fc40005745350 */
[----:B------:R-:W-:Y:S01]  /*1cd10*/  @P1 IADD3 R37, P5, PT, RZ, -R37, RZ ;  /* 0x80000025ff251210 */ /* 0x000fe20007fbe0ff */
        /* <DEDUP_REMOVED lines=30> */
[----:B------:R-:W-:-:S03]  /*1cf00*/  IADD3 R53, P3, PT, R52, R49, RZ ;  /* 0x0000003134357210 */ /* 0x000fc60007f7e0ff */
[----:B------:R-:W-:Y:S01]  /*1cf10*/  IMAD.X R49, R51, 0x1, R50, P0 ;  /* 0x0000000133317824 */ /* 0x000fe200000e0632 */
[----:B------:R-:W-:Y:S02]  /*1cf20*/  @P1 IADD3 R23, P6, PT, RZ, -R47, RZ ;  /* 0x8000002fff171210 */ /* 0x000fe40007fde0ff */
        /* <DEDUP_REMOVED lines=8> */
[----:B------:R-:W-:-:S02]  /*1cfb0*/  ISETP.GE.U32.AND.EX P0, PT, R54, R49, PT, P0 ;  /* 0x000000313600720c */ /* 0x000fc40003f06100 */
[----:B------:R-:W-:Y:S02]  /*1cfc0*/  IADD3 RZ, P2, PT, R38, R43, RZ ;  /* 0x0000002b26ff7210 */ /* 0x000fe40007f5e0ff */
[----:B------:R-:W-:Y:S01]  /*1cfd0*/  @P1 ISETP.NE.AND.EX P3, PT, R46, R22, !P3, P5 ;  /* 0x000000162e00120c */ /* 0x000fe20005f65350 */
[----:B------:R-:W-:Y:S02]  /*1cfe0*/  IMAD.MOV.U32 R22, RZ, RZ, R39 ;  /* 0x000000ffff167224 */ /* 0x000fe400078e0027 */
[----:B------:R-:W-:Y:S01]  /*1cff0*/  IMAD.WIDE.U32 R38, R16, R24, RZ ;  /* 0x0000001810267225 */ /* 0x000fe200078e00ff */
[----:B------:R-:W-:-:S03]  /*1d000*/  @P1 SEL R33, RZ, 0x1, !P3 ;  /* 0x00000001ff211807 */ /* 0x000fc60005800000 */
[----:B------:R-:W-:Y:S02]  /*1d010*/  IMAD.WIDE.U32.X R22, R21, R25, R22, P2 ;  /* 0x0000001915167225 */ /* 0x000fe400010e0416 */
[----:B------:R-:W-:Y:S02]  /*1d020*/  @P0 IADD3 R21, P5, PT, RZ, -R35, RZ ;  /* 0x80000023ff150210 */ /* 0x000fe40007fbe0ff */
[----:B------:R-:W-:Y:S01]  /*1d030*/  @P0 ISETP.NE.U32.AND P2, PT, R52, RZ, PT ;  /* 0x000000ff3400020c */ /* 0x000fe20003f45070 */
[----:B------:R-:W-:Y:S01]  /*1d040*/  IMAD.WIDE.U32 R34, R19, R24, RZ ;  /* 0x0000001813227225 */ /* 0x000fe200078e00ff */
[----:B------:R-:W-:Y:S02]  /*1d050*/  IADD3 R33, P1, PT, R33, R22, RZ ;  /* 0x0000001621217210 */ /* 0x000fe40007f3e0ff */
[----:B------:R-:W-:Y:S01]  /*1d060*/  @P0 ISETP.NE.U32.AND P3, PT, R44, R21, PT ;  /* 0x000000152c00020c */ /* 0x000fe20003f65070 */
[----:B------:R-:W-:Y:S01]  /*1d070*/  @P0 IMAD.X R21, RZ, RZ, ~R50, P5 ;  /* 0x000000ffff150224 */ /* 0x000fe200028e0e32 */
[----:B------:R-:W-:Y:S01]  /*1d080*/  IADD3.X R37, PT, PT, R23, UR4, RZ, P1, !PT ;  /* 0x0000000417257c10 */ /* 0x000fe20008ffe4ff */
[----:B------:R-:W-:Y:S01]  /*1d090*/  IMAD.X R23, RZ, RZ, RZ, P4 ;  /* 0x000000ffff177224 */ /* 0x000fe200020e06ff */
[----:B------:R-:W-:Y:S01]  /*1d0a0*/  ISETP.NE.U32.AND P1, PT, R33, RZ, PT ;  /* 0x000000ff2100720c */ /* 0x000fe20003f25070 */
[----:B------:R-:W-:Y:S01]  /*1d0b0*/  IMAD.MOV.U32 R22, RZ, RZ, R41 ;  /* 0x000000ffff167224 */ /* 0x000fe200078e0029 */
[----:B------:R-:W-:-:S02]  /*1d0c0*/  @P0 ISETP.NE.AND.EX P2, PT, R49, RZ, PT, P2 ;  /* 0x000000ff3100020c */ /* 0x000fc40003f45320 */
[----:B------:R-:W-:Y:S02]  /*1d0d0*/  ISETP.NE.AND.EX P1, PT, R37, RZ, PT, P1 ;  /* 0x000000ff2500720c */ /* 0x000fe40003f25310 */
[----:B------:R-:W-:Y:S02]  /*1d0e0*/  IADD3 RZ, P5, PT, R40, R45, RZ ;  /* 0x0000002d28ff7210 */ /* 0x000fe40007fbe0ff */
[----:B------:R-:W-:Y:S01]  /*1d0f0*/  @P0 ISETP.NE.AND.EX P2, PT, R51, R21, !P2, P3 ;  /* 0x000000153300020c */ /* 0x000fe20005745330 */
[----:B------:R-:W-:Y:S02]  /*1d100*/  IMAD.MOV.U32 R21, RZ, RZ, 0x1 ;  /* 0x00000001ff157424 */ /* 0x000fe400078e00ff */
        /* <DEDUP_REMOVED lines=17> */
[----:B------:R-:W-:Y:S02]  /*1d220*/  IADD3 RZ, P5, PT, R34, R39, RZ ;  /* 0x0000002722ff7210 */ /* 0x000fe40007fbe0ff */
[----:B------:R-:W-:Y:S01]  /*1d230*/  @P1 SEL R34, RZ, 0x1, P0 ;  /* 0x00000001ff221807 */ /* 0x000fe20000000000 */
[----:B------:R-:W-:Y:S01]  /*1d240*/  IMAD.X R36, R36, 0x1, R37, P2 ;  /* 0x0000000124247824 */ /* 0x000fe200010e0625 */
[----:B------:R-:W-:Y:S01]  /*1d250*/  ISETP.GE.U32.AND P2, PT, R45, R43, PT ;  /* 0x0000002b2d00720c */ /* 0x000fe20003f46070 */
[----:B------:R-:W-:Y:S01]  /*1d260*/  IMAD.WIDE.U32.X R18, R19, R25, R22, P5 ;  /* 0x0000001913127225 */ /* 0x000fe200028e0416 */
[----:B------:R-:W-:-:S02]  /*1d270*/  @P1 IADD3 R15, P0, PT, R34, R15, RZ ;  /* 0x0000000f220f1210 */ /* 0x000fc40007f1e0ff */
[----:B------:R-:W-:-:S03]  /*1d280*/  ISETP.GE.U32.AND.EX P2, PT, R36, R37, PT, P2 ;  /* 0x000000252400720c */ /* 0x000fc60003f46120 */
[----:B------:R-:W-:-:S10]  /*1d290*/  @P1 IMAD.X R32, RZ, RZ, R32, P0 ;  /* 0x000000ffff201224 */ /* 0x000fd400000e0620 */
[----:B------:R-:W-:Y:S02]  /*1d2a0*/  @P2 IADD3 R21, P6, PT, RZ, -R41, RZ ;  /* 0x80000029ff152210 */ /* 0x000fe40007fde0ff */
[----:B------:R-:W-:Y:S02]  /*1d2b0*/  @P2 ISETP.NE.U32.AND P3, PT, R43, RZ, PT ;  /* 0x000000ff2b00220c */ /* 0x000fe40003f65070 */
[----:B------:R-:W-:Y:S01]  /*1d2c0*/  @P2 ISETP.NE.U32.AND P4, PT, R38, R21, PT ;  /* 0x000000152600220c */ /* 0x000fe20003f85070 */
[----:B------:R-:W-:Y:S01]  /*1d2d0*/  @P2 IMAD.X R16, RZ, RZ, ~R16, P6 ;  /* 0x000000ffff102224 */ /* 0x000fe200030e0e10 */
[----:B------:R-:W-:-:S04]  /*1d2e0*/  @P2 ISETP.NE.AND.EX P3, PT, R37, RZ, PT, P3 ;  /* 0x000000ff2500220c */ /* 0x000fc80003f65330 */
[----:B------:R-:W-:Y:S01]  /*1d2f0*/  @P2 ISETP.NE.AND.EX P3, PT, R33, R16, !P3, P4 ;  /* 0x000000102100220c */ /* 0x000fe20005f65340 */
[----:B------:R-:W-:-:S03]  /*1d300*/  IMAD.MOV.U32 R16, RZ, RZ, 0x1 ;  /* 0x00000001ff107424 */ /* 0x000fc600078e00ff */
        /* <DEDUP_REMOVED lines=38> */
.L_x_775:
[----:B------:R-:W-:Y:S05]  /*1d570*/  BSYNC.RELIABLE B4 ;  /* 0x0000000000047941 */ /* 0x000fea0003800100 */
.L_x_774:
        /* <DEDUP_REMOVED lines=22> */
.L_x_776:
[----:B------:R-:W-:Y:S05]  /*1d6e0*/  BSYNC.RECONVERGENT B3 ;  /* 0x0000000000037941 */ /* 0x000fea0003800200 */
.L_x_773:
[----:B------:R-:W-:Y:S01]  /*1d6f0*/  SHF.L.W.U32.HI R33, R20, 0x1, R21 ;  /* 0x0000000114217819 */ /* 0x000fe20000010e15 */
[----:B------:R-:W-:Y:S01]  /*1d700*/  IMAD.SHL.U32 R15, R19, 0x2, RZ ;  /* 0x00000002130f7824 */ /* 0x000fe200078e00ff */
[----:B------:R-:W-:Y:S01]  /*1d710*/  SHF.L.W.U32.HI R34, R21, 0x1, R16 ;  /* 0x0000000115227819 */ /* 0x000fe20000010e10 */
[----:B------:R-:W-:Y:S01]  /*1d720*/  BSSY.RELIABLE B3, `(.L_x_777) ;  /* 0x0000031000037945 */ /* 0x000fe20003800100 */
[----:B------:R-:W-:Y:S01]  /*1d730*/  ISETP.GE.U32.AND P0, PT, R33, R21, PT ;  /* 0x000000152100720c */ /* 0x000fe20003f06070 */
[----:B------:R-:W-:Y:S01]  /*1d740*/  IMAD.SHL.U32 R22, R17, 0x2, RZ ;  /* 0x0000000211167824 */ /* 0x000fe200078e00ff */
[----:B------:R-:W-:Y:S02]  /*1d750*/  SHF.L.U64.HI R36, R19, 0x1, R18 ;  /* 0x0000000113247819 */ /* 0x000fe40000010212 */
[----:B------:R-:W-:Y:S02]  /*1d760*/  ISETP.GE.U32.AND.EX P0, PT, R34, R16, PT, P0 ;  /* 0x000000102200720c */ /* 0x000fe40003f06100 */
[----:B------:R-:W-:-:S02]  /*1d770*/  SHF.L.U64.HI R21, R17, 0x1, R20 ;  /* 0x0000000111157819 */ /* 0x000fc40000010214 */
[----:B------:R-:W-:-:S04]  /*1d780*/  SEL R16, RZ, 0x1, P0 ;  /* 0x00000001ff107807 */ /* 0x000fc80000000000 */
[----:B------:R-:W-:Y:S01]  /*1d790*/  LOP3.LUT R35, R15, R16, RZ, 0xfc, !PT ;  /* 0x000000100f237212 */ /* 0x000fe200078efcff */
[----:B------:R-:W-:-:S03]  /*1d7a0*/  IMAD.SHL.U32 R15, R23, 0x2, RZ ;  /* 0x00000002170f7824 */ /* 0x000fc600078e00ff */
        /* <DEDUP_REMOVED lines=40> */
.L_x_778:
[----:B------:R-:W-:Y:S05]  /*1da30*/  BSYNC.RELIABLE B3 ;  /* 0x0000000000037941 */ /* 0x000fea0003800100 */
.L_x_777:
        /* <DEDUP_REMOVED lines=22> */
.L_x_678:
[----:B------:R-:W-:Y:S05]  /*1dba0*/  BSYNC.RECONVERGENT B2 ;  /* 0x0000000000027941 */ /* 0x000fea0003800200 */
.L_x_677:
[----:B------:R-:W0:Y:S01]  /*1dbb0*/  LDC.64 R24, c[0x0][0x390] ;  /* 0x0000e400ff187b82 */ /* 0x000e220000000a00 */
[----:B------:R-:W-:-:S04]  /*1dbc0*/  SHF.R.S32.HI R23, RZ, 0x1f, R14 ;  /* 0x0000001fff177819 */ /* 0x000fc8000001140e */
[----:B------:R-:W-:-:S04]  /*1dbd0*/  LEA.HI R23, R23, R14, RZ, 0x6 ;  /* 0x0000000e17177211 */ /* 0x000fc800078f30ff */
[----:B------:R-:W-:Y:S01]  /*1dbe0*/  SHF.R.S32.HI R27, RZ, 0x6, R23 ;  /* 0x00000006ff1b7819 */ /* 0x000fe20000011417 */
[----:B0-----:R-:W-:-:S04]  /*1dbf0*/  IMAD.WIDE R24, R0, 0x20, R24 ;  /* 0x0000002000187825 */ /* 0x001fc800078e0218 */
[----:B------:R-:W-:-:S06]  /*1dc00*/  IMAD.WIDE R24, R27, 0x8, R24 ;  /* 0x000000081b187825 */ /* 0x000fcc00078e0218 */
[----:B------:R-:W2:Y:S01]  /*1dc10*/  LDG.E.64 R24, desc[UR6][R24.64] ;  /* 0x0000000618187981 */ /* 0x000ea2000c1e1b00 */
[----:B------:R-:W-:Y:S01]  /*1dc20*/  LOP3.LUT R23, R23, 0xffffffc0, RZ, 0xc0, !PT ;  /* 0xffffffc017177812 */ /* 0x000fe200078ec0ff */
[----:B------:R-:W-:Y:S01]  /*1dc30*/  BSSY.RECONVERGENT B2, `(.L_x_779) ;  /* 0x0005204000027945 */ /* 0x000fe20003800200 */
[----:B------:R-:W-:Y:S02]  /*1dc40*/  IMAD.MOV.U32 R32, RZ, RZ, R16 ;  /* 0x000000ffff207224 */ /* 0x000fe400078e0010 */
[----:B------:R-:W-:Y:S02]  /*1dc50*/  IMAD.MOV.U32 R34, RZ, RZ, R17 ;  /* 0x000000ffff227224 */ /* 0x000fe400078e0011 */
[----:B------:R-:W-:Y:S02]  /*1dc60*/  IMAD.IADD R23, R14, 0x1, -R23 ;  /* 0x000000010e177824 */ /* 0x000fe400078e0a17 */
        /* <DEDUP_REMOVED lines=20> */
[----:B------:R-:W-:Y:S01]  /*1ddb0*/  IMAD.MOV.U32 R122, RZ, RZ, R108 ;  /* 0x000000ffff7a7224 */ /* 0x000fe200078e006c */
[----:B--2---:R-:W-:-:S04]  /*1ddc0*/  SHF.R.U64 R23, R24, R23, R25 ;  /* 0x0000001718177219 */ /* 0x004fc80000001219 */
[----:B------:R-:W-:Y:S01]  /*1ddd0*/  LOP3.LUT R26, R23, 0x1, RZ, 0xc0, !PT ;  /* 0x00000001171a7812 */ /* 0x000fe200078ec0ff */
[----:B------:R-:W-:-:S03]  /*1dde0*/  IMAD.MOV.U32 R23, RZ, RZ, R15 ;  /* 0x000000ffff177224 */ /* 0x000fc600078e000f */
[----:B------:R-:W-:-:S04]  /*1ddf0*/  ISETP.NE.U32.AND P0, PT, R26, 0x1, PT ;  /* 0x000000011a00780c */ /* 0x000fc80003f05070 */
[----:B------:R-:W-:-:S13]  /*1de00*/  ISETP.NE.U32.AND.EX P0, PT, RZ, RZ, PT, P0 ;  /* 0x000000ffff00720c */ /* 0x000fda0003f05100 */
[----:B------:R-:W-:Y:S05]  /*1de10*/  @P0 BRA `(.L_x_780) ;  /* 0x0000051c00940947 */ /* 0x000fea0003800000 */
[----:B------:R-:W-:Y:S01]  /*1de20*/  LOP3.LUT R24, R17, R20, R22, 0xfe, !PT ;  /* 0x0000001411187212 */ /* 0x000fe200078efe16 */
[----:B------:R-:W-:Y:S01]  /*1de30*/  IMAD.MOV.U32 R23, RZ, RZ, R3 ;  /* 0x000000ffff177224 */ /* 0x000fe200078e0003 */
[----:B------:R-:W-:Y:S01]  /*1de40*/  LOP3.LUT R25, R18, R19, R21, 0xfe, !PT ;  /* 0x0000001312197212 */ /* 0x000fe200078efe15 */
[----:B------:R-:W-:Y:S01]  /*1de50*/  IMAD.MOV.U32 R32, RZ, RZ, R2 ;  /* 0x000000ffff207224 */ /* 0x000fe200078e0002 */
[----:B------:R-:W-:Y:S01]  /*1de60*/  LOP3.LUT P0, RZ, R24, R15, RZ, 0xfc, !PT ;  /* 0x0000000f18ff7212 */ /* 0x000fe2000780fcff */
[----:B------:R-:W-:Y:S02]  /*1de70*/  IMAD.MOV.U32 R34, RZ, RZ, R4 ;  /* 0x000000ffff227224 */ /* 0x000fe400078e0004 */
[----:B------:R-:W-:Y:S01]  /*1de80*/  IMAD.MOV.U32 R35, RZ, RZ, R5 ;  /* 0x000000ffff237224 */ /* 0x000fe200078e0005 */
[----:B------:R-:W-:Y:S01]  /*1de90*/  LOP3.LUT P0, RZ, R25, R16, RZ, 0xfc, P0 ;  /* 0x0000001019ff7212 */ /* 0x000fe2000000fcff */
        /* <DEDUP_REMOVED lines=19> */
[----:B------:R-:W-:Y:S01]  /*1dfd0*/  IMAD.MOV.U32 R122, RZ, RZ, R13 ;  /* 0x000000ffff7a7224 */ /* 0x000fe200078e000d */
[----:B------:R-:W-:Y:S06]  /*1dfe0*/  @!P0 BRA `(.L_x_780) ;  /* 0x0000051c00208947 */ /* 0x000fec0003800000 */
        /* <DEDUP_REMOVED lines=29> */
[-C--:B------:R-:W-:Y:S01]  /*1e1c0*/  IMAD.WIDE.U32 R24, R21, R22.reuse, RZ ;  /* 0x0000001615187225 */ /* 0x080fe200078e00ff */
[----:B------:R-:W-:Y:S01]  /*1e1d0*/  UMOV UR4, URZ ;  /* 0x000000ff00047c82 */ /* 0x000fe20008000000 */
[----:B------:R-:W-:Y:S01]  /*1e1e0*/  UMOV UR5, URZ ;  /* 0x000000ff00057c82 */ /* 0x000fe20008000000 */
[----:B------:R-:W0:Y:S01]  /*1e1f0*/  LDC.64 R70, c[0x3][0x40] ;  /* 0x00c01000ff467b82 */ /* 0x000e220000000a00 */
[----:B------:R-:W-:Y:S01]  /*1e200*/  IMAD.WIDE.U32 R30, R19, R22, RZ ;  /* 0x00000016131e7225 */ /* 0x000fe200078e00ff */
[----:B------:R-:W-:Y:S03]  /*1e210*/  BSSY.RECONVERGENT B3, `(.L_x_781) ;  /* 0x00001df000037945 */ /* 0x000fe60003800200 */
[----:B------:R-:W-:-:S03]  /*1e220*/  IMAD.WIDE.U32 R26, P0, R22, R21, R24 ;  /* 0x00000015161a7225 */ /* 0x000fc60007800018 */
[----:B------:R-:W1:Y:S01]  /*1e230*/  LDC.64 R68, c[0x3][RZ] ;  /* 0x00c00000ff447b82 */ /* 0x000e620000000a00 */
[----:B------:R-:W-:-:S04]  /*1e240*/  IMAD.WIDE.U32 R24, R22, R22, RZ ;  /* 0x0000001616187225 */ /* 0x000fc800078e00ff */
[----:B------:R-:W-:Y:S01]  /*1e250*/  IMAD.X R29, RZ, RZ, RZ, P0 ;  /* 0x000000ffff1d7224 */ /* 0x000fe200000e06ff */
[----:B------:R-:W-:Y:S01]  /*1e260*/  IADD3 R23, P0, PT, R25, R26, RZ ;  /* 0x0000001a19177210 */ /* 0x000fe20007f1e0ff */
[----:B------:R-:W-:Y:S01]  /*1e270*/  IMAD.MOV.U32 R28, RZ, RZ, R27 ;  /* 0x000000ffff1c7224 */ /* 0x000fe200078e001b */
[----:B------:R-:W2:Y:S01]  /*1e280*/  LDC.64 R66, c[0x3][0x8] ;  /* 0x00c00200ff427b82 */ /* 0x000ea20000000a00 */
[----:B------:R-:W-:-:S04]  /*1e290*/  IMAD.WIDE.U32 R34, R21, R20, RZ ;  /* 0x0000001415227225 */ /* 0x000fc800078e00ff */
[----:B------:R-:W-:-:S03]  /*1e2a0*/  IMAD.WIDE.U32.X R26, R21, R21, R28, P0 ;  /* 0x00000015151a7225 */ /* 0x000fc600000e041c */
[----:B------:R-:W3:Y:S01]  /*1e2b0*/  LDC.64 R64, c[0x3][0x10] ;  /* 0x00c00400ff407b82 */ /* 0x000ee20000000a00 */
[----:B------:R-:W-:Y:S01]  /*1e2c0*/  IMAD.WIDE.U32 R28, R20, R22, RZ ;  /* 0x00000016141c7225 */ /* 0x000fe200078e00ff */
[----:B------:R-:W-:-:S03]  /*1e2d0*/  IADD3 R25, P6, PT, RZ, -R26, RZ ;  /* 0x8000001aff197210 */ /* 0x000fc60007fde0ff */
[----:B------:R-:W-:Y:S01]  /*1e2e0*/  IMAD.WIDE.U32 R30, P1, R20, R21, R30 ;  /* 0x00000015141e7225 */ /* 0x000fe2000782001e */
[----:B------:R-:W-:Y:S02]  /*1e2f0*/  IADD3 R26, P5, PT, R26, R28, RZ ;  /* 0x0000001c1a1a7210 */ /* 0x000fe40007fbe0ff */
[----:B------:R-:W-:Y:S01]  /*1e300*/  ISETP.NE.U32.AND P0, PT, R28, R25, PT ;  /* 0x000000191c00720c */ /* 0x000fe20003f05070 */
[----:B------:R-:W-:Y:S01]  /*1e310*/  IMAD.WIDE.U32 R32, R22, R20, RZ ;  /* 0x0000001416207225 */ /* 0x000fe200078e00ff */
[----:B------:R-:W-:Y:S01]  /*1e320*/  IADD3 R30, P3, PT, R29, R30, RZ ;  /* 0x0000001e1d1e7210 */ /* 0x000fe20007f7e0ff */
[----:B------:R-:W4:Y:S02]  /*1e330*/  LDC.64 R62, c[0x3][0x18] ;  /* 0x00c00600ff3e7b82 */ /* 0x000f240000000a00 */
        /* <DEDUP_REMOVED lines=14> */
[C---:B------:R-:W-:Y:S01]  /*1e420*/  IMAD.WIDE.U32.X R28, R19.reuse, R21, R28, P2 ;  /* 0x00000015131c7225 */ /* 0x040fe200010e041c */
        /* <DEDUP_REMOVED lines=27> */
[----:B------:R-:W-:Y:S01]  /*1e5e0*/  IMAD.X R37, RZ, RZ, RZ, P2 ;  /* 0x000000ffff257224 */ /* 0x000fe200010e06ff */
[----:B------:R-:W-:Y:S01]  /*1e5f0*/  ISETP.NE.U32.AND P2, PT, R27, RZ, PT ;  /* 0x000000ff1b00720c */ /* 0x000fe20003f45070 */
[----:B------:R-:W-:-:S03]  /*1e600*/  IMAD.WIDE.U32 R32, R22, R17, RZ ;  /* 0x0000001116207225 */ /* 0x000fc600078e00ff */
[----:B------:R-:W-:Y:S01]  /*1e610*/  ISETP.NE.AND.EX P2, PT, R42, RZ, PT, P2 ;  /* 0x000000ff2a00720c */ /* 0x000fe20003f45320 */
[----:B------:R-:W-:Y:S01]  /*1e620*/  IMAD.MOV.U32 R36, RZ, RZ, R35 ;  /* 0x000000ffff247224 */ /* 0x000fe200078e0023 */
[----:B------:R-:W-:Y:S01]  /*1e630*/  IADD3 RZ, P6, PT, R33, R34, RZ ;  /* 0x0000002221ff7210 */ /* 0x000fe20007fde0ff */
[----:B------:R-:W-:Y:S01]  /*1e640*/  IMAD.X R35, RZ, RZ, RZ, P1 ;  /* 0x000000ffff237224 */ /* 0x000fe200008e06ff */
[----:B------:R-:W-:Y:S01]  /*1e650*/  ISETP.NE.U32.AND P1, PT, R28, R43, PT ;  /* 0x0000002b1c00720c */ /* 0x000fe20003f25070 */
[----:B------:R-:W-:Y:S01]  /*1e660*/  IMAD.X R44, RZ, RZ, ~R44, P3 ;  /* 0x000000ffff2c7224 */ /* 0x000fe200018e0e2c */
[----:B------:R-:W-:Y:S01]  /*1e670*/  IADD3 RZ, P3, PT, R38, R41, RZ ;  /* 0x0000002926ff7210 */ /* 0x000fe20007f7e0ff */
[----:B------:R-:W-:Y:S01]  /*1e680*/  IMAD.WIDE.U32.X R32, R18, R21, R36, P6 ;  /* 0x0000001512207225 */ /* 0x000fe200030e0424 */
[----:B------:R-:W-:Y:S02]  /*1e690*/  @P0 IADD3 R27, P5, PT, RZ, -R47, RZ ;  /* 0x8000002fff1b0210 */ /* 0x000fe40007fbe0ff */
[----:B------:R-:W-:Y:S01]  /*1e6a0*/  ISETP.NE.AND.EX P2, PT, R45, R44, !P2, P1 ;  /* 0x0000002c2d00720c */ /* 0x000fe20005745310 */
[----:B------:R-:W-:Y:S01]  /*1e6b0*/  IMAD.X R41, RZ, RZ, RZ, P4 ;  /* 0x000000ffff297224 */ /* 0x000fe200020e06ff */
[----:B------:R-:W-:Y:S01]  /*1e6c0*/  @P0 ISETP.NE.U32.AND P6, PT, R48, RZ, PT ;  /* 0x000000ff3000020c */ /* 0x000fe20003fc5070 */
[----:B------:R-:W-:Y:S01]  /*1e6d0*/  @P0 IMAD.X R36, RZ, RZ, ~R46, P5 ;  /* 0x000000ffff240224 */ /* 0x000fe200028e0e2e */
[----:B------:R-:W-:Y:S01]  /*1e6e0*/  @P0 ISETP.NE.U32.AND P1, PT, R40, R27, PT ;  /* 0x0000001b2800020c */ /* 0x000fe20003f25070 */
[----:B------:R-:W-:Y:S01]  /*1e6f0*/  IMAD.MOV.U32 R34, RZ, RZ, R39 ;  /* 0x000000ffff227224 */ /* 0x000fe200078e0027 */
[----:B------:R-:W-:Y:S01]  /*1e700*/  SEL R27, RZ, 0x1, !P2 ;  /* 0x00000001ff1b7807 */ /* 0x000fe20005000000 */
[----:B------:R-:W-:Y:S01]  /*1e710*/  IMAD.MOV.U32 R40, RZ, RZ, R31 ;  /* 0x000000ffff287224 */ /* 0x000fe200078e001f */
[----:B------:R-:W-:Y:S01]  /*1e720*/  @P0 ISETP.NE.AND.EX P4, PT, R51, RZ, PT, P6 ;  /* 0x000000ff3300020c */ /* 0x000fe20003f85360 */
[----:B------:R-:W-:Y:S01]  /*1e730*/  IMAD.WIDE.U32 R38, R18, R20, RZ ;  /* 0x0000001412267225 */ /* 0x000fe200078e00ff */
[----:B------:R-:W-:-:S02]  /*1e740*/  IADD3 R43, P6, PT, R27, R32, RZ ;  /* 0x000000201b2b7210 */ /* 0x000fc40007fde0ff */
[----:B------:R-:W-:Y:S01]  /*1e750*/  @P0 ISETP.NE.AND.EX P4, PT, R49, R36, !P4, P1 ;  /* 0x000000243100020c */ /* 0x000fe20006785310 */
[----:B------:R-:W-:Y:S01]  /*1e760*/  IMAD.MOV.U32 R27, RZ, RZ, 0x1 ;  /* 0x00000001ff1b7424 */ /* 0x000fe200078e00ff */
[-C--:B------:R-:W-:Y:S01]  /*1e770*/  IADD3 R31, P5, PT, R53, R28.reuse, RZ ;  /* 0x0000001c351f7210 */ /* 0x080fe20007fbe0ff */
[----:B------:R-:W-:Y:S01]  /*1e780*/  IMAD.X R42, RZ, RZ, R33, P6 ;  /* 0x000000ffff2a7224 */ /* 0x000fe200030e0621 */
[----:B------:R-:W-:Y:S01]  /*1e790*/  @P0 SEL R27, RZ, 0x1, !P4 ;  /* 0x00000001ff1b0807 */ /* 0x000fe20006000000 */
[----:B------:R-:W-:Y:S01]  /*1e7a0*/  IMAD.WIDE.U32.X R32, R19, R19, R34, P3 ;  /* 0x0000001313207225 */ /* 0x000fe200018e0422 */
[----:B------:R-:W-:Y:S02]  /*1e7b0*/  IADD3 RZ, P2, PT, R30, R29, RZ ;  /* 0x0000001d1eff7210 */ /* 0x000fe40007f5e0ff */
[----:B------:R-:W-:Y:S01]  /*1e7c0*/  ISETP.GE.U32.AND P1, PT, R31, R28, PT ;  /* 0x0000001c1f00720c */ /* 0x000fe20003f26070 */
[----:B------:R-:W-:Y:S01]  /*1e7d0*/  IMAD.WIDE.U32 R36, R16, R22, RZ ;  /* 0x0000001610247225 */ /* 0x000fe200078e00ff */
[----:B------:R-:W-:-:S03]  /*1e7e0*/  IADD3 R47, P3, PT, R27, R32, RZ ;  /* 0x000000201b2f7210 */ /* 0x000fc60007f7e0ff */
[----:B------:R-:W-:Y:S01]  /*1e7f0*/  IMAD.WIDE.U32 R28, R15, R22, RZ ;  /* 0x000000160f1c7225 */ /* 0x000fe200078e00ff */
[----:B------:R-:W-:-:S03]  /*1e800*/  IADD3.X R30, PT, PT, R33, UR4, RZ, P3, !PT ;  /* 0x00000004211e7c10 */ /* 0x000fc60009ffe4ff */
[----:B------:R-:W-:Y:S01]  /*1e810*/  IMAD.WIDE.U32 R36, P0, R15, R21, R36 ;  /* 0x000000150f247225 */ /* 0x000fe20007800024 */
[----:B------:R-:W-:-:S03]  /*1e820*/  IADD3 R33, P3, PT, R43, R28, RZ ;  /* 0x0000001c2b217210 */ /* 0x000fc60007f7e0ff */
[----:B------:R-:W-:-:S04]  /*1e830*/  IMAD.WIDE.U32 R34, R17, R20, RZ ;  /* 0x0000001411227225 */ /* 0x000fc800078e00ff */
[----:B------:R-:W-:Y:S01]  /*1e840*/  IMAD.WIDE.U32 R38, P4, R17, R19, R38 ;  /* 0x0000001311267225 */ /* 0x000fe20007880026 */
[----:B------:R-:W-:-:S03]  /*1e850*/  IADD3 R46, P6, PT, R47, R34, RZ ;  /* 0x000000222f2e7210 */ /* 0x000fc60007fde0ff */
[----:B------:R-:W-:Y:S02]  /*1e860*/  IMAD.IADD R53, R29, 0x1, R36 ;  /* 0x000000011d357824 */ /* 0x000fe400078e0224 */
        /* <DEDUP_REMOVED lines=24> */
[----:B------:R-:W-:Y:S01]  /*1e9f0*/  IMAD.X R51, RZ, RZ, RZ, P0 ;  /* 0x000000ffff337224 */ /* 0x000fe200000e06ff */
        /* <DEDUP_REMOVED lines=9> */
[----:B------:R-:W-:Y:S02]  /*1ea90*/  @P3 IADD3 R27, P5, PT, RZ, -R45, RZ ;  /* 0x8000002dff1b3210 */ /* 0x000fe40007fbe0ff */
[----:B------:R-:W-:Y:S02]  /*1eaa0*/  IADD3 RZ, P0, PT, R36, R29, RZ ;  /* 0x0000001d24ff7210 */ /* 0x000fe40007f1e0ff */
[----:B------:R-:W-:Y:S01]  /*1eab0*/  @P3 ISETP.NE.U32.AND P6, PT, R34, R27, PT ;  /* 0x0000001b2200320c */ /* 0x000fe20003fc5070 */
[----:B------:R-:W-:Y:S01]  /*1eac0*/  @P3 IMAD.X R30, RZ, RZ, ~R40, P5 ;  /* 0x000000ffff1e3224 */ /* 0x000fe200028e0e28 */
[----:B------:R-:W-:Y:S01]  /*1ead0*/  @P3 ISETP.NE.U32.AND P5, PT, R50, RZ, PT ;  /* 0x000000ff3200320c */ /* 0x000fe20003fa5070 */
[----:B------:R-:W-:Y:S02]  /*1eae0*/  IMAD.MOV.U32 R27, RZ, RZ, 0x1 ;  /* 0x00000001ff1b7424 */ /* 0x000fe400078e00ff */
[----:B------:R-:W-:Y:S01]  /*1eaf0*/  IMAD.MOV.U32 R50, RZ, RZ, R37 ;  /* 0x000000ffff327224 */ /* 0x000fe200078e0025 */
[----:B------:R-:W-:Y:S01]  /*1eb00*/  @P3 ISETP.NE.AND.EX P5, PT, R41, RZ, PT, P5 ;  /* 0x000000ff2900320c */ /* 0x000fe20003fa5350 */
[----:B------:R-:W-:-:S03]  /*1eb10*/  IMAD.WIDE.U32 R40, R19, R17, RZ ;  /* 0x0000001113287225 */ /* 0x000fc600078e00ff */
[----:B------:R-:W-:Y:S01]  /*1eb20*/  @P3 ISETP.NE.AND.EX P5, PT, R49, R30, !P5, P6 ;  /* 0x0000001e3100320c */ /* 0x000fe20006fa5360 */
[----:B------:R-:W-:Y:S02]  /*1eb30*/  IMAD.X R49, RZ, RZ, RZ, P4 ;  /* 0x000000ffff317224 */ /* 0x000fe400020e06ff */
        /* <DEDUP_REMOVED lines=9> */
[----:B------:R-:W-:-:S04]  /*1ebd0*/  IMAD.WIDE.U32 R44, R21, R15, RZ ;  /* 0x0000000f152c7225 */ /* 0x000fc800078e00ff */
[----:B------:R-:W-:Y:S01]  /*1ebe0*/  IMAD.MOV.U32 R33, RZ, RZ, 0x1 ;  /* 0x00000001ff217424 */ /* 0x000fe200078e00ff */
[----:B------:R-:W-:Y:S01]  /*1ebf0*/  @P2 SEL R33, RZ, 0x1, !P6 ;  /* 0x00000001ff212807 */ /* 0x000fe20007000000 */
[----:B------:R-:W-:Y:S01]  /*1ec00*/  IMAD.WIDE.U32 R44, P4, R16, R22, R44 ;  /* 0x00000016102c7225 */ /* 0x000fe2000788002c */
[----:B------:R-:W-:-:S03]  /*1ec10*/  IADD3 RZ, P6, PT, R38, R35, RZ ;  /* 0x0000002326ff7210 */ /* 0x000fc60007fde0ff */
[----:B------:R-:W-:Y:S01]  /*1ec20*/  IMAD.X R47, RZ, RZ, RZ, P4 ;  /* 0x000000ffff2f7224 */ /* 0x000fe200020e06ff */
[----:B------:R-:W-:Y:S01]  /*1ec30*/  IADD3 R35, P4, PT, R55, R28, RZ ;  /* 0x0000001c37237210 */ /* 0x000fe20007f9e0ff */
[----:B------:R-:W-:Y:S01]  /*1ec40*/  IMAD.WIDE.U32 R36, R15, R20, RZ ;  /* 0x000000140f247225 */ /* 0x000fe200078e00ff */
[----:B------:R-:W-:-:S03]  /*1ec50*/  IADD3 RZ, P2, PT, R43, R44, RZ ;  /* 0x0000002c2bff7210 */ /* 0x000fc60007f5e0ff */
[----:B------:R-:W-:Y:S01]  /*1ec60*/  IMAD.X R34, R46, 0x1, R53, P4 ;  /* 0x000000012e227824 */ /* 0x000fe200020e0635 */
[----:B------:R-:W-:Y:S01]  /*1ec70*/  ISETP.GE.U32.AND P4, PT, R35, R28, PT ;  /* 0x0000001c2300720c */ /* 0x000fe20003f86070 */
[----:B------:R-:W-:-:S03]  /*1ec80*/  IMAD.WIDE.U32 R42, R16, R20, RZ ;  /* 0x00000014102a7225 */ /* 0x000fc600078e00ff */
[----:B------:R-:W-:Y:S01]  /*1ec90*/  ISETP.GE.U32.AND.EX P4, PT, R34, R53, PT, P4 ;  /* 0x000000352200720c */ /* 0x000fe20003f86140 */
[CC--:B------:R-:W-:Y:S01]  /*1eca0*/  IMAD.WIDE.U32.X R28, R18.reuse, R19.reuse, R48, P6 ;  /* 0x00000013121c7225 */ /* 0x0c0fe200030e0430 */
[----:B------:R-:W-:Y:S02]  /*1ecb0*/  IADD3 R53, P3, PT, R33, R40, RZ ;  /* 0x0000002821357210 */ /* 0x000fe40007f7e0ff */
[----:B------:R-:W-:Y:S01]  /*1ecc0*/  SEL R33, RZ, 0x1, !P1 ;  /* 0x00000001ff217807 */ /* 0x000fe20004800000 */
[----:B------:R-:W-:Y:S01]  /*1ecd0*/  IMAD.MOV.U32 R46, RZ, RZ, R45 ;  /* 0x000000ffff2e7224 */ /* 0x000fe200078e002d */
[----:B------:R-:W-:Y:S01]  /*1ece0*/  IADD3.X R52, PT, PT, R41, UR5, RZ, P3, !PT ;  /* 0x0000000529347c10 */ /* 0x000fe20009ffe4ff */
[----:B------:R-:W-:Y:S01]  /*1ecf0*/  IMAD.WIDE.U32 R42, P3, R15, R19, R42 ;  /* 0x000000130f2a7225 */ /* 0x000fe2000786002a */
[----:B------:R-:W-:Y:S02]  /*1ed00*/  IADD3 R59, P5, PT, R27, R28, RZ ;  /* 0x0000001c1b3b7210 */ /* 0x000fe40007fbe0ff */
[----:B------:R-:W-:Y:S01]  /*1ed10*/  IADD3 R54, P1, PT, R53, R36, RZ ;  /* 0x0000002435367210 */ /* 0x000fe20007f3e0ff */
[----:B------:R-:W-:Y:S01]  /*1ed20*/  IMAD.WIDE.U32 R38, R18, R17, RZ ;  /* 0x0000001112267225 */ /* 0x000fe200078e00ff */
[----:B------:R-:W-:-:S02]  /*1ed30*/  IADD3.X R48, PT, PT, R29, UR4, RZ, P5, !PT ;  /* 0x000000041d307c10 */ /* 0x000fc4000affe4ff */
[----:B------:R-:W-:Y:S01]  /*1ed40*/  SEL R27, RZ, 0x1, P4 ;  /* 0x00000001ff1b7807 */ /* 0x000fe20002000000 */
[----:B------:R-:W-:-:S04]  /*1ed50*/  IMAD.WIDE.U32.X R40, R16, R21, R46, P2 ;  /* 0x0000001510287225 */ /* 0x000fc800010e042e */
[----:B------:R-:W-:Y:S02]  /*1ed60*/  IMAD.IADD R55, R37, 0x1, R42 ;  /* 0x0000000125377824 */ /* 0x000fe400078e022a */
[----:B------:R-:W-:-:S04]  /*1ed70*/  IMAD.WIDE.U32 R28, R17, R17, RZ ;  /* 0x00000011111c7225 */ /* 0x000fc800078e00ff */
[----:B------:R-:W-:-:S04]  /*1ed80*/  IMAD.WIDE.U32 R38, P5, R17, R18, R38 ;  /* 0x0000001211267225 */ /* 0x000fc800078a0026 */
        /* <DEDUP_REMOVED lines=10> */
[----:B------:R-:W-:Y:S02]  /*1ee30*/  IADD3 R44, P1, PT, R51, R36, RZ ;  /* 0x00000024332c7210 */ /* 0x000fe40007f3e0ff */
[----:B------:R-:W-:Y:S01]  /*1ee40*/  ISETP.GE.U32.AND P0, PT, R27, R40, PT ;  /* 0x000000281b00720c */ /* 0x000fe20003f06070 */
[----:B------:R-:W-:-:S02]  /*1ee50*/  IMAD.X R30, R41, 0x1, R56, P2 ;  /* 0x00000001291e7824 */ /* 0x000fc400010e0638 */
[----:B------:R-:W-:Y:S01]  /*1ee60*/  IMAD.X R45, R46, 0x1, R55, P1 ;  /* 0x000000012e2d7824 */ /* 0x000fe200008e0637 */
[----:B------:R-:W-:Y:S02]  /*1ee70*/  IADD3 R27, P1, PT, R44, R27, RZ ;  /* 0x0000001b2c1b7210 */ /* 0x000fe40007f3e0ff */
[----:B------:R-:W-:-:S03]  /*1ee80*/  ISETP.GE.U32.AND.EX P0, PT, R30, R41, PT, P0 ;  /* 0x000000291e00720c */ /* 0x000fc60003f06100 */
        /* <DEDUP_REMOVED lines=10> */
[----:B------:R-:W-:Y:S02]  /*1ef30*/  @P1 ISETP.NE.U32.AND P5, PT, R44, RZ, PT ;  /* 0x000000ff2c00120c */ /* 0x000fe40003fa5070 */
[----:B------:R-:W-:Y:S01]  /*1ef40*/  @P0 ISETP.NE.AND.EX P2, PT, R47, R28, !P2, P6 ;  /* 0x0000001c2f00020c */ /* 0x000fe20005745360 */
[-C--:B0-----:R-:W-:Y:S01]  /*1ef50*/  IMAD R28, R23, R70.reuse, RZ ;  /* 0x00000046171c7224 */ /* 0x081fe200078e02ff */
[----:B------:R-:W-:Y:S01]  /*1ef60*/  @P1 ISETP.NE.AND.EX P5, PT, R45, RZ, PT, P5 ;  /* 0x000000ff2d00120c */ /* 0x000fe20003fa5350 */
[----:B------:R-:W-:Y:S01]  /*1ef70*/  IMAD.X R47, RZ, RZ, RZ, P3 ;  /* 0x000000ffff2f7224 */ /* 0x000fe200018e06ff */
[----:B------:R-:W-:Y:S01]  /*1ef80*/  IADD3 RZ, P4, PT, R38, R29, RZ ;  /* 0x0000001d26ff7210 */ /* 0x000fe20007f9e0ff */
[C---:B------:R-:W-:Y:S01]  /*1ef90*/  IMAD R45, R24.reuse, R71, R28 ;  /* 0x00000047182d7224 */ /* 0x040fe200078e021c */
[----:B------:R-:W-:Y:S01]  /*1efa0*/  @P1 IADD3 R39, P6, PT, RZ, -R51, RZ ;  /* 0x80000033ff271210 */ /* 0x000fe20007fde0ff */
[----:B------:R-:W-:Y:S01]  /*1efb0*/  IMAD.WIDE.U32 R28, R24, R70, RZ ;  /* 0x00000046181c7225 */ /* 0x000fe200078e00ff */
[----:B------:R-:W-:-:S02]  /*1efc0*/  LOP3.LUT R33, RZ, R24, RZ, 0x33, !PT ;  /* 0x00000018ff217212 */ /* 0x000fc400078e33ff */
[----:B------:R-:W-:Y:S01]  /*1efd0*/  ISETP.GE.U32.AND P3, PT, R49, R54, PT ;  /* 0x000000363100720c */ /* 0x000fe20003f66070 */
[----:B------:R-:W-:Y:S01]  /*1efe0*/  IMAD.IADD R38, R29, 0x1, R45 ;  /* 0x000000011d267824 */ /* 0x000fe200078e022d */
[----:B------:R-:W-:Y:S01]  /*1eff0*/  LOP3.LUT R23, RZ, R23, RZ, 0x33, !PT ;  /* 0x00000017ff177212 */ /* 0x000fe200078e33ff */
[----:B------:R-:W-:Y:S01]  /*1f000*/  IMAD.WIDE.U32.X R40, R18, R18, R40, P4 ;  /* 0x0000001212287225 */ /* 0x000fe200020e0428 */
[----:B------:R-:W-:Y:S02]  /*1f010*/  @P1 ISETP.NE.U32.AND P4, PT, R36, R39, PT ;  /* 0x000000272400120c */ /* 0x000fe40003f85070 */
[----:B------:R-:W-:Y:S01]  /*1f020*/  ISETP.GE.U32.AND.EX P3, PT, R56, R57, PT, P3 ;  /* 0x000000393800720c */ /* 0x000fe20003f66130 */
[----:B------:R-:W-:-:S04]  /*1f030*/  IMAD.WIDE.U32 R44, R19, R15, RZ ;  /* 0x0000000f132c7225 */ /* 0x000fc800078e00ff */
[----:B------:R-:W-:Y:S01]  /*1f040*/  @P1 IMAD.X R24, RZ, RZ, ~R46, P6 ;  /* 0x000000ffff181224 */ /* 0x000fe200030e0e2e */
[----:B------:R-:W-:Y:S01]  /*1f050*/  IADD3 RZ, P6, PT, R42, R37, RZ ;  /* 0x000000252aff7210 */ /* 0x000fe20007fde0ff */
[----:B-1----:R-:W-:-:S03]  /*1f060*/  IMAD.WIDE.U32 R50, R38, R68, RZ ;  /* 0x0000004426327225 */ /* 0x002fc600078e00ff */
[----:B------:R-:W-:Y:S01]  /*1f070*/  @P1 ISETP.NE.AND.EX P4, PT, R55, R24, !P5, P4 ;  /* 0x000000183700120c */ /* 0x000fe20006f85340 */
[----:B------:R-:W-:Y:S02]  /*1f080*/  IMAD.MOV.U32 R46, RZ, RZ, R43 ;  /* 0x000000ffff2e7224 */ /* 0x000fe400078e002b */
[----:B------:R-:W-:-:S04]  /*1f090*/  IMAD.WIDE.U32 R44, P5, R16, R20, R44 ;  /* 0x00000014102c7225 */ /* 0x000fc800078a002c */
        /* <DEDUP_REMOVED lines=8> */
[----:B------:R-:W-:Y:S01]  /*1f120*/  IMAD.MOV.U32 R29, RZ, RZ, 0x1 ;  /* 0x00000001ff1d7424 */ /* 0x000fe200078e00ff */
[----:B------:R-:W-:Y:S01]  /*1f130*/  ISETP.GT.U32.AND.EX P5, PT, R48, R23, PT, P5 ;  /* 0x000000173000720c */ /* 0x000fe20003fa4150 */
[C---:B------:R-:W-:Y:S01]  /*1f140*/  IMAD.WIDE.U32.X R50, R38.reuse, R69, R46, P6 ;  /* 0x0000004526327225 */ /* 0x040fe200030e042e */
[----:B------:R-:W-:Y:S02]  /*1f150*/  @P3 IADD3 R33, P6, PT, RZ, -R53, RZ ;  /* 0x80000035ff213210 */ /* 0x000fe40007fde0ff */
[----:B------:R-:W-:Y:S01]  /*1f160*/  SEL R23, RZ, 0x1, !P5 ;  /* 0x00000001ff177807 */ /* 0x000fe20006800000 */
[----:B--2---:R-:W-:Y:S01]  /*1f170*/  IMAD.WIDE.U32 R48, R38, R66, RZ ;  /* 0x0000004226307225 */ /* 0x004fe200078e00ff */
[----:B------:R-:W-:-:S02]  /*1f180*/  @P0 SEL R29, RZ, 0x1, !P2 ;  /* 0x00000001ff1d0807 */ /* 0x000fc40005000000 */
[----:B------:R-:W-:Y:S01]  /*1f190*/  IADD3 R53, P5, PT, R23, R50, RZ ;  /* 0x0000003217357210 */ /* 0x000fe20007fbe0ff */
[----:B------:R-:W-:Y:S01]  /*1f1a0*/  IMAD.WIDE.U32 R46, R28, R66, RZ ;  /* 0x000000421c2e7225 */ /* 0x000fe200078e00ff */
[----:B------:R-:W-:-:S03]  /*1f1b0*/  @P3 ISETP.NE.U32.AND P2, PT, R36, R33, PT ;  /* 0x000000212400320c */ /* 0x000fc60003f45070 */
        /* <DEDUP_REMOVED lines=9> */
[----:B------:R-:W-:Y:S01]  /*1f250*/  IMAD.WIDE.U32 R24, R20, R15, RZ ;  /* 0x0000000f14187225 */ /* 0x000fe200078e00ff */
[----:B------:R-:W-:Y:S02]  /*1f260*/  IADD3 R33, P4, PT, R29, R40, RZ ;  /* 0x000000281d217210 */ /* 0x000fe40007f9e0ff */
[----:B------:R-:W-:Y:S01]  /*1f270*/  ISETP.GE.U32.AND P0, PT, R50, R58, PT ;  /* 0x0000003a3200720c */ /* 0x000fe20003f06070 */
[----:B------:R-:W-:Y:S01]  /*1f280*/  IMAD.X R39, R60, 0x1, R26, P5 ;  /* 0x000000013c277824 */ /* 0x000fe200028e061a */
[----:B------:R-:W-:Y:S01]  /*1f290*/  @P3 ISETP.NE.U32.AND P5, PT, R54, RZ, PT ;  /* 0x000000ff3600320c */ /* 0x000fe20003fa5070 */
[----:B------:R-:W-:Y:S01]  /*1f2a0*/  IMAD.MOV.U32 R36, RZ, RZ, R45 ;  /* 0x000000ffff247224 */ /* 0x000fe200078e002d */
[----:B------:R-:W-:Y:S01]  /*1f2b0*/  IADD3.X R51, PT, PT, R41, UR5, RZ, P4, !PT ;  /* 0x0000000529337c10 */ /* 0x000fe2000a7fe4ff */
[----:B------:R-:W-:Y:S01]  /*1f2c0*/  IMAD.WIDE.U32 R40, R16, R17, RZ ;  /* 0x0000001110287225 */ /* 0x000fe200078e00ff */
[----:B------:R-:W-:-:S02]  /*1f2d0*/  ISETP.GE.U32.AND.EX P0, PT, R39, R60, PT, P0 ;  /* 0x0000003c2700720c */ /* 0x000fc40003f06100 */
[----:B------:R-:W-:Y:S01]  /*1f2e0*/  @P3 ISETP.NE.AND.EX P5, PT, R57, RZ, PT, P5 ;  /* 0x000000ff3900320c */ /* 0x000fe20003fa5350 */
[----:B------:R-:W-:Y:S01]  /*1f2f0*/  IMAD.MOV.U32 R29, RZ, RZ, 0x1 ;  /* 0x00000001ff1d7424 */ /* 0x000fe200078e00ff */
[----:B------:R-:W-:Y:S01]  /*1f300*/  IADD3 RZ, P1, PT, R25, R44, RZ ;  /* 0x0000002c19ff7210 */ /* 0x000fe20007f3e0ff */
[----:B------:R-:W-:Y:S01]  /*1f310*/  IMAD.WIDE.U32 R24, R15, R17, RZ ;  /* 0x000000110f187225 */ /* 0x000fe200078e00ff */
[----:B------:R-:W-:Y:S02]  /*1f320*/  @P3 ISETP.NE.AND.EX P2, PT, R55, R52, !P5, P2 ;  /* 0x000000343700320c */ /* 0x000fe40006f45320 */
[----:B------:R-:W-:Y:S01]  /*1f330*/  IADD3 R57, P5, PT, R23, R42, RZ ;  /* 0x0000002a17397210 */ /* 0x000fe20007fbe0ff */
[----:B------:R-:W-:Y:S01]  /*1f340*/  IMAD.WIDE.U32.X R44, R16, R19, R36, P1 ;  /* 0x00000013102c7225 */ /* 0x000fe200008e0424 */
[----:B------:R-:W-:Y:S02]  /*1f350*/  IADD3 RZ, P1, PT, R48, R47, RZ ;  /* 0x0000002f30ff7210 */ /* 0x000fe40007f3e0ff */
[----:B------:R-:W-:Y:S01]  /*1f360*/  IADD3.X R59, PT, PT, R43, UR4, RZ, P5, !PT ;  /* 0x000000042b3b7c10 */ /* 0x000fe2000affe4ff */
[----:B------:R-:W-:Y:S01]  /*1f370*/  IMAD.X R43, RZ, RZ, RZ, P6 ;  /* 0x000000ffff2b7224 */ /* 0x000fe200030e06ff */
[----:B------:R-:W-:Y:S01]  /*1f380*/  @P0 IADD3 R23, P5, PT, RZ, -R53, RZ ;  /* 0x80000035ff170210 */ /* 0x000fe20007fbe0ff */
[----:B------:R-:W-:Y:S01]  /*1f390*/  IMAD.MOV.U32 R42, RZ, RZ, R49 ;  /* 0x000000ffff2a7224 */ /* 0x000fe200078e0031 */
[----:B------:R-:W-:Y:S01]  /*1f3a0*/  @P0 ISETP.NE.U32.AND P4, PT, R58, RZ, PT ;  /* 0x000000ff3a00020c */ /* 0x000fe20003f85070 */
[----:B---3--:R-:W-:Y:S01]  /*1f3b0*/  IMAD.WIDE.U32 R48, R38, R64, RZ ;  /* 0x0000004026307225 */ /* 0x008fe200078e00ff */
[----:B------:R-:W-:-:S02]  /*1f3c0*/  @P3 SEL R29, RZ, 0x1, !P2 ;  /* 0x00000001ff1d3807 */ /* 0x000fc40005000000 */
[----:B------:R-:W-:Y:S01]  /*1f3d0*/  @P0 ISETP.NE.AND.EX P6, PT, R60, RZ, PT, P4 ;  /* 0x000000ff3c00020c */ /* 0x000fe20003fc5340 */
[----:B------:R-:W-:Y:S01]  /*1f3e0*/  @P0 IMAD.X R26, RZ, RZ, ~R56, P5 ;  /* 0x000000ffff1a0224 */ /* 0x000fe200028e0e38 */
[----:B------:R-:W-:Y:S01]  /*1f3f0*/  @P0 ISETP.NE.U32.AND P5, PT, R46, R23, PT ;  /* 0x000000172e00020c */ /* 0x000fe20003fa5070 */
[----:B------:R-:W-:Y:S01]  /*1f400*/  IMAD.WIDE.U32 R36, P4, R15, R18, R40 ;  /* 0x000000120f247225 */ /* 0x000fe20007880028 */
[----:B------:R-:W-:Y:S02]  /*1f410*/  IADD3 R53, P2, PT, R33, R24, RZ ;  /* 0x0000001821357210 */ /* 0x000fe40007f5e0ff */
[----:B------:R-:W-:Y:S01]  /*1f420*/  @P0 ISETP.NE.AND.EX P5, PT, R61, R26, !P6, P5 ;  /* 0x0000001a3d00020c */ /* 0x000fe200077a5350 */
[----:B------:R-:W-:Y:S02]  /*1f430*/  IMAD.IADD R52, R25, 0x1, R36 ;  /* 0x0000000119347824 */ /* 0x000fe400078e0224 */
[----:B------:R-:W-:Y:S01]  /*1f440*/  IMAD.MOV.U32 R23, RZ, RZ, 0x1 ;  /* 0x00000001ff177424 */ /* 0x000fe200078e00ff */
[----:B------:R-:W-:Y:S01]  /*1f450*/  @P0 SEL R23, RZ, 0x1, !P5 ;  /* 0x00000001ff170807 */ /* 0x000fe20006800000 */
[----:B------:R-:W-:Y:S01]  /*1f460*/  IMAD.WIDE.U32.X R46, R38, R67, R42, P1 ;  /* 0x00000043262e7225 */ /* 0x000fe200008e042a */
[----:B------:R-:W-:-:S03]  /*1f470*/  IADD3 R26, P0, P1, R53, R29, R44 ;  /* 0x0000001d351a7210 */ /* 0x000fc6000791e02c */
[----:B------:R-:W-:Y:S01]  /*1f480*/  IMAD.X R55, R52, 0x1, R51, P2 ;  /* 0x0000000134377824 */ /* 0x000fe200010e0633 */
[----:B------:R-:W-:Y:S01]  /*1f490*/  IADD3 R91, P2, PT, R23, R46, RZ ;  /* 0x0000002e175b7210 */ /* 0x000fe20007f5e0ff */
[----:B------:R-:W-:-:S03]  /*1f4a0*/  IMAD.WIDE.U32 R40, R28, R64, RZ ;  /* 0x000000401c287225 */ /* 0x000fc600078e00ff */
[----:B------:R-:W-:Y:S01]  /*1f4b0*/  IADD3.X R46, PT, PT, R55, UR5, R45, P0, P1 ;  /* 0x00000005372e7c10 */ /* 0x000fe200087e242d */
[----:B------:R-:W-:Y:S01]  /*1f4c0*/  IMAD.WIDE.U32 R42, P5, R28, R65, R48 ;  /* 0x000000411c2a7225 */ /* 0x000fe200078a0030 */
[----:B------:R-:W-:Y:S02]  /*1f4d0*/  IADD3.X R54, PT, PT, R47, UR4, RZ, P2, !PT ;  /* 0x000000042f367c10 */ /* 0x000fe400097fe4ff */
[----:B------:R-:W-:Y:S01]  /*1f4e0*/  ISETP.GE.U32.AND P1, PT, R26, R53, PT ;  /* 0x000000351a00720c */ /* 0x000fe20003f26070 */
[----:B------:R-:W-:Y:S01]  /*1f4f0*/  IMAD.IADD R93, R41, 0x1, R42 ;  /* 0x00000001295d7824 */ /* 0x000fe200078e022a */
[----:B------:R-:W-:Y:S02]  /*1f500*/  IADD3 R49, P2, PT, R57, R24, RZ ;  /* 0x0000001839317210 */ /* 0x000fe40007f5e0ff */
[----:B------:R-:W-:Y:S02]  /*1f510*/  ISETP.GE.U32.AND.EX P1, PT, R46, R55, PT, P1 ;  /* 0x000000372e00720c */ /* 0x000fe40003f26110 */
        /* <DEDUP_REMOVED lines=9> */
[----:B------:R-:W-:Y:S01]  /*1f5b0*/  @P1 IADD3 R29, P6, PT, RZ, -R33, RZ ;  /* 0x80000021ff1d1210 */ /* 0x000fe20007fde0ff */
[----:B------:R-:W-:Y:S01]  /*1f5c0*/  IMAD.X R33, RZ, RZ, RZ, P5 ;  /* 0x000000ffff217224 */ /* 0x000fe200028e06ff */
[----:B------:R-:W-:Y:S01]  /*1f5d0*/  ISETP.GE.U32.AND.EX P0, PT, R26, R61, PT, P0 ;  /* 0x0000003d1a00720c */ /* 0x000fe20003f06100 */
[----:B------:R-:W-:Y:S01]  /*1f5e0*/  IMAD.MOV.U32 R46, RZ, RZ, R37 ;  /* 0x000000ffff2e7224 */ /* 0x000fe200078e0025 */
[----:B------:R-:W-:Y:S01]  /*1f5f0*/  @P1 ISETP.NE.U32.AND P2, PT, R53, RZ, PT ;  /* 0x000000ff3500120c */ /* 0x000fe20003f45070 */
[----:B------:R-:W-:Y:S01]  /*1f600*/  @P1 IMAD.X R31, RZ, RZ, ~R51, P6 ;  /* 0x000000ffff1f1224 */ /* 0x000fe200030e0e33 */
[----:B------:R-:W-:-:S02]  /*1f610*/  ISETP.GE.U32.AND.EX P3, PT, R45, R56, PT, P3 ;  /* 0x000000382d00720c */ /* 0x000fc40003f66130 */
[----:B------:R-:W-:Y:S02]  /*1f620*/  @P1 ISETP.NE.AND.EX P2, PT, R55, RZ, PT, P2 ;  /* 0x000000ff3700120c */ /* 0x000fe40003f45320 */
[----:B------:R-:W-:Y:S02]  /*1f630*/  @P1 ISETP.NE.U32.AND P6, PT, R24, R29, PT ;  /* 0x0000001d1800120c */ /* 0x000fe40003fc5070 */
[----:B------:R-:W-:Y:S02]  /*1f640*/  IADD3 RZ, P5, PT, R42, R41, RZ ;  /* 0x000000292aff7210 */ /* 0x000fe40007fbe0ff */
[----:B------:R-:W-:Y:S02]  /*1f650*/  @P1 ISETP.NE.AND.EX P2, PT, R52, R31, !P2, P6 ;  /* 0x0000001f3400120c */ /* 0x000fe40005745360 */
[----:B------:R-:W-:-:S05]  /*1f660*/  @P0 IADD3 R31, P6, PT, RZ, -R57, RZ ;  /* 0x80000039ff1f0210 */ /* 0x000fca0007fde0ff */
[----:B------:R-:W-:Y:S01]  /*1f670*/  @P0 IMAD.X R48, RZ, RZ, ~R59, P6 ;  /* 0x000000ffff300224 */ /* 0x000fe200030e0e3b */
[----:B------:R-:W-:Y:S01]  /*1f680*/  @P3 ISETP.NE.U32.AND P6, PT, R47, RZ, PT ;  /* 0x000000ff2f00320c */ /* 0x000fe20003fc5070 */
[----:B------:R-:W-:Y:S01]  /*1f690*/  IMAD.X R47, RZ, RZ, RZ, P4 ;  /* 0x000000ffff2f7224 */ /* 0x000fe200020e06ff */
[----:B------:R-:W-:Y:S02]  /*1f6a0*/  @P3 IADD3 R29, P4, PT, RZ, -R91, RZ ;  /* 0x8000005bff1d3210 */ /* 0x000fe40007f9e0ff */
[----:B------:R-:W-:-:S03]  /*1f6b0*/  @P3 ISETP.NE.AND.EX P6, PT, R56, RZ, PT, P6 ;  /* 0x000000ff3800320c */ /* 0x000fc60003fc5360 */
[----:B------:R-:W-:Y:S01]  /*1f6c0*/  @P3 IMAD.X R32, RZ, RZ, ~R54, P4 ;  /* 0x000000ffff203224 */ /* 0x000fe200020e0e36 */
[----:B------:R-:W-:Y:S01]  /*1f6d0*/  @P3 ISETP.NE.U32.AND P4, PT, R40, R29, PT ;  /* 0x0000001d2800320c */ /* 0x000fe20003f85070 */
[----:B------:R-:W-:-:S03]  /*1f6e0*/  IMAD.MOV.U32 R29, RZ, RZ, 0x1 ;  /* 0x00000001ff1d7424 */ /* 0x000fc600078e00ff */
[----:B------:R-:W-:Y:S01]  /*1f6f0*/  @P3 ISETP.NE.AND.EX P4, PT, R93, R32, !P6, P4 ;  /* 0x000000205d00320c */ /* 0x000fe20007785340 */
[----:B------:R-:W-:Y:S01]  /*1f700*/  IMAD.MOV.U32 R32, RZ, RZ, R43 ;  /* 0x000000ffff207224 */ /* 0x000fe200078e002b */
[----:B------:R-:W-:Y:S01]  /*1f710*/  @P0 ISETP.NE.U32.AND P6, PT, R49, RZ, PT ;  /* 0x000000ff3100020c */ /* 0x000fe20003fc5070 */
[----:B------:R-:W-:Y:S01]  /*1f720*/  IMAD.WIDE.U32 R42, R17, R15, RZ ;  /* 0x0000000f112a7225 */ /* 0x000fe200078e00ff */
[----:B------:R-:W-:Y:S02]  /*1f730*/  @P3 SEL R29, RZ, 0x1, !P4 ;  /* 0x00000001ff1d3807 */ /* 0x000fe40006000000 */
[----:B------:R-:W-:Y:S01]  /*1f740*/  @P0 ISETP.NE.AND.EX P6, PT, R61, RZ, PT, P6 ;  /* 0x000000ff3d00020c */ /* 0x000fe20003fc5360 */
[----:B------:R-:W-:Y:S01]  /*1f750*/  IMAD.WIDE.U32.X R40, R38, R65, R32, P5 ;  /* 0x0000004126287225 */ /* 0x000fe200028e0420 */
[----:B------:R-:W-:Y:S02]  /*1f760*/  @P0 ISETP.NE.U32.AND P5, PT, R24, R31, PT ;  /* 0x0000001f1800020c */ /* 0x000fe40003fa5070 */
[----:B------:R-:W-:Y:S01]  /*1f770*/  IADD3 RZ, P3, PT, R36, R25, RZ ;  /* 0x0000001924ff7210 */ /* 0x000fe20007f7e0ff */
[----:B----4-:R-:W-:Y:S01]  /*1f780*/  IMAD.WIDE.U32 R32, R38, R62, RZ ;  /* 0x0000003e26207225 */ /* 0x010fe200078e00ff */
[----:B------:R-:W-:-:S02]  /*1f790*/  @P0 ISETP.NE.AND.EX P4, PT, R52, R48, !P6, P5 ;  /* 0x000000303400020c */ /* 0x000fc40007785350 */
[----:B------:R-:W-:Y:S01]  /*1f7a0*/  IADD3 R53, P6, PT, R29, R40, RZ ;  /* 0x000000281d357210 */ /* 0x000fe20007fde0ff */
[----:B------:R-:W-:Y:S01]  /*1f7b0*/  IMAD R31, R39, R70, RZ ;  /* 0x00000046271f7224 */ /* 0x000fe200078e02ff */
[----:B------:R-:W-:Y:S01]  /*1f7c0*/  LOP3.LUT R39, RZ, R39, RZ, 0x33, !PT ;  /* 0x00000027ff277212 */ /* 0x000fe200078e33ff */
[----:B------:R-:W-:Y:S01]  /*1f7d0*/  IMAD.WIDE.U32 R32, P5, R28, R63, R32 ;  /* 0x0000003f1c207225 */ /* 0x000fe200078a0020 */
[----:B------:R-:W-:-:S03]  /*1f7e0*/  IADD3.X R56, PT, PT, R41, UR4, RZ, P6, !PT ;  /* 0x0000000429387c10 */ /* 0x000fc6000b7fe4ff */
[----:B------:R-:W-:-:S04]  /*1f7f0*/  IMAD.WIDE.U32 R28, R28, R62, RZ ;  /* 0x0000003e1c1c7225 */ /* 0x000fc800078e00ff */
[----:B------:R-:W-:Y:S01]  /*1f800*/  IMAD.IADD R61, R29, 0x1, R32 ;  /* 0x000000011d3d7824 */ /* 0x000fe200078e0220 */
[----:B------:R-:W-:Y:S01]  /*1f810*/  IADD3 R58, P6, PT, R53, R28, RZ ;  /* 0x0000001c353a7210 */ /* 0x000fe20007fde0ff */
[----:B------:R-:W-:-:S04]  /*1f820*/  IMAD.WIDE.U32.X R36, R16, R18, R46, P3 ;  /* 0x0000001210247225 */ /* 0x000fc800018e042e */
[----:B------:R-:W-:-:S04]  /*1f830*/  IMAD.WIDE.U32 R40, R18, R15, RZ ;  /* 0x0000000f12287225 */ /* 0x000fc800078e00ff */
[----:B------:R-:W-:-:S04]  /*1f840*/  IMAD.WIDE.U32 R24, R50, R70, RZ ;  /* 0x0000004632187225 */ /* 0x000fc800078e00ff */
[----:B------:R-:W-:Y:S02]  /*1f850*/  IMAD R47, R50, R71, R31 ;  /* 0x00000047322f7224 */ /* 0x000fe400078e021f */
[----:B------:R-:W-:Y:S01]  /*1f860*/  IMAD.X R57, R61, 0x1, R56, P6 ;  /* 0x000000013d397824 */ /* 0x000fe200030e0638 */
[----:B------:R-:W-:Y:S01]  /*1f870*/  IADD3 R51, P6, PT, R58, R35, RZ ;  /* 0x000000233a337210 */ /* 0x000fe20007fde0ff */
[----:B------:R-:W-:Y:S02]  /*1f880*/  IMAD.IADD R35, R25, 0x1, R47 ;  /* 0x0000000119237824 */ /* 0x000fe400078e022f */
        /* <DEDUP_REMOVED lines=62> */
[----:B------:R-:W-:Y:S02]  /*1fc70*/  IADD3 R44, P0, PT, R53, R38, RZ ;  /* 0x00000026352c7210 */ /* 0x000fe40007f1e0ff */
[----:B------:R-:W-:Y:S02]  /*1fc80*/  @P3 ISETP.NE.AND.EX P4, PT, R59, RZ, PT, P4 ;  /* 0x000000ff3b00320c */ /* 0x000fe40003f85340 */
[----:B------:R-:W-:Y:S01]  /*1fc90*/  @P3 ISETP.NE.U32.AND P1, PT, R36, R29, PT ;  /* 0x0000001d2400320c */ /* 0x000fe20003f25070 */
[----:B------:R-:W-:Y:S01]  /*1fca0*/  IMAD.X R29, RZ, RZ, RZ, P2 ;  /* 0x000000ffff1d7224 */ /* 0x000fe200010e06ff */
[----:B------:R-:W-:Y:S01]  /*1fcb0*/  IADD3.X R45, PT, PT, R39, UR4, RZ, P0, !PT ;  /* 0x00000004272d7c10 */ /* 0x000fe200087fe4ff */
[----:B------:R-:W-:Y:S01]  /*1fcc0*/  IMAD.MOV.U32 R36, RZ, RZ, R47 ;  /* 0x000000ffff247224 */ /* 0x000fe200078e002f */
[----:B------:R-:W-:Y:S01]  /*1fcd0*/  @P5 IADD3 R33, P2, PT, RZ, -R61, RZ ;  /* 0x8000003dff215210 */ /* 0x000fe20007f5e0ff */
[----:B------:R-:W-:Y:S01]  /*1fce0*/  IMAD.WIDE.U32 R38, R35, R64, RZ ;  /* 0x0000004023267225 */ /* 0x000fe200078e00ff */
[----:B------:R-:W-:-:S02]  /*1fcf0*/  @P3 ISETP.NE.AND.EX P4, PT, R57, R28, !P4, P1 ;  /* 0x0000001c3900320c */ /* 0x000fc40006785310 */
[----:B------:R-:W-:Y:S01]  /*1fd00*/  IADD3 RZ, P0, PT, R40, R37, RZ ;  /* 0x0000002528ff7210 */ /* 0x000fe20007f1e0ff */
[----:B------:R-:W-:Y:S01]  /*1fd10*/  IMAD.MOV.U32 R28, RZ, RZ, R41 ;  /* 0x000000ffff1c7224 */ /* 0x000fe200078e0029 */
[----:B------:R-:W-:Y:S01]  /*1fd20*/  @P5 ISETP.NE.U32.AND P1, PT, R93, RZ, PT ;  /* 0x000000ff5d00520c */ /* 0x000fe20003f25070 */
[----:B------:R-:W-:Y:S01]  /*1fd30*/  IMAD.X R37, RZ, RZ, RZ, P6 ;  /* 0x000000ffff257224 */ /* 0x000fe200030e06ff */
[----:B------:R-:W-:Y:S01]  /*1fd40*/  @P5 ISETP.NE.U32.AND P6, PT, R42, R33, PT ;  /* 0x000000212a00520c */ /* 0x000fe20003fc5070 */
[----:B------:R-:W-:Y:S01]  /*1fd50*/  @P5 IMAD.X R32, RZ, RZ, ~R50, P2 ;  /* 0x000000ffff205224 */ /* 0x000fe200010e0e32 */
[----:B------:R-:W-:Y:S01]  /*1fd60*/  @P5 ISETP.NE.AND.EX P1, PT, R58, RZ, PT, P1 ;  /* 0x000000ff3a00520c */ /* 0x000fe20003f25310 */
[----:B------:R-:W-:Y:S01]  /*1fd70*/  IMAD.WIDE.U32.X R28, R16, R16, R28, P0 ;  /* 0x00000010101c7225 */ /* 0x000fe200000e041c */
[----:B------:R-:W-:Y:S02]  /*1fd80*/  ISETP.NE.U32.AND P0, PT, R44, RZ, PT ;  /* 0x000000ff2c00720c */ /* 0x000fe40003f05070 */
[----:B------:R-:W-:Y:S01]  /*1fd90*/  IADD3 RZ, P2, PT, R46, R43, RZ ;  /* 0x0000002b2eff7210 */ /* 0x000fe20007f5e0ff */
[----:B------:R-:W-:Y:S01]  /*1fda0*/  IMAD.MOV.U32 R33, RZ, RZ, 0x1 ;  /* 0x00000001ff217424 */ /* 0x000fe200078e00ff */
[----:B------:R-:W-:Y:S01]  /*1fdb0*/  @P5 ISETP.NE.AND.EX P1, PT, R91, R32, !P1, P6 ;  /* 0x000000205b00520c */ /* 0x000fe20004f25360 */
[----:B------:R-:W-:Y:S01]  /*1fdc0*/  IMAD.MOV.U32 R43, RZ, RZ, 0x1 ;  /* 0x00000001ff2b7424 */ /* 0x000fe200078e00ff */
[----:B------:R-:W-:Y:S01]  /*1fdd0*/  ISETP.NE.AND.EX P0, PT, R45, RZ, PT, P0 ;  /* 0x000000ff2d00720c */ /* 0x000fe20003f05300 */
[----:B------:R-:W-:Y:S01]  /*1fde0*/  IMAD.WIDE.U32.X R36, R35, R67, R36, P2 ;  /* 0x0000004323247225 */ /* 0x000fe200010e0424 */
[----:B------:R-:W-:-:S02]  /*1fdf0*/  @P5 SEL R33, RZ, 0x1, !P1 ;  /* 0x00000001ff215807 */ /* 0x000fc40004800000 */
[----:B------:R-:W-:Y:S01]  /*1fe00*/  @P3 SEL R43, RZ, 0x1, !P4 ;  /* 0x00000001ff2b3807 */ /* 0x000fe20006000000 */
        /* <DEDUP_REMOVED lines=31> */
.L_x_782:
[----:B------:R-:W-:Y:S05]  /*20000*/  BSYNC.RECONVERGENT B3 ;  /* 0x0000000000037941 */ /* 0x000fea0003800200 */
.L_x_781:
        /* <DEDUP_REMOVED lines=118> */
.L_x_784:
[----:B------:R-:W-:Y:S05]  /*20770*/  BSYNC.RECONVERGENT B3 ;  /* 0x0000000000037941 */ /* 0x000fea0003800200 */
.L_x_783:
        /* <DEDUP_REMOVED lines=80> */
[----:B------:R-:W-:Y:S01]  /*20c80*/  IMAD.X R29, RZ, RZ, RZ, P4 ;  /* 0x000000ffff1d7224 */ /* 0x000fe200020e06ff */
[----:B------:R-:W-:-:S02]  /*20c90*/  @P1 ISETP.NE.U32.AND P3, PT, R50, RZ, PT ;  /* 0x000000ff3200120c */ /* 0x000fc40003f65070 */
[----:B------:R-:W-:Y:S02]  /*20ca0*/  ISETP.GE.U32.AND.EX P0, PT, R54, R53, PT, P0 ;  /* 0x000000353600720c */ /* 0x000fe40003f06100 */
[----:B------:R-:W-:Y:S01]  /*20cb0*/  @P1 ISETP.NE.U32.AND P5, PT, R28, R23, PT ;  /* 0x000000171c00120c */ /* 0x000fe20003fa5070 */
[----:B------:R-:W-:Y:S01]  /*20cc0*/  @P1 IMAD.X R23, RZ, RZ, ~R37, P6 ;  /* 0x000000ffff171224 */ /* 0x000fe200030e0e25 */
[----:B------:R-:W-:Y:S01]  /*20cd0*/  @P1 ISETP.NE.AND.EX P3, PT, R51, RZ, PT, P3 ;  /* 0x000000ff3300120c */ /* 0x000fe20003f65330 */
[----:B------:R-:W-:-:S03]  /*20ce0*/  IMAD.WIDE.U32.X R36, R36, R63, R44, P2 ;  /* 0x0000003f24247225 */ /* 0x000fc600010e042c */
[----:B------:R-:W-:Y:S01]  /*20cf0*/  @P1 ISETP.NE.AND.EX P3, PT, R48, R23, !P3, P5 ;  /* 0x000000173000120c */ /* 0x000fe20005f65350 */
[----:B------:R-:W-:Y:S02]  /*20d00*/  IMAD.MOV.U32 R23, RZ, RZ, 0x1 ;  /* 0x00000001ff177424 */ /* 0x000fe400078e00ff */
[----:B------:R-:W-:Y:S01]  /*20d10*/  IMAD.MOV.U32 R28, RZ, RZ, R43 ;  /* 0x000000ffff1c7224 */ /* 0x000fe200078e002b */
[----:B------:R-:W-:Y:S02]  /*20d20*/  @P1 SEL R23, RZ, 0x1, !P3 ;  /* 0x00000001ff171807 */ /* 0x000fe40005800000 */
[----:B------:R-:W-:Y:S02]  /*20d30*/  @P0 IADD3 R25, P5, PT, RZ, -R25, RZ ;  /* 0x80000019ff190210 */ /* 0x000fe40007fbe0ff */
[----:B------:R-:W-:Y:S02]  /*20d40*/  IADD3 R26, P1, PT, R23, R36, RZ ;  /* 0x00000024171a7210 */ /* 0x000fe40007f3e0ff */
[----:B------:R-:W-:Y:S01]  /*20d50*/  @P0 ISETP.NE.U32.AND P3, PT, R38, R25, PT ;  /* 0x000000192600020c */ /* 0x000fe20003f65070 */
[----:B------:R-:W-:Y:S01]  /*20d60*/  @P0 IMAD.X R23, RZ, RZ, ~R46, P5 ;  /* 0x000000ffff170224 */ /* 0x000fe200028e0e2e */
[----:B------:R-:W-:Y:S01]  /*20d70*/  IADD3.X R25, PT, PT, R37, UR4, RZ, P1, !PT ;  /* 0x0000000425197c10 */ /* 0x000fe20008ffe4ff */
[----:B------:R-:W-:Y:S01]  /*20d80*/  IMAD.WIDE.U32 R36, R27, R62, RZ ;  /* 0x0000003e1b247225 */ /* 0x000fe200078e00ff */
[----:B------:R-:W-:-:S02]  /*20d90*/  ISETP.NE.U32.AND P1, PT, R26, RZ, PT ;  /* 0x000000ff1a00720c */ /* 0x000fc40003f25070 */
[----:B------:R-:W-:Y:S02]  /*20da0*/  @P0 ISETP.NE.U32.AND P2, PT, R52, RZ, PT ;  /* 0x000000ff3400020c */ /* 0x000fe40003f45070 */
[----:B------:R-:W-:Y:S02]  /*20db0*/  ISETP.NE.AND.EX P1, PT, R25, RZ, PT, P1 ;  /* 0x000000ff1900720c */ /* 0x000fe40003f25310 */
[----:B------:R-:W-:Y:S02]  /*20dc0*/  @P0 ISETP.NE.AND.EX P2, PT, R53, RZ, PT, P2 ;  /* 0x000000ff3500020c */ /* 0x000fe40003f45320 */
[----:B------:R-:W-:Y:S01]  /*20dd0*/  IADD3 RZ, P5, PT, R42, R39, RZ ;  /* 0x000000272aff7210 */ /* 0x000fe20007fbe0ff */
[----:B------:R-:W-:Y:S01]  /*20de0*/  IMAD.WIDE.U32 R38, R24, R62, RZ ;  /* 0x0000003e18267225 */ /* 0x000fe200078e00ff */
[----:B------:R-:W-:-:S03]  /*20df0*/  @P0 ISETP.NE.AND.EX P2, PT, R47, R23, !P2, P3 ;  /* 0x000000172f00020c */ /* 0x000fc60005745330 */
[----:B------:R-:W-:Y:S01]  /*20e00*/  IMAD.MOV.U32 R23, RZ, RZ, 0x1 ;  /* 0x00000001ff177424 */ /* 0x000fe200078e00ff */
[----:B------:R-:W-:Y:S01]  /*20e10*/  @P0 SEL R23, RZ, 0x1, !P2 ;  /* 0x00000001ff170807 */ /* 0x000fe20005000000 */
[----:B------:R-:W-:-:S04]  /*20e20*/  IMAD.WIDE.U32.X R28, R27, R65, R28, P5 ;  /* 0x000000411b1c7225 */ /* 0x000fc800028e041c */
[----:B------:R-:W-:Y:S01]  /*20e30*/  IMAD.WIDE.U32 R36, P5, R24, R63, R36 ;  /* 0x0000003f18247225 */ /* 0x000fe200078a0024 */
[-C--:B------:R-:W-:Y:S02]  /*20e40*/  @P1 IADD3 R24, P0, PT, R26, R31.reuse, RZ ;  /* 0x0000001f1a181210 */ /* 0x080fe40007f1e0ff */
[----:B------:R-:W-:Y:S01]  /*20e50*/  IADD3 R41, P2, PT, R23, R28, RZ ;  /* 0x0000001c17297210 */ /* 0x000fe20007f5e0ff */
[----:B------:R-:W-:Y:S02]  /*20e60*/  IMAD.IADD R26, R39, 0x1, R36 ;  /* 0x00000001271a7824 */ /* 0x000fe400078e0224 */
[----:B------:R-:W-:Y:S01]  /*20e70*/  @P1 IMAD.X R23, R25, 0x1, R34, P0 ;  /* 0x0000000119171824 */ /* 0x000fe200000e0622 */
[----:B------:R-:W-:Y:S02]  /*20e80*/  IADD3.X R28, PT, PT, R29, UR4, RZ, P2, !PT ;  /* 0x000000041d1c7c10 */ /* 0x000fe400097fe4ff */
[----:B------:R-:W-:Y:S02]  /*20e90*/  IADD3 R40, P2, PT, R41, R38, RZ ;  /* 0x0000002629287210 */ /* 0x000fe40007f5e0ff */
[----:B------:R-:W-:Y:S01]  /*20ea0*/  @P1 ISETP.GE.U32.AND P0, PT, R24, R31, PT ;  /* 0x0000001f1800120c */ /* 0x000fe20003f06070 */
[----:B------:R-:W-:-:S02]  /*20eb0*/  @P1 IMAD.MOV.U32 R31, RZ, RZ, R24 ;  /* 0x000000ffff1f1224 */ /* 0x000fc400078e0018 */
[----:B------:R-:W-:Y:S01]  /*20ec0*/  IMAD.X R25, R26, 0x1, R28, P2 ;  /* 0x000000011a197824 */ /* 0x000fe200010e061c */
[----:B------:R-:W-:Y:S01]  /*20ed0*/  @P1 ISETP.GE.U32.AND.EX P0, PT, R23, R34, PT, P0 ;  /* 0x000000221700120c */ /* 0x000fe20003f06100 */
[----:B------:R-:W-:Y:S01]  /*20ee0*/  @P1 IMAD.MOV.U32 R34, RZ, RZ, R23 ;  /* 0x000000ffff221224 */ /* 0x000fe200078e0017 */
[----:B------:R-:W-:Y:S01]  /*20ef0*/  IADD3 R43, P2, PT, R31, R40, RZ ;  /* 0x000000281f2b7210 */ /* 0x000fe20007f5e0ff */
[----:B------:R-:W-:-:S04]  /*20f00*/  IMAD.MOV.U32 R24, RZ, RZ, R37 ;  /* 0x000000ffff187224 */ /* 0x000fc800078e0025 */
        /* <DEDUP_REMOVED lines=12> */
[----:B------:R-:W-:Y:S01]  /*20fd0*/  @P1 SEL R26, RZ, 0x1, P0 ;  /* 0x00000001ff1a1807 */ /* 0x000fe20000000000 */
[----:B------:R-:W-:Y:S01]  /*20fe0*/  IMAD.WIDE.U32.X R24, R27, R63, R24, P5 ;  /* 0x0000003f1b187225 */ /* 0x000fe200028e0418 */
[----:B------:R-:W-:-:S02]  /*20ff0*/  @P2 SEL R23, RZ, 0x1, !P3 ;  /* 0x00000001ff172807 */ /* 0x000fc40005800000 */
        /* <DEDUP_REMOVED lines=45> */
.L_x_787:
[----:B------:R-:W-:Y:S05]  /*212d0*/  BSYNC.RELIABLE B4 ;  /* 0x0000000000047941 */ /* 0x000fea0003800100 */
.L_x_786:
        /* <DEDUP_REMOVED lines=22> */
.L_x_788:
[----:B------:R-:W-:Y:S05]  /*21440*/  BSYNC.RECONVERGENT B3 ;  /* 0x0000000000037941 */ /* 0x000fea0003800200 */
.L_x_785:
        /* <DEDUP_REMOVED lines=11> */
[----:B------:R-:W-:Y:S01]  /*21500*/  IMAD.WIDE.U32 R34, P0, R6, R8, R34 ;  /* 0x0000000806227225 */ /* 0x000fe20007800022 */
[-C--:B------:R-:W-:Y:S02]  /*21510*/  IADD3 R45, P6, PT, RZ, -R36.reuse, RZ ;  /* 0x80000024ff2d7210 */ /* 0x080fe40007fde0ff */
[----:B------:R-:W-:Y:S01]  /*21520*/  IADD3 R43, P2, PT, R32, R36, RZ ;  /* 0x00000024202b7210 */ /* 0x000fe20007f5e0ff */
[----:B------:R-:W-:Y:S01]  /*21530*/  IMAD.WIDE.U32 R40, R8, R6, RZ ;  /* 0x0000000608287225 */ /* 0x000fe200078e00ff */
[----:B------:R-:W-:Y:S02]  /*21540*/  IADD3 R36, P4, PT, R33, R34, RZ ;  /* 0x0000002221247210 */ /* 0x000fe40007f9e0ff */
[----:B------:R-:W-:Y:S01]  /*21550*/  ISETP.NE.U32.AND P1, PT, R32, R45, PT ;  /* 0x0000002d2000720c */ /* 0x000fe20003f25070 */
[----:B------:R-:W-:-:S04]  /*21560*/  IMAD.WIDE.U32 R38, R9, R6, RZ ;  /* 0x0000000609267225 */ /* 0x000fc800078e00ff */
[----:B------:R-:W-:-:S04]  /*21570*/  IMAD.WIDE.U32 R40, P5, R7, R9, R40 ;  /* 0x0000000907287225 */ /* 0x000fc800078a0028 */
[--C-:B------:R-:W-:Y:S01]  /*21580*/  IMAD.X R45, R36, 0x1, R37.reuse, P2 ;  /* 0x00000001242d7824 */ /* 0x100fe200010e0625 */
[C---:B------:R-:W-:Y:S01]  /*21590*/  ISETP.NE.U32.AND P2, PT, R43.reuse, RZ, PT ;  /* 0x000000ff2b00720c */ /* 0x040fe20003f45070 */
[----:B------:R-:W-:Y:S01]  /*215a0*/  IMAD.X R33, RZ, RZ, RZ, P5 ;  /* 0x000000ffff217224 */ /* 0x000fe200028e06ff */
[----:B------:R-:W-:Y:S01]  /*215b0*/  IADD3 R50, P5, PT, R43, R32, RZ ;  /* 0x000000202b327210 */ /* 0x000fe20007fbe0ff */
[----:B------:R-:W-:Y:S01]  /*215c0*/  IMAD.X R37, RZ, RZ, ~R37, P6 ;  /* 0x000000ffff257224 */ /* 0x000fe200030e0e25 */
[----:B------:R-:W-:Y:S01]  /*215d0*/  ISETP.NE.AND.EX P2, PT, R45, RZ, PT, P2 ;  /* 0x000000ff2d00720c */ /* 0x000fe20003f45320 */
[----:B------:R-:W-:Y:S01]  /*215e0*/  IMAD.MOV.U32 R32, RZ, RZ, R41 ;  /* 0x000000ffff207224 */ /* 0x000fe200078e0029 */
[----:B------:R-:W-:Y:S01]  /*215f0*/  IADD3 RZ, P3, PT, R39, R40, RZ ;  /* 0x0000002827ff7210 */ /* 0x000fe20007f7e0ff */
[----:B------:R-:W-:Y:S01]  /*21600*/  IMAD.X R39, RZ, RZ, RZ, P0 ;  /* 0x000000ffff277224 */ /* 0x000fe200000e06ff */
        /* <DEDUP_REMOVED lines=53> */
[----:B------:R-:W-:-:S02]  /*21960*/  @P1 ISETP.NE.AND.EX P2, PT, R53, R30, !P2, P5 ;  /* 0x0000001e3500120c */ /* 0x000fc40005745350 */
[----:B------:R-:W-:Y:S01]  /*21970*/  IADD3 R55, P0, PT, R55, R40, RZ ;  /* 0x0000002837377210 */ /* 0x000fe20007f1e0ff */
[----:B------:R-:W-:Y:S01]  /*21980*/  IMAD.WIDE.U32.X R46, R7, R7, R44, P4 ;  /* 0x00000007072e7225 */ /* 0x000fe200020e042c */
[----:B------:R-:W-:-:S03]  /*21990*/  @P1 SEL R43, RZ, 0x1, !P2 ;  /* 0x00000001ff2b1807 */ /* 0x000fc60005000000 */
[----:B------:R-:W-:-:S04]  /*219a0*/  IMAD.WIDE.U32 R36, R5, R6, RZ ;  /* 0x0000000605247225 */ /* 0x000fc800078e00ff */
[----:B------:R-:W-:Y:S01]  /*219b0*/  IMAD.X R54, RZ, RZ, R41, P0 ;  /* 0x000000ffff367224 */ /* 0x000fe200000e0629 */
[----:B------:R-:W-:Y:S01]  /*219c0*/  IADD3 R59, P0, PT, R43, R46, RZ ;  /* 0x0000002e2b3b7210 */ /* 0x000fe20007f1e0ff */
[----:B------:R-:W-:Y:S01]  /*219d0*/  IMAD.WIDE.U32 R40, R3, R9, RZ ;  /* 0x0000000903287225 */ /* 0x000fe200078e00ff */
[----:B------:R-:W-:Y:S02]  /*219e0*/  IADD3 R46, P2, PT, R56, R32, RZ ;  /* 0x00000020382e7210 */ /* 0x000fe40007f5e0ff */
[----:B------:R-:W-:Y:S01]  /*219f0*/  IADD3.X R60, PT, PT, R47, UR4, RZ, P0, !PT ;  /* 0x000000042f3c7c10 */ /* 0x000fe200087fe4ff */
[----:B------:R-:W-:Y:S01]  /*21a00*/  IMAD.WIDE.U32 R38, P6, R3, R8, R38 ;  /* 0x0000000803267225 */ /* 0x000fe200078c0026 */
[----:B------:R-:W-:-:S03]  /*21a10*/  IADD3 R43, P0, PT, R55, R40, RZ ;  /* 0x00000028372b7210 */ /* 0x000fc60007f1e0ff */
[----:B------:R-:W-:-:S04]  /*21a20*/  IMAD.WIDE.U32 R44, R4, R6, RZ ;  /* 0x00000006042c7225 */ /* 0x000fc800078e00ff */
[----:B------:R-:W-:Y:S01]  /*21a30*/  IMAD.WIDE.U32 R36, P4, R4, R7, R36 ;  /* 0x0000000704247225 */ /* 0x000fe20007880024 */
[----:B------:R-:W-:-:S03]  /*21a40*/  IADD3 R90, P1, PT, R59, R44, RZ ;  /* 0x0000002c3b5a7210 */ /* 0x000fc60007f3e0ff */
        /* <DEDUP_REMOVED lines=46> */
[----:B------:R-:W-:Y:S01]  /*21d30*/  IMAD.WIDE.U32 R34, R9, R3, RZ ;  /* 0x0000000309227225 */ /* 0x000fe200078e00ff */
[----:B------:R-:W-:Y:S02]  /*21d40*/  IADD3.X R93, PT, PT, R49, UR4, RZ, P3, !PT ;  /* 0x00000004315d7c10 */ /* 0x000fe40009ffe4ff */
[----:B------:R-:W-:Y:S01]  /*21d50*/  ISETP.NE.AND.EX P1, PT, R53, R54, !P2, P1 ;  /* 0x000000363500720c */ /* 0x000fe20005725310 */
[----:B------:R-:W-:Y:S01]  /*21d60*/  IMAD.WIDE.U32 R54, P5, R2, R9, R32 ;  /* 0x0000000902367225 */ /* 0x000fe200078a0020 */
[----:B------:R-:W-:Y:S02]  /*21d70*/  @P0 IADD3 R43, P3, PT, RZ, -R57, RZ ;  /* 0x80000039ff2b0210 */ /* 0x000fe40007f7e0ff */
[----:B------:R-:W-:Y:S01]  /*21d80*/  @P0 ISETP.NE.U32.AND P2, PT, R58, RZ, PT ;  /* 0x000000ff3a00020c */ /* 0x000fe20003f45070 */
[----:B------:R-:W-:Y:S01]  /*21d90*/  IMAD.X R33, RZ, RZ, RZ, P5 ;  /* 0x000000ffff217224 */ /* 0x000fe200028e06ff */
[----:B------:R-:W-:Y:S01]  /*21da0*/  SEL R47, RZ, 0x1, !P1 ;  /* 0x00000001ff2f7807 */ /* 0x000fe20004800000 */
        /* <DEDUP_REMOVED lines=13> */
[----:B------:R-:W-:Y:S01]  /*21e80*/  IMAD.WIDE.U32.X R54, R5, R7, R48, P4 ;  /* 0x0000000705367225 */ /* 0x000fe200020e0430 */
[----:B------:R-:W-:-:S03]  /*21e90*/  IADD3 R92, P1, PT, R91, R34, RZ ;  /* 0x000000225b5c7210 */ /* 0x000fc60007f3e0ff */
[----:B------:R-:W-:-:S04]  /*21ea0*/  IMAD.WIDE.U32 R36, P0, R3, R7, R36 ;  /* 0x0000000703247225 */ /* 0x000fc80007800024 */
[----:B------:R-:W-:-:S04]  /*21eb0*/  IMAD.WIDE.U32 R56, R5, R4, RZ ;  /* 0x0000000405387225 */ /* 0x000fc800078e00ff */
[----:B------:R-:W-:Y:S01]  /*21ec0*/  IMAD.WIDE.U32.X R32, R2, R8, R32, P2 ;  /* 0x0000000802207225 */ /* 0x000fe200010e0420 */
[----:B------:R-:W-:-:S03]  /*21ed0*/  IADD3 R61, P2, PT, R43, R54, RZ ;  /* 0x000000362b3d7210 */ /* 0x000fc60007f5e0ff */
[----:B------:R-:W-:Y:S02]  /*21ee0*/  IMAD.IADD R58, R35, 0x1, R36 ;  /* 0x00000001233a7824 */ /* 0x000fe400078e0224 */
[----:B------:R-:W-:-:S04]  /*21ef0*/  IMAD.WIDE.U32 R44, R4, R4, RZ ;  /* 0x00000004042c7225 */ /* 0x000fc800078e00ff */
[----:B------:R-:W-:Y:S01]  /*21f00*/  IMAD.WIDE.U32 R48, P3, R4, R5, R56 ;  /* 0x0000000504307225 */ /* 0x000fe20007860038 */
[----:B------:R-:W-:Y:S02]  /*21f10*/  IADD3.X R56, PT, PT, R55, UR4, RZ, P2, !PT ;  /* 0x0000000437387c10 */ /* 0x000fe400097fe4ff */
[----:B------:R-:W-:Y:S01]  /*21f20*/  IADD3 R97, P2, P4, R92, R32, R47 ;  /* 0x000000205c617210 */ /* 0x000fe20007c5e02f */
        /* <DEDUP_REMOVED lines=8> */
[----:B------:R-:W-:-:S02]  /*21fb0*/  LOP3.LUT R51, RZ, R51, RZ, 0x33, !PT ;  /* 0x00000033ff337212 */ /* 0x000fc400078e33ff */
[----:B------:R-:W-:Y:S01]  /*21fc0*/  ISETP.GE.U32.AND P1, PT, R111, R54, PT ;  /* 0x000000366f00720c */ /* 0x000fe20003f26070 */
[----:B------:R-:W-:Y:S02]  /*21fd0*/  IMAD.X R96, R101, 0x1, R94, P2 ;  /* 0x0000000165607824 */ /* 0x000fe400010e065e */
[----:B------:R-:W-:-:S03]  /*21fe0*/  IMAD R43, R42, R71, R43 ;  /* 0x000000472a2b7224 */ /* 0x000fc600078e022b */
[----:B------:R-:W-:Y:S01]  /*21ff0*/  ISETP.GE.U32.AND.EX P1, PT, R96, R101, PT, P1 ;  /* 0x000000656000720c */ /* 0x000fe20003f26110 */
[----:B------:R-:W-:Y:S01]  /*22000*/  IMAD.IADD R47, R33, 0x1, R43 ;  /* 0x00000001212f7824 */ /* 0x000fe200078e022b */
[----:B------:R-:W-:Y:S01]  /*22010*/  LOP3.LUT R33, RZ, R42, RZ, 0x33, !PT ;  /* 0x0000002aff217212 */ /* 0x000fe200078e33ff */
[----:B------:R-:W-:-:S10]  /*22020*/  IMAD.MOV.U32 R42, RZ, RZ, R49 ;  /* 0x000000ffff2a7224 */ /* 0x000fd400078e0031 */
[----:B------:R-:W-:Y:S01]  /*22030*/  @P1 IADD3 R43, P4, PT, RZ, -R61, RZ ;  /* 0x8000003dff2b1210 */ /* 0x000fe20007f9e0ff */
[-C--:B------:R-:W-:Y:S01]  /*22040*/  IMAD.WIDE.U32 R60, R32, R68.reuse, RZ ;  /* 0x00000044203c7225 */ /* 0x080fe200078e00ff */
[----:B------:R-:W-:Y:S02]  /*22050*/  @P1 ISETP.NE.U32.AND P2, PT, R54, RZ, PT ;  /* 0x000000ff3600120c */ /* 0x000fe40003f45070 */
[----:B------:R-:W-:Y:S01]  /*22060*/  @P1 ISETP.NE.U32.AND P5, PT, R44, R43, PT ;  /* 0x0000002b2c00120c */ /* 0x000fe20003fa5070 */
[----:B------:R-:W-:Y:S01]  /*22070*/  IMAD.WIDE.U32 R54, R47, R68, RZ ;  /* 0x000000442f367225 */ /* 0x000fe200078e00ff */
[----:B------:R-:W-:-:S03]  /*22080*/  @P1 ISETP.NE.AND.EX P2, PT, R101, RZ, PT, P2 ;  /* 0x000000ff6500120c */ /* 0x000fc60003f45320 */
[----:B------:R-:W-:Y:S01]  /*22090*/  IMAD.X R43, RZ, RZ, RZ, P3 ;  /* 0x000000ffff2b7224 */ /* 0x000fe200018e06ff */
[----:B------:R-:W-:Y:S01]  /*220a0*/  IADD3 RZ, P3, PT, R48, R45, RZ ;  /* 0x0000002d30ff7210 */ /* 0x000fe20007f7e0ff */
[----:B------:R-:W-:Y:S02]  /*220b0*/  @P1 IMAD.X R44, RZ, RZ, ~R56, P4 ;  /* 0x000000ffff2c1224 */ /* 0x000fe400020e0e38 */
[----:B------:R-:W-:-:S03]  /*220c0*/  IMAD.WIDE.U32 R54, P4, R32, R69, R54 ;  /* 0x0000004520367225 */ /* 0x000fc60007880036 */
[----:B------:R-:W-:Y:S01]  /*220d0*/  @P1 ISETP.NE.AND.EX P2, PT, R57, R44, !P2, P5 ;  /* 0x0000002c3900120c */ /* 0x000fe20005745350 */
[----:B------:R-:W-:Y:S01]  /*220e0*/  IMAD.WIDE.U32.X R42, R5, R5, R42, P3 ;  /* 0x00000005052a7225 */ /* 0x000fe200018e042a */
[----:B------:R-:W-:-:S03]  /*220f0*/  ISETP.GE.U32.AND P3, PT, R97, R92, PT ;  /* 0x0000005c6100720c */ /* 0x000fc60003f66070 */
[----:B------:R-:W-:Y:S01]  /*22100*/  IMAD.X R57, RZ, RZ, RZ, P4 ;  /* 0x000000ffff397224 */ /* 0x000fe200020e06ff */
[----:B------:R-:W-:Y:S01]  /*22110*/  ISETP.GT.U32.AND P4, PT, R60, R33, PT ;  /* 0x000000213c00720c */ /* 0x000fe20003f84070 */
[----:B------:R-:W-:Y:S01]  /*22120*/  IMAD.X R45, RZ, RZ, RZ, P6 ;  /* 0x000000ffff2d7224 */ /* 0x000fe200030e06ff */
[----:B------:R-:W-:Y:S01]  /*22130*/  ISETP.GE.U32.AND.EX P3, PT, R94, R95, PT, P3 ;  /* 0x0000005f5e00720c */ /* 0x000fe20003f66130 */
[----:B------:R-:W-:Y:S01]  /*22140*/  IMAD.MOV.U32 R56, RZ, RZ, R55 ;  /* 0x000000ffff387224 */ /* 0x000fe200078e0037 */
[----:B------:R-:W-:Y:S01]  /*22150*/  IADD3 R60, P5, PT, R61, R54, RZ ;  /* 0x000000363d3c7210 */ /* 0x000fe20007fbe0ff */
[----:B------:R-:W-:Y:S01]  /*22160*/  IMAD.MOV.U32 R44, RZ, RZ, R39 ;  /* 0x000000ffff2c7224 */ /* 0x000fe200078e0027 */
[-C--:B------:R-:W-:Y:S02]  /*22170*/  IADD3 R49, P6, PT, R59, R40.reuse, RZ ;  /* 0x000000283b317210 */ /* 0x080fe40007fde0ff */
[----:B------:R-:W-:Y:S01]  /*22180*/  ISETP.GT.U32.AND.EX P4, PT, R60, R51, PT, P4 ;  /* 0x000000333c00720c */ /* 0x000fe20003f84140 */
[----:B------:R-:W-:Y:S01]  /*22190*/  IMAD.WIDE.U32.X R54, R47, R69, R56, P5 ;  /* 0x000000452f367225 */ /* 0x000fe200028e0438 */
[----:B------:R-:W-:-:S02]  /*221a0*/  ISETP.GE.U32.AND P5, PT, R49, R40, PT ;  /* 0x000000283100720c */ /* 0x000fc40003fa6070 */
[----:B------:R-:W-:Y:S01]  /*221b0*/  SEL R33, RZ, 0x1, !P4 ;  /* 0x00000001ff217807 */ /* 0x000fe20006000000 */
[----:B------:R-:W-:Y:S01]  /*221c0*/  IMAD.X R48, R90, 0x1, R53, P6 ;  /* 0x000000015a307824 */ /* 0x000fe200030e0635 */
[----:B------:R-:W-:Y:S01]  /*221d0*/  IADD3 RZ, P6, PT, R38, R41, RZ ;  /* 0x0000002926ff7210 */ /* 0x000fe20007fde0ff */
[----:B------:R-:W-:Y:S01]  /*221e0*/  IMAD.WIDE.U32 R40, R47, R66, RZ ;  /* 0x000000422f287225 */ /* 0x000fe200078e00ff */
[----:B------:R-:W-:Y:S02]  /*221f0*/  IADD3 R59, P4, PT, R33, R54, RZ ;  /* 0x00000036213b7210 */ /* 0x000fe40007f9e0ff */
[----:B------:R-:W-:Y:S01]  /*22200*/  ISETP.GE.U32.AND.EX P5, PT, R48, R53, PT, P5 ;  /* 0x000000353000720c */ /* 0x000fe20003fa6150 */
[----:B------:R-:W-:Y:S01]  /*22210*/  IMAD.WIDE.U32.X R44, R2, R8, R44, P6 ;  /* 0x00000008022c7225 */ /* 0x000fe200030e042c */
[----:B------:R-:W-:Y:S02]  /*22220*/  @P3 IADD3 R91, P6, PT, RZ, -R91, RZ ;  /* 0x8000005bff5b3210 */ /* 0x000fe40007fde0ff */
[----:B------:R-:W-:Y:S01]  /*22230*/  SEL R53, RZ, 0x1, P5 ;  /* 0x00000001ff357807 */ /* 0x000fe20002800000 */
[----:B------:R-:W-:-:S04]  /*22240*/  IMAD.WIDE.U32 R38, R32, R66, RZ ;  /* 0x0000004220267225 */ /* 0x000fc800078e00ff */
[----:B------:R-:W-:-:S04]  /*22250*/  IMAD.WIDE.U32 R40, P5, R32, R67, R40 ;  /* 0x0000004320287225 */ /* 0x000fc800078a0028 */
[----:B------:R-:W-:Y:S01]  /*22260*/  IMAD.X R54, RZ, RZ, R55, P4 ;  /* 0x000000ffff367224 */ /* 0x000fe200020e0637 */
[----:B------:R-:W-:Y:S01]  /*22270*/  @P3 ISETP.NE.U32.AND P4, PT, R92, RZ, PT ;  /* 0x000000ff5c00320c */ /* 0x000fe20003f85070 */
[----:B------:R-:W-:Y:S01]  /*22280*/  @P3 IMAD.X R93, RZ, RZ, ~R93, P6 ;  /* 0x000000ffff5d3224 */ /* 0x000fe200030e0e5d */
[----:B------:R-:W-:Y:S01]  /*22290*/  IADD3 R55, P6, PT, R59, R38, RZ ;  /* 0x000000263b377210 */ /* 0x000fe20007fde0ff */
[----:B------:R-:W-:Y:S01]  /*222a0*/  IMAD.IADD R94, R39, 0x1, R40 ;  /* 0x00000001275e7824 */ /* 0x000fe200078e0228 */
[----:B------:R-:W-:Y:S01]  /*222b0*/  @P3 ISETP.NE.AND.EX P4, PT, R95, RZ, PT, P4 ;  /* 0x000000ff5f00320c */ /* 0x000fe20003f85340 */
[----:B------:R-:W-:Y:S01]  /*222c0*/  IMAD.MOV.U32 R33, RZ, RZ, 0x1 ;  /* 0x00000001ff217424 */ /* 0x000fe200078e00ff */
[----:B------:R-:W-:Y:S01]  /*222d0*/  @P1 SEL R33, RZ, 0x1, !P2 ;  /* 0x00000001ff211807 */ /* 0x000fe20005000000 */
[----:B------:R-:W-:Y:S01]  /*222e0*/  IMAD.X R97, R94, 0x1, R54, P6 ;  /* 0x000000015e617824 */ /* 0x000fe200030e0636 */
[----:B------:R-:W-:Y:S01]  /*222f0*/  IADD3 R50, P6, PT, R55, R50, RZ ;  /* 0x0000003237327210 */ /* 0x000fe20007fde0ff */
[----:B------:R-:W-:Y:S01]  /*22300*/  IMAD.WIDE.U32 R56, R7, R3, RZ ;  /* 0x0000000307387225 */ /* 0x000fe200078e00ff */
[----:B------:R-:W-:-:S02]  /*22310*/  IADD3 R61, P1, PT, R33, R42, RZ ;  /* 0x0000002a213d7210 */ /* 0x000fc40007f3e0ff */
[----:B------:R-:W-:Y:S01]  /*22320*/  ISETP.GE.U32.AND P2, PT, R50, R55, PT ;  /* 0x000000373200720c */ /* 0x000fe20003f46070 */
[----:B------:R-:W-:Y:S01]  /*22330*/  IMAD.X R51, R97, 0x1, R52, P6 ;  /* 0x0000000161337824 */ /* 0x000fe200030e0634 */
[----:B------:R-:W-:Y:S01]  /*22340*/  @P3 ISETP.NE.U32.AND P6, PT, R34, R91, PT ;  /* 0x0000005b2200320c */ /* 0x000fe20003fc5070 */
[----:B------:R-:W-:Y:S01]  /*22350*/  IMAD.MOV.U32 R42, RZ, RZ, R37 ;  /* 0x000000ffff2a7224 */ /* 0x000fe200078e0025 */
[----:B------:R-:W-:Y:S01]  /*22360*/  IADD3.X R60, PT, PT, R43, UR4, RZ, P1, !PT ;  /* 0x000000042b3c7c10 */ /* 0x000fe20008ffe4ff */
[----:B------:R-:W-:Y:S01]  /*22370*/  IMAD.X R43, RZ, RZ, RZ, P0 ;  /* 0x000000ffff2b7224 */ /* 0x000fe200000e06ff */
[----:B------:R-:W-:Y:S02]  /*22380*/  @P3 ISETP.NE.AND.EX P4, PT, R58, R93, !P4, P6 ;  /* 0x0000005d3a00320c */ /* 0x000fe40006785360 */
[----:B------:R-:W-:Y:S02]  /*22390*/  IADD3 R91, P6, PT, R53, R44, RZ ;  /* 0x0000002c355b7210 */ /* 0x000fe40007fde0ff */
[----:B------:R-:W-:-:S02]  /*223a0*/  ISETP.GE.U32.AND.EX P2, PT, R51, R97, PT, P2 ;  /* 0x000000613300720c */ /* 0x000fc40003f46120 */
[----:B------:R-:W-:Y:S01]  /*223b0*/  IADD3 R90, P1, PT, R91, R34, RZ ;  /* 0x000000225b5a7210 */ /* 0x000fe20007f3e0ff */
[----:B------:R-:W-:-:S03]  /*223c0*/  IMAD.X R93, RZ, RZ, R45, P6 ;  /* 0x000000ffff5d7224 */ /* 0x000fc600030e062d */
[----:B------:R-:W-:Y:S01]  /*223d0*/  IADD3 R44, P6, PT, R90, R111, RZ ;  /* 0x0000006f5a2c7210 */ /* 0x000fe20007fde0ff */
[----:B------:R-:W-:-:S04]  /*223e0*/  IMAD.X R92, R93, 0x1, R58, P1 ;  /* 0x000000015d5c7824 */ /* 0x000fc800008e063a */
[----:B------:R-:W-:Y:S02]  /*223f0*/  IMAD.X R45, R92, 0x1, R96, P6 ;  /* 0x000000015c2d7824 */ /* 0x000fe400030e0660 */
[----:B------:R-:W-:Y:S01]  /*22400*/  IMAD.WIDE.U32 R56, P6, R2, R6, R56 ;  /* 0x0000000602387225 */ /* 0x000fe200078c0038 */
[----:B------:R-:W-:Y:S02]  /*22410*/  @P2 IADD3 R33, P0, PT, RZ, -R59, RZ ;  /* 0x8000003bff212210 */ /* 0x000fe40007f1e0ff */
[----:B------:R-:W-:Y:S01]  /*22420*/  @P2 ISETP.NE.U32.AND P1, PT, R55, RZ, PT ;  /* 0x000000ff3700220c */ /* 0x000fe20003f25070 */
[----:B------:R-:W-:Y:S01]  /*22430*/  IMAD.X R53, RZ, RZ, RZ, P6 ;  /* 0x000000ffff357224 */ /* 0x000fe200030e06ff */
[----:B------:R-:W-:Y:S01]  /*22440*/  @P2 ISETP.NE.U32.AND P6, PT, R38, R33, PT ;  /* 0x000000212600220c */ /* 0x000fe20003fc5070 */
[----:B------:R-:W-:Y:S01]  /*22450*/  @P2 IMAD.X R33, RZ, RZ, ~R54, P0 ;  /* 0x000000ffff212224 */ /* 0x000fe200000e0e36 */
[----:B------:R-:W-:Y:S01]  /*22460*/  ISETP.GE.U32.AND P0, PT, R44, R90, PT ;  /* 0x0000005a2c00720c */ /* 0x000fe20003f06070 */
[----:B------:R-:W-:Y:S01]  /*22470*/  IMAD.WIDE.U32 R54, R6, R3, RZ ;  /* 0x0000000306367225 */ /* 0x000fe200078e00ff */
[----:B------:R-:W-:-:S02]  /*22480*/  @P2 ISETP.NE.AND.EX P1, PT, R97, RZ, PT, P1 ;  /* 0x000000ff6100220c */ /* 0x000fc40003f25310 */
[----:B------:R-:W-:Y:S01]  /*22490*/  ISETP.GE.U32.AND.EX P0, PT, R45, R92, PT, P0 ;  /* 0x0000005c2d00720c */ /* 0x000fe20003f06100 */
[----:B------:R-:W-:Y:S01]  /*224a0*/  IMAD.MOV.U32 R59, RZ, RZ, 0x1 ;  /* 0x00000001ff3b7424 */ /* 0x000fe200078e00ff */
[----:B------:R-:W-:Y:S01]  /*224b0*/  @P2 ISETP.NE.AND.EX P1, PT, R94, R33, !P1, P6 ;  /* 0x000000215e00220c */ /* 0x000fe20004f25360 */
[----:B------:R-:W-:Y:S01]  /*224c0*/  IMAD.MOV.U32 R54, RZ, RZ, R41 ;  /* 0x000000ffff367224 */ /* 0x000fe200078e0029 */
[----:B------:R-:W-:Y:S01]  /*224d0*/  IADD3 RZ, P6, PT, R55, R56, RZ ;  /* 0x0000003837ff7210 */ /* 0x000fe20007fde0ff */
[----:B------:R-:W-:Y:S01]  /*224e0*/  IMAD.X R55, RZ, RZ, RZ, P5 ;  /* 0x000000ffff377224 */ /* 0x000fe200028e06ff */
[----:B------:R-:W-:Y:S01]  /*224f0*/  @P3 SEL R59, RZ, 0x1, !P4 ;  /* 0x00000001ff3b3807 */ /* 0x000fe20006000000 */
[----:B------:R-:W-:Y:S01]  /*22500*/  IMAD.MOV.U32 R33, RZ, RZ, 0x1 ;  /* 0x00000001ff217424 */ /* 0x000fe200078e00ff */
[----:B------:R-:W-:Y:S01]  /*22510*/  IADD3 RZ, P4, PT, R40, R39, RZ ;  /* 0x0000002728ff7210 */ /* 0x000fe20007f9e0ff */
[----:B------:R-:W-:Y:S01]  /*22520*/  IMAD.MOV.U32 R52, RZ, RZ, R57 ;  /* 0x000000ffff347224 */ /* 0x000fe200078e0039 */
[----:B------:R-:W-:Y:S01]  /*22530*/  IADD3 RZ, P5, PT, R36, R35, RZ ;  /* 0x0000002324ff7210 */ /* 0x000fe20007fbe0ff */
[----:B------:R-:W-:Y:S01]  /*22540*/  IMAD.WIDE.U32 R36, R2, R4, RZ ;  /* 0x0000000402247225 */ /* 0x000fe200078e00ff */
[----:B------:R-:W-:-:S02]  /*22550*/  @P2 SEL R33, RZ, 0x1, !P1 ;  /* 0x00000001ff212807 */ /* 0x000fc40004800000 */
[----:B------:R-:W-:Y:S01]  /*22560*/  @P0 IADD3 R35, P1, PT, RZ, -R91, RZ ;  /* 0x8000005bff230210 */ /* 0x000fe20007f3e0ff */
[----:B------:R-:W-:Y:S01]  /*22570*/  IMAD.WIDE.U32.X R54, R47, R67, R54, P4 ;  /* 0x000000432f367225 */ /* 0x000fe200020e0436 */
[----:B------:R-:W-:-:S03]  /*22580*/  @P0 ISETP.NE.U32.AND P3, PT, R90, RZ, PT ;  /* 0x000000ff5a00020c */ /* 0x000fc60003f65070 */
[----:B------:R-:W-:Y:S01]  /*22590*/  IMAD.WIDE.U32 R38, R3, R4, RZ ;  /* 0x0000000403267225 */ /* 0x000fe200078e00ff */
[----:B------:R-:W-:Y:S02]  /*225a0*/  IADD3 R95, P4, PT, R33, R54, RZ ;  /* 0x00000036215f7210 */ /* 0x000fe40007f9e0ff */
[----:B------:R-:W-:Y:S01]  /*225b0*/  @P0 ISETP.NE.AND.EX P3, PT, R92, RZ, PT, P3 ;  /* 0x000000ff5c00020c */ /* 0x000fe20003f65330 */
[----:B------:R-:W-:Y:S01]  /*225c0*/  IMAD.WIDE.U32 R36, P2, R3, R5, R36 ;  /* 0x0000000503247225 */ /* 0x000fe20007840024 */
[----:B------:R-:W-:-:S03]  /*225d0*/  IADD3.X R90, PT, PT, R55, UR4, RZ, P4, !PT ;  /* 0x00000004375a7c10 */ /* 0x000fc6000a7fe4ff */
[----:B------:R-:W-:Y:S01]  /*225e0*/  @P0 IMAD.X R57, RZ, RZ, ~R93, P1 ;  /* 0x000000ffff390224 */ /* 0x000fe200008e0e5d */
[----:B------:R-:W-:Y:S01]  /*225f0*/  @P0 ISETP.NE.U32.AND P1, PT, R34, R35, PT ;  /* 0x000000232200020c */ /* 0x000fe20003f25070 */
[----:B------:R-:W-:Y:S01]  /*22600*/  IMAD.WIDE.U32.X R40, R2, R7, R52, P6 ;  /* 0x0000000702287225 */ /* 0x000fe200030e0434 */
[----:B------:R-:W-:Y:S02]  /*22610*/  IADD3 R56, P6, PT, R61, R38, RZ ;  /* 0x000000263d387210 */ /* 0x000fe40007fde0ff */
[----:B------:R-:W-:Y:S01]  /*22620*/  @P0 ISETP.NE.AND.EX P4, PT, R58, R57, !P3, P1 ;  /* 0x000000393a00020c */ /* 0x000fe20005f85310 */
[----:B------:R-:W-:Y:S02]  /*22630*/  IMAD.IADD R91, R39, 0x1, R36 ;  /* 0x00000001275b7824 */ /* 0x000fe400078e0224 */
[----:B------:R-:W-:-:S04]  /*22640*/  IMAD.WIDE.U32 R52, R47, R64, RZ ;  /* 0x000000402f347225 */ /* 0x000fc800078e00ff */
[----:B------:R-:W-:Y:S01]  /*22650*/  IMAD.X R57, R91, 0x1, R60, P6 ;  /* 0x000000015b397824 */ /* 0x000fe200030e063c */
[----:B------:R-:W-:Y:S01]  /*22660*/  IADD3 R59, P1, P6, R56, R59, R40 ;  /* 0x0000003b383b7210 */ /* 0x000fe20007e3e028 */
[----:B------:R-:W-:-:S03]  /*22670*/  IMAD.WIDE.U32 R34, R32, R64, RZ ;  /* 0x0000004020227225 */ /* 0x000fc600078e00ff */
[----:B------:R-:W-:Y:S01]  /*22680*/  IADD3.X R40, PT, PT, R57, UR4, R41, P1, P6 ;  /* 0x0000000439287c10 */ /* 0x000fe20008fec429 */
[----:B------:R-:W-:Y:S01]  /*22690*/  IMAD.WIDE.U32 R52, P3, R32, R65, R52 ;  /* 0x0000004120347225 */ /* 0x000fe20007860034 */
[----:B------:R-:W-:-:S03]  /*226a0*/  ISETP.GE.U32.AND P1, PT, R59, R56, PT ;  /* 0x000000383b00720c */ /* 0x000fc60003f26070 */
[----:B------:R-:W-:Y:S01]  /*226b0*/  IMAD.WIDE.U32.X R42, R2, R7, R42, P5 ;  /* 0x00000007022a7225 */ /* 0x000fe200028e042a */
[----:B------:R-:W-:Y:S02]  /*226c0*/  ISETP.GE.U32.AND.EX P1, PT, R40, R57, PT, P1 ;  /* 0x000000392800720c */ /* 0x000fe40003f26110 */
[----:B------:R-:W-:Y:S01]  /*226d0*/  IADD3 R97, P5, PT, R95, R34, RZ ;  /* 0x000000225f617210 */ /* 0x000fe20007fbe0ff */
[----:B------:R-:W-:Y:S02]  /*226e0*/  IMAD.IADD R58, R35, 0x1, R52 ;  /* 0x00000001233a7824 */ /* 0x000fe400078e0234 */
[----:B------:R-:W-:Y:S01]  /*226f0*/  IMAD.MOV.U32 R33, RZ, RZ, 0x1 ;  /* 0x00000001ff217424 */ /* 0x000fe200078e00ff */
[----:B------:R-:W-:Y:S01]  /*22700*/  @P0 SEL R33, RZ, 0x1, !P4 ;  /* 0x00000001ff210807 */ /* 0x000fe20006000000 */
[----:B------:R-:W-:Y:S01]  /*22710*/  IMAD.X R92, R58, 0x1, R90, P5 ;  /* 0x000000013a5c7824 */ /* 0x000fe200028e065a */
[----:B------:R-:W-:Y:S02]  /*22720*/  IADD3 R54, P6, PT, R97, R46, RZ ;  /* 0x0000002e61367210 */ /* 0x000fe40007fde0ff */
[----:B------:R-:W-:-:S02]  /*22730*/  IADD3 R93, P0, PT, R33, R42, RZ ;  /* 0x0000002a215d7210 */ /* 0x000fc40007f1e0ff */
[----:B------:R-:W-:Y:S01]  /*22740*/  ISETP.GE.U32.AND P4, PT, R54, R97, PT ;  /* 0x000000613600720c */ /* 0x000fe20003f86070 */
[----:B------:R-:W-:Y:S01]  /*22750*/  IMAD.X R55, R92, 0x1, R30, P6 ;  /* 0x000000015c377824 */ /* 0x000fe200030e061e */
        /* <DEDUP_REMOVED lines=13> */
[----:B------:R-:W-:-:S03]  /*22830*/  IMAD.X R40, R59, 0x1, R40, P5 ;  /* 0x000000013b287824 */ /* 0x000fc600028e0628 */
[----:B------:R-:W-:Y:S02]  /*22840*/  @P1 ISETP.NE.AND.EX P0, PT, R91, R41, !P0, P6 ;  /* 0x000000295b00120c */ /* 0x000fe40004705360 */
[----:B------:R-:W-:Y:S02]  /*22850*/  ISETP.GE.U32.AND P6, PT, R30, R46, PT ;  /* 0x0000002e1e00720c */ /* 0x000fe40003fc6070 */
[----:B------:R-:W-:Y:S02]  /*22860*/  @P4 ISETP.NE.U32.AND P5, PT, R97, RZ, PT ;  /* 0x000000ff6100420c */ /* 0x000fe40003fa5070 */
[----:B------:R-:W-:Y:S02]  /*22870*/  ISETP.GE.U32.AND.EX P2, PT, R40, R59, PT, P6 ;  /* 0x0000003b2800720c */ /* 0x000fe40003f46160 */
[----:B------:R-:W-:Y:S02]  /*22880*/  @P4 IADD3 R33, P6, PT, RZ, -R95, RZ ;  /* 0x8000005fff214210 */ /* 0x000fe40007fde0ff */
[----:B------:R-:W-:-:S02]  /*22890*/  @P4 ISETP.NE.AND.EX P5, PT, R92, RZ, PT, P5 ;  /* 0x000000ff5c00420c */ /* 0x000fc40003fa5350 */
[----:B------:R-:W-:Y:S01]  /*228a0*/  @P4 ISETP.NE.U32.AND P3, PT, R34, R33, PT ;  /* 0x000000212200420c */ /* 0x000fe20003f65070 */
[----:B------:R-:W-:Y:S01]  /*228b0*/  @P4 IMAD.X R33, RZ, RZ, ~R90, P6 ;  /* 0x000000ffff214224 */ /* 0x000fe200030e0e5a */
[----:B------:R-:W-:-:S04]  /*228c0*/  IADD3 RZ, P6, PT, R52, R35, RZ ;  /* 0x0000002334ff7210 */ /* 0x000fc80007fde0ff */
[----:B------:R-:W-:Y:S01]  /*228d0*/  @P4 ISETP.NE.AND.EX P3, PT, R58, R33, !P5, P3 ;  /* 0x000000213a00420c */ /* 0x000fe20006f65330 */
[----:B------:R-:W-:Y:S01]  /*228e0*/  IMAD.WIDE.U32.X R56, R47, R65, R56, P6 ;  /* 0x000000412f387225 */ /* 0x000fe200030e0438 */
[----:B------:R-:W-:Y:S02]  /*228f0*/  @P2 IADD3 R35, P6, PT, RZ, -R93, RZ ;  /* 0x8000005dff232210 */ /* 0x000fe40007fde0ff */
[----:B------:R-:W-:Y:S01]  /*22900*/  @P2 ISETP.NE.U32.AND P5, PT, R46, RZ, PT ;  /* 0x000000ff2e00220c */ /* 0x000fe20003fa5070 */
[----:B------:R-:W-:Y:S01]  /*22910*/  IMAD.MOV.U32 R33, RZ, RZ, 0x1 ;  /* 0x00000001ff217424 */ /* 0x000fe200078e00ff */
        /* <DEDUP_REMOVED lines=18> */
[----:B------:R-:W-:Y:S01]  /*22a40*/  IMAD R38, R51, R70, RZ ;  /* 0x0000004633267224 */ /* 0x000fe200078e02ff */
[----:B------:R-:W-:Y:S01]  /*22a50*/  IADD3 R60, P2, PT, R92, R49, RZ ;  /* 0x000000315c3c7210 */ /* 0x000fe20007f5e0ff */
[----:B------:R-:W-:Y:S01]  /*22a60*/  IMAD.IADD R95, R37, 0x1, R34 ;  /* 0x00000001255f7824 */ /* 0x000fe200078e0222 */
[----:B------:R-:W-:Y:S01]  /*22a70*/  LOP3.LUT R49, RZ, R50, RZ, 0x33, !PT ;  /* 0x00000032ff317212 */ /* 0x000fe200078e33ff */
[----:B------:R-:W-:Y:S01]  /*22a80*/  IMAD.WIDE.U32 R32, R50, R70, RZ ;  /* 0x0000004632207225 */ /* 0x000fe200078e00ff */
[----:B------:R-:W-:-:S03]  /*22a90*/  LOP3.LUT R51, RZ, R51, RZ, 0x33, !PT ;  /* 0x00000033ff337212 */ /* 0x000fc600078e33ff */
[----:B------:R-:W-:Y:S02]  /*22aa0*/  IMAD R41, R50, R71, R38 ;  /* 0x0000004732297224 */ /* 0x000fe400078e0226 */
        /* <DEDUP_REMOVED lines=22> */
[----:B------:R-:W-:-:S03]  /*22c10*/  @P2 ISETP.NE.U32.AND P3, PT, R92, RZ, PT ;  /* 0x000000ff5c00220c */ /* 0x000fc60003f65070 */
[----:B------:R-:W-:Y:S01]  /*22c20*/  IMAD.WIDE.U32.X R48, R41, R69, R48, P6 ;  /* 0x0000004529307225 */ /* 0x000fe200030e0430 */
[----:B------:R-:W-:Y:S02]  /*22c30*/  @P2 IADD3 R59, P6, PT, RZ, -R93, RZ ;  /* 0x8000005dff3b2210 */ /* 0x000fe40007fde0ff */
[----:B------:R-:W-:Y:S01]  /*22c40*/  @P2 ISETP.NE.AND.EX P3, PT, R94, RZ, PT, P3 ;  /* 0x000000ff5e00220c */ /* 0x000fe20003f65330 */
[----:B------:R-:W-:-:S04]  /*22c50*/  IMAD.WIDE.U32 R38, R3, R3, RZ ;  /* 0x0000000303267225 */ /* 0x000fc800078e00ff */
        /* <DEDUP_REMOVED lines=31> */
[----:B------:R-:W-:-:S04]  /*22e50*/  IMAD.WIDE.U32.X R52, R47, R63, R52, P4 ;  /* 0x0000003f2f347225 */ /* 0x000fc800020e0434 */
[----:B------:R-:W-:Y:S01]  /*22e60*/  @P1 IADD3 R37, P2, PT, RZ, -R91, RZ ;  /* 0x8000005bff251210 */ /* 0x000fe20007f5e0ff */
[----:B------:R-:W-:Y:S01]  /*22e70*/  IMAD.MOV.U32 R47, RZ, RZ, 0x1 ;  /* 0x00000001ff2f7424 */ /* 0x000fe200078e00ff */
[----:B------:R-:W-:Y:S02]  /*22e80*/  @P1 ISETP.NE.U32.AND P0, PT, R93, RZ, PT ;  /* 0x000000ff5d00120c */ /* 0x000fe40003f05070 */
[----:B------:R-:W-:Y:S01]  /*22e90*/  IADD3 R57, P4, PT, R57, R52, RZ ;  /* 0x0000003439397210 */ /* 0x000fe20007f9e0ff */
[----:B------:R-:W-:Y:S01]  /*22ea0*/  @P1 IMAD.X R34, RZ, RZ, ~R90, P2 ;  /* 0x000000ffff221224 */ /* 0x000fe200010e0e5a */
[----:B------:R-:W-:Y:S02]  /*22eb0*/  @P1 ISETP.NE.AND.EX P0, PT, R95, RZ, PT, P0 ;  /* 0x000000ff5f00120c */ /* 0x000fe40003f05300 */
[----:B------:R-:W-:Y:S01]  /*22ec0*/  @P1 ISETP.NE.U32.AND P2, PT, R38, R37, PT ;  /* 0x000000252600120c */ /* 0x000fe20003f45070 */
[----:B------:R-:W-:Y:S01]  /*22ed0*/  IMAD.MOV.U32 R38, RZ, RZ, R51 ;  /* 0x000000ffff267224 */ /* 0x000fe200078e0033 */
[----:B------:R-:W-:-:S02]  /*22ee0*/  @P3 IADD3 R37, P5, PT, RZ, -R97, RZ ;  /* 0x80000061ff253210 */ /* 0x000fc40007fbe0ff */
[----:B------:R-:W-:Y:S01]  /*22ef0*/  @P1 ISETP.NE.AND.EX P0, PT, R59, R34, !P0, P2 ;  /* 0x000000223b00120c */ /* 0x000fe20004705320 */
[----:B------:R-:W-:Y:S01]  /*22f00*/  IMAD.MOV.U32 R34, RZ, RZ, R43 ;  /* 0x000000ffff227224 */ /* 0x000fe200078e002b */
[----:B------:R-:W-:Y:S02]  /*22f10*/  @P3 ISETP.NE.U32.AND P2, PT, R111, RZ, PT ;  /* 0x000000ff6f00320c */ /* 0x000fe40003f45070 */
[----:B------:R-:W-:Y:S02]  /*22f20*/  IADD3.X R52, PT, PT, R53, UR4, RZ, P4, !PT ;  /* 0x0000000435347c10 */ /* 0x000fe4000a7fe4ff */
[----:B------:R-:W-:Y:S01]  /*22f30*/  IADD3 RZ, P4, PT, R42, R39, RZ ;  /* 0x000000272aff7210 */ /* 0x000fe20007f9e0ff */
[----:B------:R-:W-:Y:S01]  /*22f40*/  IMAD.X R39, RZ, RZ, RZ, P6 ;  /* 0x000000ffff277224 */ /* 0x000fe200030e06ff */
[----:B------:R-:W-:Y:S01]  /*22f50*/  @P3 ISETP.NE.AND.EX P2, PT, R54, RZ, PT, P2 ;  /* 0x000000ff3600320c */ /* 0x000fe20003f45320 */
[----:B------:R-:W-:Y:S01]  /*22f60*/  @P3 IMAD.X R42, RZ, RZ, ~R56, P5 ;  /* 0x000000ffff2a3224 */ /* 0x000fe200028e0e38 */
[----:B------:R-:W-:Y:S01]  /*22f70*/  @P3 ISETP.NE.U32.AND P6, PT, R48, R37, PT ;  /* 0x000000253000320c */ /* 0x000fe20003fc5070 */
[----:B------:R-:W-:Y:S01]  /*22f80*/  IMAD.MOV.U32 R37, RZ, RZ, 0x1 ;  /* 0x00000001ff257424 */ /* 0x000fe200078e00ff */
[----:B------:R-:W-:Y:S01]  /*22f90*/  IADD3 RZ, P5, PT, R50, R49, RZ ;  /* 0x0000003132ff7210 */ /* 0x000fe20007fbe0ff */
[----:B------:R-:W-:Y:S01]  /*22fa0*/  IMAD.WIDE.U32.X R50, R2, R2, R34, P4 ;  /* 0x0000000202327225 */ /* 0x000fe200020e0422 */
[----:B------:R-:W-:-:S02]  /*22fb0*/  @P3 ISETP.NE.AND.EX P2, PT, R101, R42, !P2, P6 ;  /* 0x0000002a6500320c */ /* 0x000fc40005745360 */
[----:B------:R-:W-:Y:S01]  /*22fc0*/  ISETP.NE.U32.AND P4, PT, R57, RZ, PT ;  /* 0x000000ff3900720c */ /* 0x000fe20003f85070 */
[C---:B------:R-:W-:Y:S01]  /*22fd0*/  IMAD.WIDE.U32.X R34, R41.reuse, R67, R38, P5 ;  /* 0x0000004329227225 */ /* 0x040fe200028e0426 */
[----:B------:R-:W-:Y:S02]  /*22fe0*/  @P3 SEL R37, RZ, 0x1, !P2 ;  /* 0x00000001ff253807 */ /* 0x000fe40005000000 */
[----:B------:R-:W-:Y:S01]  /*22ff0*/  ISETP.NE.AND.EX P2, PT, R52, RZ, PT, P4 ;  /* 0x000000ff3400720c */ /* 0x000fe20003f45340 */
[----:B------:R-:W-:Y:S01]  /*23000*/  IMAD.WIDE.U32 R42, R41, R64, RZ ;  /* 0x00000040292a7225 */ /* 0x000fe200078e00ff */
[----:B------:R-:W-:Y:S02]  /*23010*/  @P1 SEL R47, RZ, 0x1, !P0 ;  /* 0x00000001ff2f1807 */ /* 0x000fe40004000000 */
[----:B------:R-:W-:Y:S01]  /*23020*/  IADD3 R53, P3, PT, R37, R34, RZ ;  /* 0x0000002225357210 */ /* 0x000fe20007f7e0ff */
[----:B------:R-:W-:Y:S01]  /*23030*/  IMAD.WIDE.U32 R48, R32, R64, RZ ;  /* 0x0000004020307225 */ /* 0x000fe200078e00ff */
[----:B------:R-:W-:-:S03]  /*23040*/  IADD3 R37, P0, PT, R47, R50, RZ ;  /* 0x000000322f257210 */ /* 0x000fc60007f1e0ff */
        /* <DEDUP_REMOVED lines=28> */
.L_x_790:
[----:B------:R-:W-:Y:S05]  /*23210*/  BSYNC.RECONVERGENT B3 ;  /* 0x0000000000037941 */ /* 0x000fea0003800200 */
.L_x_789:
        /* <DEDUP_REMOVED lines=15> */
[----:B------:R-:W-:-:S03]  /*23310*/  ISETP.GE.U32.AND.EX P1, PT, R61, R52, PT, P1 ;  /* 0x000000343d00720c */ /* 0x000fc60003f26110 */
[----:B------:R-:W-:-:S10]  /*23320*/  IMAD.MOV.U32 R50, RZ, RZ, R43 ;  /* 0x000000ffff327224 */ /* 0x000fd400078e002b */
[----:B------:R-:W-:Y:S02]  /*23330*/  @P1 IADD3 R33, P0, PT, RZ, -R53, RZ ;  /* 0x80000035ff211210 */ /* 0x000fe40007f1e0ff */
[----:B------:R-:W-:Y:S01]  /*23340*/  @P1 ISETP.NE.U32.AND P3, PT, R51, RZ, PT ;  /* 0x000000ff3300120c */ /* 0x000fe20003f65070 */
[----:B------:R-:W-:Y:S01]  /*23350*/  IMAD.X R51, RZ, RZ, RZ, P4 ;  /* 0x000000ffff337224 */ /* 0x000fe200020e06ff */
[----:B------:R-:W-:Y:S01]  /*23360*/  @P1 ISETP.NE.U32.AND P2, PT, R48, R33, PT ;  /* 0x000000213000120c */ /* 0x000fe20003f45070 */
[----:B------:R-:W-:Y:S01]  /*23370*/  IMAD.WIDE.U32 R48, R39, R68, RZ ;  /* 0x0000004427307225 */ /* 0x000fe200078e00ff */
[----:B------:R-:W-:Y:S02]  /*23380*/  @P1 ISETP.NE.AND.EX P3, PT, R52, RZ, PT, P3 ;  /* 0x000000ff3400120c */ /* 0x000fe40003f65330 */
[----:B------:R-:W-:Y:S01]  /*23390*/  LOP3.LUT R33, RZ, R58, RZ, 0x33, !PT ;  /* 0x0000003aff217212 */ /* 0x000fe200078e33ff */
[----:B------:R-:W-:Y:S02]  /*233a0*/  @P1 IMAD.X R42, RZ, RZ, ~R47, P0 ;  /* 0x000000ffff2a1224 */ /* 0x000fe400000e0e2f */
[----:B------:R-:W-:Y:S01]  /*233b0*/  IMAD.WIDE.U32 R52, R41, R62, RZ ;  /* 0x0000003e29347225 */ /* 0x000fe200078e00ff */
[----:B------:R-:W-:-:S02]  /*233c0*/  ISETP.GT.U32.AND P0, PT, R56, R33, PT ;  /* 0x000000213800720c */ /* 0x000fc40003f04070 */
[----:B------:R-:W-:Y:S01]  /*233d0*/  @P1 ISETP.NE.AND.EX P2, PT, R54, R42, !P3, P2 ;  /* 0x0000002a3600120c */ /* 0x000fe20005f45320 */
[----:B------:R-:W-:-:S04]  /*233e0*/  IMAD.WIDE.U32 R48, P4, R34, R69, R48 ;  /* 0x0000004522307225 */ /* 0x000fc80007880030 */
[----:B------:R-:W-:Y:S01]  /*233f0*/  IMAD.WIDE.U32 R42, P3, R32, R63, R52 ;  /* 0x0000003f202a7225 */ /* 0x000fe20007860034 */
[----:B------:R-:W-:-:S03]  /*23400*/  IADD3 R56, P6, PT, R57, R48, RZ ;  /* 0x0000003039387210 */ /* 0x000fc60007fde0ff */
[----:B------:R-:W-:Y:S01]  /*23410*/  IMAD.MOV.U32 R47, RZ, RZ, 0x1 ;  /* 0x00000001ff2f7424 */ /* 0x000fe200078e00ff */
[----:B------:R-:W-:Y:S01]  /*23420*/  @P1 SEL R47, RZ, 0x1, !P2 ;  /* 0x00000001ff2f1807 */ /* 0x000fe20005000000 */
[----:B------:R-:W-:Y:S01]  /*23430*/  IMAD.WIDE.U32.X R52, R41, R65, R50, P5 ;  /* 0x0000004129347225 */ /* 0x000fe200028e0432 */
[----:B------:R-:W-:-:S03]  /*23440*/  ISETP.GT.U32.AND.EX P0, PT, R56, R55, PT, P0 ;  /* 0x000000373800720c */ /* 0x000fc60003f04100 */
[----:B------:R-:W-:Y:S01]  /*23450*/  IMAD.X R51, RZ, RZ, RZ, P4 ;  /* 0x000000ffff337224 */ /* 0x000fe200020e06ff */
[----:B------:R-:W-:Y:S01]  /*23460*/  IADD3 R57, P1, PT, R47, R52, RZ ;  /* 0x000000342f397210 */ /* 0x000fe20007f3e0ff */
[----:B------:R-:W-:Y:S01]  /*23470*/  IMAD.WIDE.U32 R32, R32, R62, RZ ;  /* 0x0000003e20207225 */ /* 0x000fe200078e00ff */
[----:B------:R-:W-:Y:S02]  /*23480*/  SEL R47, RZ, 0x1, !P0 ;  /* 0x00000001ff2f7807 */ /* 0x000fe40004000000 */
[----:B------:R-:W-:Y:S01]  /*23490*/  IADD3.X R56, PT, PT, R53, UR4, RZ, P1, !PT ;  /* 0x0000000435387c10 */ /* 0x000fe20008ffe4ff */
[----:B------:R-:W-:Y:S01]  /*234a0*/  IMAD.MOV.U32 R50, RZ, RZ, R49 ;  /* 0x000000ffff327224 */ /* 0x000fe200078e0031 */
[----:B------:R-:W-:Y:S01]  /*234b0*/  IADD3 R59, P1, PT, R57, R32, RZ ;  /* 0x00000020393b7210 */ /* 0x000fe20007f3e0ff */
[----:B------:R-:W-:Y:S02]  /*234c0*/  IMAD.IADD R58, R33, 0x1, R42 ;  /* 0x00000001213a7824 */ /* 0x000fe400078e022a */
[----:B------:R-:W-:Y:S01]  /*234d0*/  IMAD.WIDE.U32.X R54, R39, R69, R50, P6 ;  /* 0x0000004527367225 */ /* 0x000fe200030e0432 */
[----:B------:R-:W-:-:S03]  /*234e0*/  IADD3 R92, P0, PT, R44, R59, RZ ;  /* 0x0000003b2c5c7210 */ /* 0x000fc60007f1e0ff */
[----:B------:R-:W-:Y:S01]  /*234f0*/  IMAD.WIDE.U32 R52, R39, R66, RZ ;  /* 0x0000004227347225 */ /* 0x000fe200078e00ff */
[----:B------:R-:W-:-:S03]  /*23500*/  IADD3 R47, P2, PT, R47, R54, RZ ;  /* 0x000000362f2f7210 */ /* 0x000fc60007f5e0ff */
[----:B------:R-:W-:-:S04]  /*23510*/  IMAD.WIDE.U32 R48, R34, R66, RZ ;  /* 0x0000004222307225 */ /* 0x000fc800078e00ff */
[----:B------:R-:W-:Y:S01]  /*23520*/  IMAD.X R90, R58, 0x1, R56, P1 ;  /* 0x000000013a5a7824 */ /* 0x000fe200008e0638 */
[----:B------:R-:W-:Y:S01]  /*23530*/  ISETP.GE.U32.AND P1, PT, R92, R59, PT ;  /* 0x0000003b5c00720c */ /* 0x000fe20003f26070 */
[----:B------:R-:W-:-:S04]  /*23540*/  IMAD.WIDE.U32 R50, P4, R34, R67, R52 ;  /* 0x0000004322327225 */ /* 0x000fc80007880034 */
[----:B------:R-:W-:Y:S02]  /*23550*/  IMAD.X R91, R45, 0x1, R90, P0 ;  /* 0x000000012d5b7824 */ /* 0x000fe400000e065a */
[----:B------:R-:W-:Y:S01]  /*23560*/  IMAD.X R52, RZ, RZ, R55, P2 ;  /* 0x000000ffff347224 */ /* 0x000fe200010e0637 */
        /* <DEDUP_REMOVED lines=9> */
[----:B------:R-:W-:-:S04]  /*23600*/  IADD3 RZ, P2, PT, R42, R33, RZ ;  /* 0x000000212aff7210 */ /* 0x000fc80007f5e0ff */
[----:B------:R-:W-:Y:S01]  /*23610*/  ISETP.GE.U32.AND.EX P0, PT, R61, R54, PT, P0 ;  /* 0x000000363d00720c */ /* 0x000fe20003f06100 */
[----:B------:R-:W-:Y:S01]  /*23620*/  IMAD.WIDE.U32.X R42, R41, R63, R44, P2 ;  /* 0x0000003f292a7225 */ /* 0x000fe200010e042c */
[----:B------:R-:W-:Y:S02]  /*23630*/  @P1 IADD3 R33, P3, PT, RZ, -R57, RZ ;  /* 0x80000039ff211210 */ /* 0x000fe40007f7e0ff */
[----:B------:R-:W-:Y:S01]  /*23640*/  @P1 ISETP.NE.U32.AND P6, PT, R59, RZ, PT ;  /* 0x000000ff3b00120c */ /* 0x000fe20003fc5070 */
[-C--:B------:R-:W-:Y:S01]  /*23650*/  IMAD R44, R61, R70.reuse, RZ ;  /* 0x000000463d2c7224 */ /* 0x080fe200078e02ff */
[----:B------:R-:W-:Y:S01]  /*23660*/  @P1 ISETP.NE.U32.AND P2, PT, R32, R33, PT ;  /* 0x000000212000120c */ /* 0x000fe20003f45070 */
[----:B------:R-:W-:Y:S01]  /*23670*/  @P1 IMAD.X R41, RZ, RZ, ~R56, P3 ;  /* 0x000000ffff291224 */ /* 0x000fe200018e0e38 */
[----:B------:R-:W-:Y:S01]  /*23680*/  @P1 ISETP.NE.AND.EX P6, PT, R90, RZ, PT, P6 ;  /* 0x000000ff5a00120c */ /* 0x000fe20003fc5360 */
[----:B------:R-:W-:-:S03]  /*23690*/  IMAD.WIDE.U32 R32, R60, R70, RZ ;  /* 0x000000463c207225 */ /* 0x000fc600078e00ff */
[----:B------:R-:W-:Y:S01]  /*236a0*/  @P1 ISETP.NE.AND.EX P6, PT, R58, R41, !P6, P2 ;  /* 0x000000293a00120c */ /* 0x000fe200077c5320 */
[----:B------:R-:W-:Y:S01]  /*236b0*/  IMAD R53, R60, R71, R44 ;  /* 0x000000473c357224 */ /* 0x000fe200078e022c */
[----:B------:R-:W-:Y:S01]  /*236c0*/  @P0 IADD3 R47, P5, PT, RZ, -R47, RZ ;  /* 0x8000002fff2f0210 */ /* 0x000fe20007fbe0ff */
[----:B------:R-:W-:Y:S01]  /*236d0*/  IMAD.X R45, RZ, RZ, RZ, P4 ;  /* 0x000000ffff2d7224 */ /* 0x000fe200020e06ff */
[----:B------:R-:W-:Y:S01]  /*236e0*/  @P0 ISETP.NE.U32.AND P3, PT, R55, RZ, PT ;  /* 0x000000ff3700020c */ /* 0x000fe20003f65070 */
[----:B------:R-:W-:Y:S01]  /*236f0*/  IMAD.IADD R41, R33, 0x1, R53 ;  /* 0x0000000121297824 */ /* 0x000fe200078e0235 */
[----:B------:R-:W-:Y:S01]  /*23700*/  IADD3 RZ, P4, PT, R50, R49, RZ ;  /* 0x0000003132ff7210 */ /* 0x000fe20007f9e0ff */
[----:B------:R-:W-:Y:S01]  /*23710*/  @P0 IMAD.X R52, RZ, RZ, ~R52, P5 ;  /* 0x000000ffff340224 */ /* 0x000fe200028e0e34 */
[----:B------:R-:W-:Y:S01]  /*23720*/  @P0 ISETP.NE.U32.AND P2, PT, R48, R47, PT ;  /* 0x0000002f3000020c */ /* 0x000fe20003f45070 */
[----:B------:R-:W-:Y:S01]  /*23730*/  IMAD.MOV.U32 R44, RZ, RZ, R51 ;  /* 0x000000ffff2c7224 */ /* 0x000fe200078e0033 */
[----:B------:R-:W-:Y:S01]  /*23740*/  @P0 ISETP.NE.AND.EX P3, PT, R54, RZ, PT, P3 ;  /* 0x000000ff3600020c */ /* 0x000fe20003f65330 */
[----:B------:R-:W-:Y:S01]  /*23750*/  IMAD.MOV.U32 R53, RZ, RZ, 0x1 ;  /* 0x00000001ff357424 */ /* 0x000fe200078e00ff */
        /* <DEDUP_REMOVED lines=34> */
.L_x_792:
[----:B------:R-:W-:Y:S05]  /*23980*/  BSYNC.RECONVERGENT B3 ;  /* 0x0000000000037941 */ /* 0x000fea0003800200 */
.L_x_791:
        /* <DEDUP_REMOVED lines=26> */
[----:B------:R-:W-:-:S05]  /*23b30*/  IMAD.X R52, R61, 0x1, R91, P2 ;  /* 0x000000013d347824 */ /* 0x000fca00010e065b */
[----:B------:R-:W-:-:S03]  /*23b40*/  ISETP.GE.U32.AND.EX P1, PT, R52, R61, PT, P1 ;  /* 0x0000003d3400720c */ /* 0x000fc60003f26110 */
        /* <DEDUP_REMOVED lines=12> */
[----:B------:R-:W-:Y:S01]  /*23c10*/  @P3 SEL R33, RZ, 0x1, !P2 ;  /* 0x00000001ff213807 */ /* 0x000fe20005000000 */
[----:B------:R-:W-:Y:S01]  /*23c20*/  IMAD.WIDE.U32.X R54, R39, R65, R54, P6 ;  /* 0x0000004127367225 */ /* 0x000fe200030e0436 */
[----:B------:R-:W-:Y:S02]  /*23c30*/  IADD3 RZ, P6, PT, R42, R45, RZ ;  /* 0x0000002d2aff7210 */ /* 0x000fe40007fde0ff */
[----:B------:R-:W-:Y:S01]  /*23c40*/  @P1 ISETP.NE.U32.AND P4, PT, R60, RZ, PT ;  /* 0x000000ff3c00120c */ /* 0x000fe20003f85070 */
[----:B------:R-:W-:Y:S01]  /*23c50*/  IMAD.X R49, RZ, RZ, RZ, P0 ;  /* 0x000000ffff317224 */ /* 0x000fe200000e06ff */
[----:B------:R-:W-:Y:S01]  /*23c60*/  @P1 ISETP.NE.U32.AND P0, PT, R44, R35, PT ;  /* 0x000000232c00120c */ /* 0x000fe20003f05070 */
[----:B------:R-:W-:Y:S01]  /*23c70*/  IMAD.WIDE.U32 R44, P2, R34, R63, R50 ;  /* 0x0000003f222c7225 */ /* 0x000fe20007840032 */
[----:B------:R-:W-:-:S03]  /*23c80*/  @P1 ISETP.NE.AND.EX P4, PT, R61, RZ, PT, P4 ;  /* 0x000000ff3d00120c */ /* 0x000fc60003f85340 */
[----:B------:R-:W-:Y:S01]  /*23c90*/  @P1 IMAD.X R42, RZ, RZ, ~R53, P5 ;  /* 0x000000ffff2a1224 */ /* 0x000fe200028e0e35 */
[----:B------:R-:W-:Y:S01]  /*23ca0*/  IADD3 R53, P3, PT, R33, R54, RZ ;  /* 0x0000003621357210 */ /* 0x000fe20007f7e0ff */
[----:B------:R-:W-:-:S03]  /*23cb0*/  IMAD.WIDE.U32 R34, R34, R62, RZ ;  /* 0x0000003e22227225 */ /* 0x000fc600078e00ff */
[----:B------:R-:W-:Y:S01]  /*23cc0*/  IADD3.X R56, PT, PT, R55, UR4, RZ, P3, !PT ;  /* 0x0000000437387c10 */ /* 0x000fe20009ffe4ff */
[----:B------:R-:W-:Y:S01]  /*23cd0*/  IMAD.IADD R57, R35, 0x1, R44 ;  /* 0x0000000123397824 */ /* 0x000fe200078e022c */
[----:B------:R-:W-:Y:S01]  /*23ce0*/  IADD3 R59, P3, PT, R53, R34, RZ ;  /* 0x00000022353b7210 */ /* 0x000fe20007f7e0ff */
[----:B------:R-:W-:Y:S01]  /*23cf0*/  IMAD.MOV.U32 R48, RZ, RZ, R43 ;  /* 0x000000ffff307224 */ /* 0x000fe200078e002b */
[----:B------:R-:W-:Y:S01]  /*23d00*/  @P1 ISETP.NE.AND.EX P0, PT, R58, R42, !P4, P0 ;  /* 0x0000002a3a00120c */ /* 0x000fe20006705300 */
        /* <DEDUP_REMOVED lines=32> */
[----:B------:R-:W-:-:S03]  /*23f10*/  IADD3 R45, P1, PT, R33, R34, RZ ;  /* 0x00000022212d7210 */ /* 0x000fc60007f3e0ff */
[----:B------:R-:W-:Y:S02]  /*23f20*/  @P0 IADD3 R39, P5, PT, RZ, -R91, RZ ;  /* 0x8000005bff270210 */ /* 0x000fe40007fbe0ff */
[----:B------:R-:W-:Y:S01]  /*23f30*/  IADD3.X R51, PT, PT, R35, UR4, RZ, P1, !PT ;  /* 0x0000000423337c10 */ /* 0x000fe20008ffe4ff */
[----:B------:R-:W-:Y:S01]  /*23f40*/  IMAD.WIDE.U32 R34, R41, R62, RZ ;  /* 0x0000003e29227225 */ /* 0x000fe200078e00ff */
[----:B------:R-:W-:Y:S02]  /*23f50*/  @P0 ISETP.NE.U32.AND P2, PT, R93, RZ, PT ;  /* 0x000000ff5d00020c */ /* 0x000fe40003f45070 */
[----:B------:R-:W-:Y:S01]  /*23f60*/  ISETP.NE.U32.AND P1, PT, R45, RZ, PT ;  /* 0x000000ff2d00720c */ /* 0x000fe20003f25070 */
[----:B------:R-:W-:Y:S01]  /*23f70*/  @P0 IMAD.X R30, RZ, RZ, ~R54, P5 ;  /* 0x000000ffff1e0224 */ /* 0x000fe200028e0e36 */
[----:B------:R-:W-:Y:S02]  /*23f80*/  @P0 ISETP.NE.AND.EX P2, PT, R95, RZ, PT, P2 ;  /* 0x000000ff5f00020c */ /* 0x000fe40003f45320 */
        /* <DEDUP_REMOVED lines=24> */
[----:B------:R-:W-:Y:S01]  /*24110*/  IADD3 RZ, P5, PT, R34, R33, RZ ;  /* 0x0000002122ff7210 */ /* 0x000fe20007fbe0ff */
[----:B------:R-:W-:-:S02]  /*24120*/  IMAD.MOV.U32 R42, RZ, RZ, R35 ;  /* 0x000000ffff2a7224 */ /* 0x000fc400078e0023 */
[----:B------:R-:W-:Y:S01]  /*24130*/  IMAD.X R46, R46, 0x1, R51, P2 ;  /* 0x000000012e2e7824 */ /* 0x000fe200010e0633 */
[----:B------:R-:W-:Y:S01]  /*24140*/  ISETP.GE.U32.AND P2, PT, R55, R53, PT ;  /* 0x000000353700720c */ /* 0x000fe20003f46070 */
[----:B------:R-:W-:Y:S02]  /*24150*/  IMAD.MOV.U32 R33, RZ, RZ, 0x1 ;  /* 0x00000001ff217424 */ /* 0x000fe400078e00ff */
[----:B------:R-:W-:Y:S01]  /*24160*/  IMAD.WIDE.U32.X R34, R41, R63, R42, P5 ;  /* 0x0000003f29227225 */ /* 0x000fe200028e042a */
[----:B------:R-:W-:-:S13]  /*24170*/  ISETP.GE.U32.AND.EX P2, PT, R46, R51, PT, P2 ;  /* 0x000000332e00720c */ /* 0x000fda0003f46120 */
[----:B------:R-:W-:Y:S02]  /*24180*/  @P2 IADD3 R39, P6, PT, RZ, -R49, RZ ;  /* 0x80000031ff272210 */ /* 0x000fe40007fde0ff */
[----:B------:R-:W-:Y:S02]  /*24190*/  @P2 ISETP.NE.U32.AND P3, PT, R53, RZ, PT ;  /* 0x000000ff3500220c */ /* 0x000fe40003f65070 */
[----:B------:R-:W-:Y:S01]  /*241a0*/  @P2 ISETP.NE.U32.AND P4, PT, R32, R39, PT ;  /* 0x000000272000220c */ /* 0x000fe20003f85070 */
[----:B------:R-:W-:Y:S01]  /*241b0*/  @P2 IMAD.X R30, RZ, RZ, ~R30, P6 ;  /* 0x000000ffff1e2224 */ /* 0x000fe200030e0e1e */
[----:B------:R-:W-:-:S04]  /*241c0*/  @P2 ISETP.NE.AND.EX P3, PT, R51, RZ, PT, P3 ;  /* 0x000000ff3300220c */ /* 0x000fc80003f65330 */
        /* <DEDUP_REMOVED lines=48> */
.L_x_795:
[----:B------:R-:W-:Y:S05]  /*244d0*/  BSYNC.RELIABLE B4 ;  /* 0x0000000000047941 */ /* 0x000fea0003800100 */
.L_x_794:
        /* <DEDUP_REMOVED lines=22> */
.L_x_796:
[----:B------:R-:W-:Y:S05]  /*24640*/  BSYNC.RECONVERGENT B3 ;  /* 0x0000000000037941 */ /* 0x000fea0003800200 */
.L_x_793:
        /* <DEDUP_REMOVED lines=17> */
[----:B------:R-:W-:-:S04]  /*24760*/  IMAD.WIDE.U32 R46, R35, R109, RZ ;  /* 0x0000006d232e7225 */ /* 0x000fc800078e00ff */
[----:B------:R-:W-:Y:S01]  /*24770*/  IMAD R39, R108, R35, R39 ;  /* 0x000000236c277224 */ /* 0x000fe200078e0227 */
[----:B------:R-:W-:Y:S01]  /*24780*/  IADD3 R93, P2, PT, R44, R46, RZ ;  /* 0x0000002e2c5d7210 */ /* 0x000fe20007f5e0ff */
[----:B------:R-:W-:Y:S01]  /*24790*/  IMAD.WIDE.U32 R50, R107, R37, RZ ;  /* 0x000000256b327225 */ /* 0x000fe200078e00ff */
[----:B------:R-:W-:-:S03]  /*247a0*/  ISETP.NE.U32.AND P1, PT, R46, R49, PT ;  /* 0x000000312e00720c */ /* 0x000fc60003f25070 */
[----:B------:R-:W-:-:S04]  /*247b0*/  IMAD.WIDE.U32 R42, P6, R107, R38, R52 ;  /* 0x000000266b2a7225 */ /* 0x000fc800078c0034 */
[-C--:B------:R-:W-:Y:S01]  /*247c0*/  IMAD R40, R38, R107.reuse, RZ ;  /* 0x0000006b26287224 */ /* 0x080fe200078e02ff */
        /* <DEDUP_REMOVED lines=26> */
[----:B------:R-:W-:Y:S02]  /*24970*/  IMAD R51, R108, R32, R49 ;  /* 0x000000206c337224 */ /* 0x000fe400078e0231 */
[----:B------:R-:W-:Y:S02]  /*24980*/  IMAD.X R49, RZ, RZ, R41, P0 ;  /* 0x000000ffff317224 */ /* 0x000fe400000e0629 */
[----:B------:R-:W-:-:S04]  /*24990*/  IMAD.WIDE.U32 R42, R32, R109, RZ ;  /* 0x0000006d202a7225 */ /* 0x000fc800078e00ff */
[----:B------:R-:W-:Y:S01]  /*249a0*/  IMAD.WIDE.U32 R40, R35, R107, RZ ;  /* 0x0000006b23287225 */ /* 0x000fe200078e00ff */
[----:B------:R-:W-:-:S03]  /*249b0*/  IADD3 R39, P0, PT, R47, R42, RZ ;  /* 0x0000002a2f277210 */ /* 0x000fc60007f1e0ff */
[----:B------:R-:W-:Y:S02]  /*249c0*/  IMAD R53, R104, R35, R48 ;  /* 0x0000002368357224 */ /* 0x000fe400078e0230 */
[----:B------:R-:W-:Y:S01]  /*249d0*/  IMAD.X R50, RZ, RZ, R45, P1 ;  /* 0x000000ffff327224 */ /* 0x000fe200008e062d */
[----:B------:R-:W-:Y:S01]  /*249e0*/  IADD3 R52, P1, PT, R57, R40, RZ ;  /* 0x0000002839347210 */ /* 0x000fe20007f3e0ff */
[----:B------:R-:W-:Y:S02]  /*249f0*/  IMAD.IADD R48, R43, 0x1, R51 ;  /* 0x000000012b307824 */ /* 0x000fe400078e0233 */
[----:B------:R-:W-:Y:S01]  /*24a00*/  IMAD.IADD R53, R41, 0x1, R53 ;  /* 0x0000000129357824 */ /* 0x000fe200078e0235 */
[----:B------:R-:W-:Y:S01]  /*24a10*/  IADD3 R59, P2, PT, R52, R39, RZ ;  /* 0x00000027343b7210 */ /* 0x000fe20007f5e0ff */
[----:B------:R-:W-:Y:S02]  /*24a20*/  IMAD.X R41, R48, 0x1, R49, P0 ;  /* 0x0000000130297824 */ /* 0x000fe400000e0631 */
[----:B------:R-:W-:Y:S01]  /*24a30*/  IMAD.X R54, R53, 0x1, R50, P1 ;  /* 0x0000000135367824 */ /* 0x000fe200008e0632 */
[----:B------:R-:W-:Y:S01]  /*24a40*/  ISETP.GE.U32.AND P0, PT, R59, R52, PT ;  /* 0x000000343b00720c */ /* 0x000fe20003f06070 */
[----:B------:R-:W-:Y:S01]  /*24a50*/  IMAD.WIDE.U32 R44, R109, R32, RZ ;  /* 0x000000206d2c7225 */ /* 0x000fe200078e00ff */
[----:B------:R-:W-:-:S02]  /*24a60*/  ISETP.NE.U32.AND P1, PT, R39, RZ, PT ;  /* 0x000000ff2700720c */ /* 0x000fc40003f25070 */
[----:B------:R-:W-:Y:S01]  /*24a70*/  IADD3 R39, P4, PT, RZ, -R47, RZ ;  /* 0x8000002fff277210 */ /* 0x000fe20007f9e0ff */
[----:B------:R-:W-:Y:S01]  /*24a80*/  IMAD.X R91, R54, 0x1, R41, P2 ;  /* 0x00000001365b7824 */ /* 0x000fe200010e0629 */
[----:B------:R-:W-:Y:S01]  /*24a90*/  ISETP.NE.AND.EX P1, PT, R41, RZ, PT, P1 ;  /* 0x000000ff2900720c */ /* 0x000fe20003f25310 */
[----:B------:R-:W-:Y:S01]  /*24aa0*/  IMAD.WIDE.U32 R46, R108, R32, RZ ;  /* 0x000000206c2e7225 */ /* 0x000fe200078e00ff */
[----:B------:R-:W-:Y:S02]  /*24ab0*/  ISETP.NE.U32.AND P2, PT, R42, R39, PT ;  /* 0x000000272a00720c */ /* 0x000fe40003f45070 */
[----:B------:R-:W-:Y:S01]  /*24ac0*/  ISETP.GE.U32.AND.EX P0, PT, R91, R54, PT, P0 ;  /* 0x000000365b00720c */ /* 0x000fe20003f06100 */
[----:B------:R-:W-:Y:S02]  /*24ad0*/  IMAD.X R49, RZ, RZ, ~R49, P4 ;  /* 0x000000ffff317224 */ /* 0x000fe400020e0e31 */
[----:B------:R-:W-:-:S03]  /*24ae0*/  IMAD.WIDE.U32 R42, P3, R109, R34, R46 ;  /* 0x000000226d2a7225 */ /* 0x000fc6000786002e */
[----:B------:R-:W-:Y:S01]  /*24af0*/  ISETP.NE.AND.EX P1, PT, R48, R49, !P1, P2 ;  /* 0x000000313000720c */ /* 0x000fe20004f25320 */
[----:B------:R-:W-:Y:S01]  /*24b00*/  IMAD.WIDE.U32 R46, R104, R35, RZ ;  /* 0x00000023682e7225 */ /* 0x000fe200078e00ff */
[----:B------:R-:W-:-:S03]  /*24b10*/  IADD3 RZ, P4, PT, R45, R42, RZ ;  /* 0x0000002a2dff7210 */ /* 0x000fc60007f9e0ff */
[C---:B------:R-:W-:Y:S02]  /*24b20*/  IMAD.WIDE.U32 R44, R107.reuse, R35, RZ ;  /* 0x000000236b2c7225 */ /* 0x040fe400078e00ff */
[----:B------:R-:W-:Y:S02]  /*24b30*/  @P0 IADD3 R39, P6, PT, RZ, -R57, RZ ;  /* 0x80000039ff270210 */ /* 0x000fe40007fde0ff */
[----:B------:R-:W-:Y:S01]  /*24b40*/  @P0 ISETP.NE.U32.AND P2, PT, R52, RZ, PT ;  /* 0x000000ff3400020c */ /* 0x000fe20003f45070 */
[----:B------:R-:W-:-:S03]  /*24b50*/  IMAD.WIDE.U32 R46, P5, R107, R36, R46 ;  /* 0x000000246b2e7225 */ /* 0x000fc600078a002e */
[----:B------:R-:W-:Y:S01]  /*24b60*/  @P0 ISETP.NE.AND.EX P2, PT, R54, RZ, PT, P2 ;  /* 0x000000ff3600020c */ /* 0x000fe20003f45320 */
[----:B------:R-:W-:Y:S01]  /*24b70*/  IMAD.X R41, RZ, RZ, RZ, P3 ;  /* 0x000000ffff297224 */ /* 0x000fe200018e06ff */
[----:B------:R-:W-:Y:S01]  /*24b80*/  @P0 ISETP.NE.U32.AND P3, PT, R40, R39, PT ;  /* 0x000000272800020c */ /* 0x000fe20003f65070 */
[----:B------:R-:W-:Y:S02]  /*24b90*/  @P0 IMAD.X R39, RZ, RZ, ~R50, P6 ;  /* 0x000000ffff270224 */ /* 0x000fe400030e0e32 */
[----:B------:R-:W-:Y:S01]  /*24ba0*/  IMAD.X R49, RZ, RZ, RZ, P5 ;  /* 0x000000ffff317224 */ /* 0x000fe200028e06ff */
[----:B------:R-:W-:Y:S01]  /*24bb0*/  IADD3 RZ, P5, PT, R45, R46, RZ ;  /* 0x0000002e2dff7210 */ /* 0x000fe20007fbe0ff */
[----:B------:R-:W-:Y:S01]  /*24bc0*/  IMAD.MOV.U32 R40, RZ, RZ, R43 ;  /* 0x000000ffff287224 */ /* 0x000fe200078e002b */
[----:B------:R-:W-:Y:S01]  /*24bd0*/  @P0 ISETP.NE.AND.EX P3, PT, R53, R39, !P2, P3 ;  /* 0x000000273500020c */ /* 0x000fe20005765330 */
[----:B------:R-:W-:Y:S01]  /*24be0*/  IMAD.MOV.U32 R48, RZ, RZ, R47 ;  /* 0x000000ffff307224 */ /* 0x000fe200078e002f */
[----:B------:R-:W-:Y:S01]  /*24bf0*/  SEL R45, RZ, 0x1, !P1 ;  /* 0x00000001ff2d7807 */ /* 0x000fe20004800000 */
[----:B------:R-:W-:-:S04]  /*24c00*/  IMAD.WIDE.U32.X R40, R108, R34, R40, P4 ;  /* 0x000000226c287225 */ /* 0x000fc800020e0428 */
[----:B------:R-:W-:Y:S01]  /*24c10*/  IMAD.MOV.U32 R39, RZ, RZ, 0x1 ;  /* 0x00000001ff277424 */ /* 0x000fe200078e00ff */
[----:B------:R-:W-:Y:S01]  /*24c20*/  @P0 SEL R39, RZ, 0x1, !P3 ;  /* 0x00000001ff270807 */ /* 0x000fe20005800000 */
[----:B------:R-:W-:Y:S01]  /*24c30*/  IMAD.WIDE.U32.X R42, R104, R36, R48, P5 ;  /* 0x00000024682a7225 */ /* 0x000fe200028e0430 */
[----:B------:R-:W-:-:S03]  /*24c40*/  IADD3 R53, P0, PT, R45, R40, RZ ;  /* 0x000000282d357210 */ /* 0x000fc60007f1e0ff */
[----:B------:R-:W-:Y:S01]  /*24c50*/  IMAD R49, R34, R107, RZ ;  /* 0x0000006b22317224 */ /* 0x000fe200078e02ff */
[----:B------:R-:W-:Y:S01]  /*24c60*/  IADD3 R61, P1, PT, R39, R42, RZ ;  /* 0x0000002a273d7210 */ /* 0x000fe20007f3e0ff */
[-C--:B------:R-:W-:Y:S02]  /*24c70*/  IMAD R39, R30, R109.reuse, RZ ;  /* 0x0000006d1e277224 */ /* 0x080fe400078e02ff */
[----:B------:R-:W-:Y:S01]  /*24c80*/  IMAD.X R52, RZ, RZ, R41, P0 ;  /* 0x000000ffff347224 */ /* 0x000fe200000e0629 */
[----:B------:R-:W-:Y:S01]  /*24c90*/  IADD3.X R58, PT, PT, R43, UR4, RZ, P1, !PT ;  /* 0x000000042b3a7c10 */ /* 0x000fe20008ffe4ff */
[----:B------:R-:W-:-:S04]  /*24ca0*/  IMAD.WIDE.U32 R40, R33, R109, RZ ;  /* 0x0000006d21287225 */ /* 0x000fc800078e00ff */
[----:B------:R-:W-:Y:S01]  /*24cb0*/  IMAD.WIDE.U32 R44, R32, R107, RZ ;  /* 0x0000006b202c7225 */ /* 0x000fe200078e00ff */
[----:B------:R-:W-:-:S03]  /*24cc0*/  IADD3 R56, P0, PT, R53, R40, RZ ;  /* 0x0000002835387210 */ /* 0x000fc60007f1e0ff */
[----:B------:R-:W-:Y:S02]  /*24cd0*/  IMAD R39, R108, R33, R39 ;  /* 0x000000216c277224 */ /* 0x000fe400078e0227 */
[----:B------:R-:W-:Y:S02]  /*24ce0*/  IMAD R49, R104, R32, R49 ;  /* 0x0000002068317224 */ /* 0x000fe400078e0231 */
[----:B------:R-:W-:Y:S01]  /*24cf0*/  IMAD.IADD R54, R41, 0x1, R39 ;  /* 0x0000000129367824 */ /* 0x000fe200078e0227 */
[----:B------:R-:W-:Y:S01]  /*24d00*/  IADD3 R41, P2, PT, R61, R44, RZ ;  /* 0x0000002c3d297210 */ /* 0x000fe20007f5e0ff */
[----:B------:R-:W-:Y:S02]  /*24d10*/  IMAD.IADD R60, R45, 0x1, R49 ;  /* 0x000000012d3c7824 */ /* 0x000fe400078e0231 */
[----:B------:R-:W-:Y:S01]  /*24d20*/  IMAD.WIDE.U32 R46, R37, R105, RZ ;  /* 0x00000069252e7225 */ /* 0x000fe200078e00ff */
[----:B------:R-:W-:-:S03]  /*24d30*/  IADD3 R94, P3, PT, R41, R56, RZ ;  /* 0x00000038295e7210 */ /* 0x000fc60007f7e0ff */
[----:B------:R-:W-:Y:S01]  /*24d40*/  IMAD R48, R38, R105, RZ ;  /* 0x0000006926307224 */ /* 0x000fe200078e02ff */
[-C--:B------:R-:W-:Y:S01]  /*24d50*/  IADD3 R92, P1, PT, R59, R46.reuse, RZ ;  /* 0x0000002e3b5c7210 */ /* 0x080fe20007f3e0ff */
[----:B------:R-:W-:Y:S02]  /*24d60*/  IMAD.X R57, R54, 0x1, R52, P0 ;  /* 0x0000000136397824 */ /* 0x000fe400000e0634 */
[----:B------:R-:W-:Y:S01]  /*24d70*/  IMAD.X R90, R60, 0x1, R58, P2 ;  /* 0x000000013c5a7824 */ /* 0x000fe200010e063a */
[----:B------:R-:W-:Y:S01]  /*24d80*/  ISETP.GE.U32.AND P2, PT, R94, R41, PT ;  /* 0x000000295e00720c */ /* 0x000fe20003f46070 */
[----:B------:R-:W-:Y:S01]  /*24d90*/  IMAD.WIDE.U32 R42, R102, R37, RZ ;  /* 0x00000025662a7225 */ /* 0x000fe200078e00ff */
[----:B------:R-:W-:-:S03]  /*24da0*/  ISETP.GE.U32.AND P0, PT, R92, R46, PT ;  /* 0x0000002e5c00720c */ /* 0x000fc60003f06070 */
[-C--:B------:R-:W-:Y:S02]  /*24db0*/  IMAD R51, R102, R37.reuse, R48 ;  /* 0x0000002566337224 */ /* 0x080fe400078e0230 */
[----:B------:R-:W-:Y:S02]  /*24dc0*/  IMAD.X R59, R90, 0x1, R57, P3 ;  /* 0x000000015a3b7824 */ /* 0x000fe400018e0639 */
[----:B------:R-:W-:Y:S02]  /*24dd0*/  IMAD.IADD R50, R47, 0x1, R51 ;  /* 0x000000012f327824 */ /* 0x000fe400078e0233 */
        /* <DEDUP_REMOVED lines=8> */
[----:B------:R-:W-:-:S03]  /*24e60*/  IMAD.WIDE.U32 R46, R104, R32, RZ ;  /* 0x00000020682e7225 */ /* 0x000fc600078e00ff */
[----:B------:R-:W-:Y:S01]  /*24e70*/  SEL R39, RZ, 0x1, P0 ;  /* 0x00000001ff277807 */ /* 0x000fe20000000000 */
[----:B------:R-:W-:Y:S01]  /*24e80*/  IMAD.WIDE.U32.X R48, R102, R38, R48, P1 ;  /* 0x0000002666307225 */ /* 0x000fe200008e0430 */
[----:B------:R-:W-:-:S03]  /*24e90*/  @P2 ISETP.NE.U32.AND P0, PT, R41, RZ, PT ;  /* 0x000000ff2900220c */ /* 0x000fc60003f05070 */
[-C--:B------:R-:W-:Y:S01]  /*24ea0*/  IMAD R41, R36, R105.reuse, RZ ;  /* 0x0000006924297224 */ /* 0x080fe200078e02ff */
[----:B------:R-:W-:Y:S01]  /*24eb0*/  IADD3 R95, P3, PT, R39, R48, RZ ;  /* 0x00000030275f7210 */ /* 0x000fe20007f7e0ff */
[----:B------:R-:W-:Y:S01]  /*24ec0*/  IMAD.WIDE.U32 R42, R35, R105, RZ ;  /* 0x00000069232a7225 */ /* 0x000fe200078e00ff */
[----:B------:R-:W-:Y:S02]  /*24ed0*/  @P2 IADD3 R39, P5, PT, RZ, -R61, RZ ;  /* 0x8000003dff272210 */ /* 0x000fe40007fbe0ff */
[----:B------:R-:W-:Y:S01]  /*24ee0*/  @P2 ISETP.NE.AND.EX P0, PT, R90, RZ, PT, P0 ;  /* 0x000000ff5a00220c */ /* 0x000fe20003f05300 */
[----:B------:R-:W-:Y:S02]  /*24ef0*/  IMAD R41, R102, R35, R41 ;  /* 0x0000002366297224 */ /* 0x000fe400078e0229 */
[----:B------:R-:W-:Y:S01]  /*24f00*/  IMAD.X R61, RZ, RZ, R49, P3 ;  /* 0x000000ffff3d7224 */ /* 0x000fe200018e0631 */
[----:B------:R-:W-:Y:S01]  /*24f10*/  @P2 ISETP.NE.U32.AND P3, PT, R44, R39, PT ;  /* 0x000000272c00220c */ /* 0x000fe20003f65070 */
[----:B------:R-:W-:-:S02]  /*24f20*/  IMAD.IADD R90, R43, 0x1, R41 ;  /* 0x000000012b5a7824 */ /* 0x000fc400078e0229 */
[----:B------:R-:W-:Y:S01]  /*24f30*/  @P2 IMAD.X R39, RZ, RZ, ~R58, P5 ;  /* 0x000000ffff272224 */ /* 0x000fe200028e0e3a */
[----:B------:R-:W-:Y:S01]  /*24f40*/  IADD3 R43, P5, PT, R95, R42, RZ ;  /* 0x0000002a5f2b7210 */ /* 0x000fe20007fbe0ff */
[----:B------:R-:W-:-:S03]  /*24f50*/  IMAD.WIDE.U32 R50, R107, R32, RZ ;  /* 0x000000206b327225 */ /* 0x000fc600078e00ff */
[----:B------:R-:W-:Y:S01]  /*24f60*/  @P2 ISETP.NE.AND.EX P3, PT, R60, R39, !P0, P3 ;  /* 0x000000273c00220c */ /* 0x000fe20004765330 */
[----:B------:R-:W-:-:S04]  /*24f70*/  IMAD.WIDE.U32 R46, P4, R107, R34, R46 ;  /* 0x000000226b2e7225 */ /* 0x000fc8000788002e */
[----:B------:R-:W-:Y:S01]  /*24f80*/  IMAD.X R45, RZ, RZ, RZ, P4 ;  /* 0x000000ffff2d7224 */ /* 0x000fe200020e06ff */
[----:B------:R-:W-:Y:S01]  /*24f90*/  IADD3 RZ, P1, PT, R51, R46, RZ ;  /* 0x0000002e33ff7210 */ /* 0x000fe20007f3e0ff */
[----:B------:R-:W-:Y:S01]  /*24fa0*/  IMAD.X R58, R90, 0x1, R61, P5 ;  /* 0x000000015a3a7824 */ /* 0x000fe200028e063d */
[----:B------:R-:W-:Y:S01]  /*24fb0*/  IADD3 R41, P4, PT, RZ, -R53, RZ ;  /* 0x80000035ff297210 */ /* 0x000fe20007f9e0ff */
[----:B------:R-:W-:Y:S01]  /*24fc0*/  IMAD.MOV.U32 R44, RZ, RZ, R47 ;  /* 0x000000ffff2c7224 */ /* 0x000fe200078e002f */
[----:B------:R-:W-:Y:S01]  /*24fd0*/  IADD3 R94, P5, PT, R43, R94, RZ ;  /* 0x0000005e2b5e7210 */ /* 0x000fe20007fbe0ff */
[----:B------:R-:W-:Y:S01]  /*24fe0*/  IMAD.WIDE.U32 R46, R108, R33, RZ ;  /* 0x000000216c2e7225 */ /* 0x000fe200078e00ff */
[----:B------:R-:W-:-:S03]  /*24ff0*/  ISETP.NE.U32.AND P0, PT, R40, R41, PT ;  /* 0x000000292800720c */ /* 0x000fc60003f05070 */
[----:B------:R-:W-:Y:S01]  /*25000*/  IMAD.WIDE.U32.X R40, R104, R34, R44, P1 ;  /* 0x0000002268287225 */ /* 0x000fe200008e042c */
[----:B------:R-:W-:-:S03]  /*25010*/  ISETP.GE.U32.AND P1, PT, R94, R43, PT ;  /* 0x0000002b5e00720c */ /* 0x000fc60003f26070 */
[----:B------:R-:W-:Y:S01]  /*25020*/  IMAD.X R60, R58, 0x1, R59, P5 ;  /* 0x000000013a3c7824 */ /* 0x000fe200028e063b */
[----:B------:R-:W-:Y:S01]  /*25030*/  ISETP.NE.U32.AND P5, PT, R56, RZ, PT ;  /* 0x000000ff3800720c */ /* 0x000fe20003fa5070 */
[----:B------:R-:W-:Y:S02]  /*25040*/  IMAD.X R39, RZ, RZ, ~R52, P4 ;  /* 0x000000ffff277224 */ /* 0x000fe400020e0e34 */
[----:B------:R-:W-:Y:S01]  /*25050*/  IMAD.WIDE.U32 R44, R109, R33, RZ ;  /* 0x000000216d2c7225 */ /* 0x000fe200078e00ff */
[----:B------:R-:W-:Y:S02]  /*25060*/  ISETP.GE.U32.AND.EX P1, PT, R60, R58, PT, P1 ;  /* 0x0000003a3c00720c */ /* 0x000fe40003f26110 */
[----:B------:R-:W-:Y:S01]  /*25070*/  ISETP.NE.AND.EX P5, PT, R57, RZ, PT, P5 ;  /* 0x000000ff3900720c */ /* 0x000fe20003fa5350 */
[----:B------:R-:W-:-:S03]  /*25080*/  IMAD.WIDE.U32 R46, P6, R109, R30, R46 ;  /* 0x0000001e6d2e7225 */ /* 0x000fc600078c002e */
[----:B------:R-:W-:Y:S01]  /*25090*/  ISETP.NE.AND.EX P0, PT, R54, R39, !P5, P0 ;  /* 0x000000273600720c */ /* 0x000fe20006f05300 */
[----:B------:R-:W-:Y:S01]  /*250a0*/  IMAD.MOV.U32 R39, RZ, RZ, 0x1 ;  /* 0x00000001ff277424 */ /* 0x000fe200078e00ff */
[----:B------:R-:W-:Y:S01]  /*250b0*/  @P2 SEL R39, RZ, 0x1, !P3 ;  /* 0x00000001ff272807 */ /* 0x000fe20005800000 */
[----:B------:R-:W-:Y:S01]  /*250c0*/  IMAD.WIDE.U32 R56, R100, R37, RZ ;  /* 0x0000002564387225 */ /* 0x000fe200078e00ff */
[----:B------:R-:W-:-:S03]  /*250d0*/  IADD3 RZ, P4, PT, R45, R46, RZ ;  /* 0x0000002e2dff7210 */ /* 0x000fc60007f9e0ff */
[----:B------:R-:W-:Y:S01]  /*250e0*/  @P1 IADD3 R59, P3, PT, RZ, -R95, RZ ;  /* 0x8000005fff3b1210 */ /* 0x000fe20007f7e0ff */
[----:B------:R-:W-:-:S04]  /*250f0*/  IMAD.WIDE.U32 R50, R102, R35, RZ ;  /* 0x0000002366327225 */ /* 0x000fc800078e00ff */
[----:B------:R-:W-:-:S04]  /*25100*/  IMAD.WIDE.U32 R56, P2, R103, R38, R56 ;  /* 0x0000002667387225 */ /* 0x000fc80007840038 */
[----:B------:R-:W-:Y:S01]  /*25110*/  @P1 IMAD.X R46, RZ, RZ, ~R61, P3 ;  /* 0x000000ffff2e1224 */ /* 0x000fe200018e0e3d */
[----:B------:R-:W-:Y:S01]  /*25120*/  @P1 ISETP.NE.U32.AND P3, PT, R43, RZ, PT ;  /* 0x000000ff2b00120c */ /* 0x000fe20003f65070 */
[----:B------:R-:W-:Y:S01]  /*25130*/  IMAD.X R43, RZ, RZ, RZ, P2 ;  /* 0x000000ffff2b7224 */ /* 0x000fe200010e06ff */
[----:B------:R-:W-:Y:S01]  /*25140*/  @P1 ISETP.NE.U32.AND P2, PT, R42, R59, PT ;  /* 0x0000003b2a00120c */ /* 0x000fe20003f45070 */
[----:B------:R-:W-:Y:S01]  /*25150*/  IMAD.WIDE.U32 R52, R105, R35, RZ ;  /* 0x0000002369347225 */ /* 0x000fe200078e00ff */
[----:B------:R-:W-:-:S03]  /*25160*/  @P1 ISETP.NE.AND.EX P3, PT, R58, RZ, PT, P3 ;  /* 0x000000ff3a00120c */ /* 0x000fc60003f65330 */
[----:B------:R-:W-:Y:S01]  /*25170*/  IMAD.WIDE.U32 R50, P5, R105, R36, R50 ;  /* 0x0000002469327225 */ /* 0x000fe200078a0032 */
[----:B------:R-:W-:-:S03]  /*25180*/  @P1 ISETP.NE.AND.EX P2, PT, R90, R46, !P3, P2 ;  /* 0x0000002e5a00120c */ /* 0x000fc60005f45320 */
[----:B------:R-:W-:-:S04]  /*25190*/  IMAD.WIDE.U32 R48, R103, R37, RZ ;  /* 0x0000002567307225 */ /* 0x000fc800078e00ff */
[----:B------:R-:W-:Y:S01]  /*251a0*/  IMAD.X R45, RZ, RZ, RZ, P6 ;  /* 0x000000ffff2d7224 */ /* 0x000fe200030e06ff */
[----:B------:R-:W-:Y:S01]  /*251b0*/  IADD3 RZ, P6, PT, R53, R50, RZ ;  /* 0x0000003235ff7210 */ /* 0x000fe20007fde0ff */
[----:B------:R-:W-:Y:S02]  /*251c0*/  IMAD.MOV.U32 R44, RZ, RZ, R47 ;  /* 0x000000ffff2c7224 */ /* 0x000fe400078e002f */
[----:B------:R-:W-:-:S04]  /*251d0*/  IMAD.WIDE.U32 R46, R37, R103, RZ ;  /* 0x00000067252e7225 */ /* 0x000fc800078e00ff */
[----:B------:R-:W-:Y:S01]  /*251e0*/  IMAD.X R53, RZ, RZ, RZ, P5 ;  /* 0x000000ffff357224 */ /* 0x000fe200028e06ff */
[----:B------:R-:W-:Y:S01]  /*251f0*/  IADD3 RZ, P5, PT, R49, R56, RZ ;  /* 0x0000003831ff7210 */ /* 0x000fe20007fbe0ff */
[----:B------:R-:W-:Y:S02]  /*25200*/  IMAD R48, R38, R103, RZ ;  /* 0x0000006726307224 */ /* 0x000fe400078e02ff */
[----:B------:R-:W-:Y:S02]  /*25210*/  IMAD.MOV.U32 R52, RZ, RZ, R51 ;  /* 0x000000ffff347224 */ /* 0x000fe400078e0033 */
[----:B------:R-:W-:Y:S01]  /*25220*/  IMAD.MOV.U32 R49, RZ, RZ, 0x1 ;  /* 0x00000001ff317424 */ /* 0x000fe200078e00ff */
[----:B------:R-:W-:Y:S01]  /*25230*/  @P1 SEL R49, RZ, 0x1, !P2 ;  /* 0x00000001ff311807 */ /* 0x000fe20005000000 */
[----:B------:R-:W-:Y:S01]  /*25240*/  IMAD.MOV.U32 R42, RZ, RZ, R57 ;  /* 0x000000ffff2a7224 */ /* 0x000fe200078e0039 */
[----:B------:R-:W-:Y:S01]  /*25250*/  IADD3 R90, P2, PT, R94, R46, RZ ;  /* 0x0000002e5e5a7210 */ /* 0x000fe20007f5e0ff */
[----:B------:R-:W-:Y:S01]  /*25260*/  IMAD R51, R100, R37, R48 ;  /* 0x0000002564337224 */ /* 0x000fe200078e0230 */
[----:B------:R-:W-:Y:S01]  /*25270*/  IADD3 R57, P3, PT, R39, R40, RZ ;  /* 0x0000002827397210 */ /* 0x000fe20007f7e0ff */
[----:B------:R-:W-:Y:S01]  /*25280*/  IMAD.WIDE.U32.X R52, R102, R36, R52, P6 ;  /* 0x0000002466347225 */ /* 0x000fe200030e0434 */
[----:B------:R-:W-:-:S02]  /*25290*/  ISETP.GE.U32.AND P1, PT, R90, R46, PT ;  /* 0x0000002e5a00720c */ /* 0x000fc40003f26070 */
[----:B------:R-:W-:Y:S01]  /*252a0*/  IADD3.X R101, PT, PT, R41, UR4, RZ, P3, !PT ;  /* 0x0000000429657c10 */ /* 0x000fe20009ffe4ff */
[-C--:B------:R-:W-:Y:S01]  /*252b0*/  IMAD R40, R30, R107.reuse, RZ ;  /* 0x0000006b1e287224 */ /* 0x080fe200078e02ff */
[----:B------:R-:W-:Y:S01]  /*252c0*/  IADD3 R59, P3, PT, R49, R52, RZ ;  /* 0x00000034313b7210 */ /* 0x000fe20007f7e0ff */
[----:B------:R-:W-:Y:S01]  /*252d0*/  IMAD.IADD R39, R47, 0x1, R51 ;  /* 0x000000012f277824 */ /* 0x000fe200078e0233 */
[----:B------:R-:W-:Y:S01]  /*252e0*/  SEL R48, RZ, 0x1, !P0 ;  /* 0x00000001ff307807 */ /* 0x000fe20004000000 */
[----:B------:R-:W-:Y:S01]  /*252f0*/  IMAD.WIDE.U32 R46, R33, R107, RZ ;  /* 0x0000006b212e7225 */ /* 0x000fe200078e00ff */
[----:B------:R-:W-:-:S03]  /*25300*/  IADD3.X R53, PT, PT, R53, UR4, RZ, P3, !PT ;  /* 0x0000000435357c10 */ /* 0x000fc60009ffe4ff */
[----:B------:R-:W-:Y:S01]  /*25310*/  IMAD R49, R104, R33, R40 ;  /* 0x0000002168317224 */ /* 0x000fe200078e0228 */
[----:B------:R-:W-:Y:S01]  /*25320*/  IADD3 R95, P0, PT, R57, R46, RZ ;  /* 0x0000002e395f7210 */ /* 0x000fe20007f1e0ff */
[----:B------:R-:W-:-:S04]  /*25330*/  IMAD.WIDE.U32.X R44, R108, R30, R44, P4 ;  /* 0x0000001e6c2c7225 */ /* 0x000fc800020e042c */
[----:B------:R-:W-:Y:S02]  /*25340*/  IMAD.IADD R94, R47, 0x1, R49 ;  /* 0x000000012f5e7824 */ /* 0x000fe400078e0231 */
[-C--:B------:R-:W-:Y:S02]  /*25350*/  IMAD R51, R34, R105.reuse, RZ ;  /* 0x0000006922337224 */ /* 0x080fe400078e02ff */
[----:B------:R-:W-:Y:S01]  /*25360*/  IMAD.X R60, R39, 0x1, R60, P2 ;  /* 0x00000001273c7824 */ /* 0x000fe200010e063c */
[----:B------:R-:W-:Y:S01]  /*25370*/  IADD3 R48, P2, P3, R95, R44, R48 ;  /* 0x0000002c5f307210 */ /* 0x000fe20007b5e030 */
[----:B------:R-:W-:-:S03]  /*25380*/  IMAD.WIDE.U32 R40, R32, R105, RZ ;  /* 0x0000006920287225 */ /* 0x000fc600078e00ff */
[----:B------:R-:W-:Y:S01]  /*25390*/  ISETP.GE.U32.AND.EX P1, PT, R60, R39, PT, P1 ;  /* 0x000000273c00720c */ /* 0x000fe20003f26110 */
[----:B------:R-:W-:Y:S01]  /*253a0*/  IMAD.X R97, R94, 0x1, R101, P0 ;  /* 0x000000015e617824 */ /* 0x000fe200000e0665 */
[----:B------:R-:W-:Y:S01]  /*253b0*/  IADD3 R49, P0, PT, R59, R40, RZ ;  /* 0x000000283b317210 */ /* 0x000fe20007f1e0ff */
[----:B------:R-:W-:Y:S01]  /*253c0*/  IMAD R51, R102, R32, R51 ;  /* 0x0000002066337224 */ /* 0x000fe200078e0233 */
[----:B------:R-:W-:Y:S01]  /*253d0*/  SEL R39, RZ, 0x1, P1 ;  /* 0x00000001ff277807 */ /* 0x000fe20000800000 */
[----:B------:R-:W-:Y:S01]  /*253e0*/  IMAD.MOV.U32 R121, RZ, RZ, 0x1 ;  /* 0x00000001ff797424 */ /* 0x000fe200078e00ff */
[----:B------:R-:W-:Y:S01]  /*253f0*/  IADD3.X R52, PT, PT, R97, R45, RZ, P2, P3 ;  /* 0x0000002d61347210 */ /* 0x000fe200017e64ff */
[----:B------:R-:W-:Y:S01]  /*25400*/  IMAD.IADD R47, R41, 0x1, R51 ;  /* 0x00000001292f7824 */ /* 0x000fe200078e0233 */
[----:B------:R-:W-:Y:S01]  /*25410*/  IADD3 R54, P2, PT, R49, R48, RZ ;  /* 0x0000003031367210 */ /* 0x000fe20007f5e0ff */
[----:B------:R-:W-:Y:S01]  /*25420*/  IMAD.WIDE.U32.X R44, R100, R38, R42, P5 ;  /* 0x00000026642c7225 */ /* 0x000fe200028e042a */
[----:B------:R-:W-:-:S03]  /*25430*/  ISETP.GE.U32.AND P3, PT, R48, R95, PT ;  /* 0x0000005f3000720c */ /* 0x000fc60003f66070 */
[----:B------:R-:W-:Y:S01]  /*25440*/  IMAD.X R51, R47, 0x1, R53, P0 ;  /* 0x000000012f337824 */ /* 0x000fe200000e0635 */
[----:B------:R-:W-:Y:S01]  /*25450*/  IADD3 R61, P1, PT, R39, R44, RZ ;  /* 0x0000002c273d7210 */ /* 0x000fe20007f3e0ff */
[----:B------:R-:W-:Y:S01]  /*25460*/  IMAD R41, R36, R103, RZ ;  /* 0x0000006724297224 */ /* 0x000fe200078e02ff */
[----:B------:R-:W-:Y:S01]  /*25470*/  ISETP.GE.U32.AND P0, PT, R54, R49, PT ;  /* 0x000000313600720c */ /* 0x000fe20003f06070 */
[----:B------:R-:W-:Y:S01]  /*25480*/  IMAD.WIDE.U32 R42, R35, R103, RZ ;  /* 0x00000067232a7225 */ /* 0x000fe200078e00ff */
[----:B------:R-:W-:-:S03]  /*25490*/  ISETP.GE.U32.AND.EX P3, PT, R52, R97, PT, P3 ;  /* 0x000000613400720c */ /* 0x000fc60003f66130 */
[----:B------:R-:W-:Y:S02]  /*254a0*/  IMAD.X R50, R51, 0x1, R52, P2 ;  /* 0x0000000133327824 */ /* 0x000fe400010e0634 */
[----:B------:R-:W-:Y:S02]  /*254b0*/  IMAD R41, R100, R35, R41 ;  /* 0x0000002364297224 */ /* 0x000fe400078e0229 */
[----:B------:R-:W-:Y:S01]  /*254c0*/  IMAD.X R56, RZ, RZ, R45, P1 ;  /* 0x000000ffff387224 */ /* 0x000fe200008e062d */
[----:B------:R-:W-:Y:S01]  /*254d0*/  IADD3 R115, P1, PT, R61, R42, RZ ;  /* 0x0000002a3d737210 */ /* 0x000fe20007f3e0ff */
[----:B------:R-:W-:Y:S01]  /*254e0*/  IMAD.IADD R113, R43, 0x1, R41 ;  /* 0x000000012b717824 */ /* 0x000fe200078e0229 */
[----:B------:R-:W-:Y:S01]  /*254f0*/  ISETP.GE.U32.AND.EX P0, PT, R50, R51, PT, P0 ;  /* 0x000000333200720c */ /* 0x000fe20003f06100 */
[----:B------:R-:W-:-:S04]  /*25500*/  IMAD.WIDE.U32 R44, R102, R32, RZ ;  /* 0x00000020662c7225 */ /* 0x000fc800078e00ff */
[----:B------:R-:W-:Y:S01]  /*25510*/  IMAD.X R58, R113, 0x1, R56, P1 ;  /* 0x00000001713a7824 */ /* 0x000fe200008e0638 */
[----:B------:R-:W-:Y:S01]  /*25520*/  IADD3 R54, P1, PT, R115, R54, RZ ;  /* 0x0000003673367210 */ /* 0x000fe20007f3e0ff */
[----:B------:R-:W-:Y:S02]  /*25530*/  IMAD R43, R38, R109, RZ ;  /* 0x0000006d262b7224 */ /* 0x000fe400078e02ff */
[----:B------:R-:W-:-:S04]  /*25540*/  IMAD.WIDE.U32 R44, P6, R105, R34, R44 ;  /* 0x00000022692c7225 */ /* 0x000fc800078c002c */
[----:B------:R-:W-:Y:S01]  /*25550*/  IMAD.X R39, R58, 0x1, R50, P1 ;  /* 0x000000013a277824 */ /* 0x000fe200008e0632 */
[----:B------:R-:W-:Y:S01]  /*25560*/  ISETP.GE.U32.AND P1, PT, R54, R115, PT ;  /* 0x000000733600720c */ /* 0x000fe20003f26070 */
[----:B------:R-:W-:Y:S01]  /*25570*/  IMAD R43, R108, R37, R43 ;  /* 0x000000256c2b7224 */ /* 0x000fe200078e022b */
[----:B------:R-:W-:Y:S01]  /*25580*/  @P0 IADD3 R41, P5, PT, RZ, -R59, RZ ;  /* 0x8000003bff290210 */ /* 0x000fe20007fbe0ff */
[----:B------:R-:W-:Y:S01]  /*25590*/  IMAD.MOV.U32 R52, RZ, RZ, R45 ;  /* 0x000000ffff347224 */ /* 0x000fe200078e002d */
[----:B------:R-:W-:Y:S02]  /*255a0*/  ISETP.GE.U32.AND.EX P1, PT, R39, R58, PT, P1 ;  /* 0x0000003a2700720c */ /* 0x000fe40003f26110 */
[----:B------:R-:W-:Y:S01]  /*255b0*/  @P0 ISETP.NE.U32.AND P4, PT, R49, RZ, PT ;  /* 0x000000ff3100020c */ /* 0x000fe20003f85070 */
[----:B------:R-:W-:Y:S01]  /*255c0*/  IMAD.WIDE.U32 R48, R104, R33, RZ ;  /* 0x0000002168307225 */ /* 0x000fe200078e00ff */
[----:B------:R-:W-:Y:S02]  /*255d0*/  @P0 ISETP.NE.U32.AND P2, PT, R40, R41, PT ;  /* 0x000000292800020c */ /* 0x000fe40003f45070 */
[----:B------:R-:W-:Y:S01]  /*255e0*/  @P0 ISETP.NE.AND.EX P4, PT, R51, RZ, PT, P4 ;  /* 0x000000ff3300020c */ /* 0x000fe20003f85340 */
[----:B------:R-:W-:-:S04]  /*255f0*/  IMAD.WIDE.U32 R40, R105, R32, RZ ;  /* 0x0000002069287225 */ /* 0x000fc800078e00ff */
[----:B------:R-:W-:Y:S01]  /*25600*/  @P0 IMAD.X R40, RZ, RZ, ~R53, P5 ;  /* 0x000000ffff280224 */ /* 0x000fe200028e0e35 */
[----:B------:R-:W-:Y:S01]  /*25610*/  IADD3 RZ, P5, PT, R41, R44, RZ ;  /* 0x0000002c29ff7210 */ /* 0x000fe20007fbe0ff */
[----:B------:R-:W-:-:S03]  /*25620*/  IMAD.WIDE.U32 R50, R37, R109, RZ ;  /* 0x0000006d25327225 */ /* 0x000fc600078e00ff */
[----:B------:R-:W-:Y:S01]  /*25630*/  @P0 ISETP.NE.AND.EX P2, PT, R47, R40, !P4, P2 ;  /* 0x000000282f00020c */ /* 0x000fe20006745320 */
[----:B------:R-:W-:-:S04]  /*25640*/  IMAD.WIDE.U32 R40, P4, R107, R30, R48 ;  /* 0x0000001e6b287225 */ /* 0x000fc80007880030 */
[----:B------:R-:W-:Y:S02]  /*25650*/  IMAD.IADD R111, R51, 0x1, R43 ;  /* 0x00000001336f7824 */ /* 0x000fe400078e022b */
[----:B------:R-:W-:Y:S01]  /*25660*/  IMAD.X R53, RZ, RZ, RZ, P6 ;  /* 0x000000ffff357224 */ /* 0x000fe200030e06ff */
[----:B------:R-:W-:Y:S01]  /*25670*/  @P1 IADD3 R43, P6, PT, RZ, -R61, RZ ;  /* 0x8000003dff2b1210 */ /* 0x000fe20007fde0ff */
[----:B------:R-:W-:Y:S01]  /*25680*/  IMAD.X R47, RZ, RZ, RZ, P4 ;  /* 0x000000ffff2f7224 */ /* 0x000fe200020e06ff */
[----:B------:R-:W-:Y:S01]  /*25690*/  @P1 ISETP.NE.U32.AND P4, PT, R115, RZ, PT ;  /* 0x000000ff7300120c */ /* 0x000fe20003f85070 */
[-C--:B------:R-:W-:Y:S02]  /*256a0*/  IMAD R48, R111, R70.reuse, RZ ;  /* 0x000000466f307224 */ /* 0x080fe400078e02ff */
[----:B------:R-:W-:Y:S01]  /*256b0*/  @P1 IMAD.X R44, RZ, RZ, ~R56, P6 ;  /* 0x000000ffff2c1224 */ /* 0x000fe200030e0e38 */
[----:B------:R-:W-:Y:S01]  /*256c0*/  @P1 ISETP.NE.U32.AND P6, PT, R42, R43, PT ;  /* 0x0000002b2a00120c */ /* 0x000fe20003fc5070 */
[----:B------:R-:W-:Y:S01]  /*256d0*/  IMAD.WIDE.U32 R42, R50, R70, RZ ;  /* 0x00000046322a7225 */ /* 0x000fe200078e00ff */
[----:B------:R-:W-:-:S03]  /*256e0*/  @P1 ISETP.NE.AND.EX P4, PT, R58, RZ, PT, P4 ;  /* 0x000000ff3a00120c */ /* 0x000fc60003f85340 */
[----:B------:R-:W-:Y:S01]  /*256f0*/  IMAD R61, R50, R71, R48 ;  /* 0x00000047323d7224 */ /* 0x000fe200078e0230 */
[----:B------:R-:W-:Y:S01]  /*25700*/  @P1 ISETP.NE.AND.EX P4, PT, R113, R44, !P4, P6 ;  /* 0x0000002c7100120c */ /* 0x000fe20006785360 */
[----:B------:R-:W-:-:S04]  /*25710*/  IMAD.WIDE.U32 R48, R100, R35, RZ ;  /* 0x0000002364307225 */ /* 0x000fc800078e00ff */
[----:B------:R-:W-:Y:S01]  /*25720*/  IMAD.IADD R61, R43, 0x1, R61 ;  /* 0x000000012b3d7824 */ /* 0x000fe200078e023d */
[----:B------:R-:W-:Y:S01]  /*25730*/  LOP3.LUT R43, RZ, R50, RZ, 0x33, !PT ;  /* 0x00000032ff2b7212 */ /* 0x000fe200078e33ff */
[----:B------:R-:W-:Y:S01]  /*25740*/  IMAD.WIDE.U32.X R44, R102, R34, R52, P5 ;  /* 0x00000022662c7225 */ /* 0x000fe200028e0434 */
[----:B------:R-:W-:-:S03]  /*25750*/  @P3 IADD3 R113, P5, PT, RZ, -R57, RZ ;  /* 0x80000039ff713210 */ /* 0x000fc60007fbe0ff */
[----:B------:R-:W-:-:S04]  /*25760*/  IMAD.WIDE.U32 R48, P6, R103, R36, R48 ;  /* 0x0000002467307225 */ /* 0x000fc800078c0030 */
[----:B------:R-:W-:-:S04]  /*25770*/  IMAD.WIDE.U32 R58, R103, R35, RZ ;  /* 0x00000023673a7225 */ /* 0x000fc800078e00ff */
[----:B------:R-:W-:-:S04]  /*25780*/  IMAD.WIDE.U32 R52, R61, R68, RZ ;  /* 0x000000443d347225 */ /* 0x000fc800078e00ff */
[----:B------:R-:W-:Y:S01]  /*25790*/  @P3 IMAD.X R101, RZ, RZ, ~R101, P5 ;  /* 0x000000ffff653224 */ /* 0x000fe200028e0e65 */
[----:B------:R-:W-:Y:S01]  /*257a0*/  IADD3 RZ, P5, PT, R59, R48, RZ ;  /* 0x000000303bff7210 */ /* 0x000fe20007fbe0ff */
[----:B------:R-:W-:Y:S02]  /*257b0*/  IMAD.X R57, RZ, RZ, RZ, P6 ;  /* 0x000000ffff397224 */ /* 0x000fe400030e06ff */
[----:B------:R-:W-:-:S04]  /*257c0*/  IMAD.WIDE.U32 R50, R42, R68, RZ ;  /* 0x000000442a327225 */ /* 0x000fc800078e00ff */
[----:B------:R-:W-:Y:S02]  /*257d0*/  IMAD.MOV.U32 R56, RZ, RZ, R49 ;  /* 0x000000ffff387224 */ /* 0x000fe400078e0031 */
[----:B------:R-:W-:-:S04]  /*257e0*/  IMAD.WIDE.U32 R52, P6, R42, R69, R52 ;  /* 0x000000452a347225 */ /* 0x000fc800078c0034 */
[----:B------:R-:W-:Y:S01]  /*257f0*/  IMAD.WIDE.U32.X R56, R100, R36, R56, P5 ;  /* 0x0000002464387225 */ /* 0x000fe200028e0438 */
[----:B------:R-:W-:Y:S02]  /*25800*/  ISETP.GT.U32.AND P5, PT, R50, R43, PT ;  /* 0x0000002b3200720c */ /* 0x000fe40003fa4070 */
[----:B------:R-:W-:Y:S01]  /*25810*/  LOP3.LUT R43, RZ, R111, RZ, 0x33, !PT ;  /* 0x0000006fff2b7212 */ /* 0x000fe200078e33ff */
[----:B------:R-:W-:Y:S01]  /*25820*/  IMAD.X R49, RZ, RZ, RZ, P6 ;  /* 0x000000ffff317224 */ /* 0x000fe200030e06ff */
[----:B------:R-:W-:Y:S01]  /*25830*/  IADD3 R48, P6, PT, R51, R52, RZ ;  /* 0x0000003433307210 */ /* 0x000fe20007fde0ff */
[----:B------:R-:W-:-:S03]  /*25840*/  IMAD.WIDE.U32 R50, R107, R33, RZ ;  /* 0x000000216b327225 */ /* 0x000fc600078e00ff */
[----:B------:R-:W-:Y:S01]  /*25850*/  ISETP.GT.U32.AND.EX P5, PT, R48, R43, PT, P5 ;  /* 0x0000002b3000720c */ /* 0x000fe20003fa4150 */
[----:B------:R-:W-:Y:S02]  /*25860*/  IMAD.MOV.U32 R48, RZ, RZ, R53 ;  /* 0x000000ffff307224 */ /* 0x000fe400078e0035 */
[----:B------:R-:W-:Y:S01]  /*25870*/  IMAD.MOV.U32 R53, RZ, RZ, 0x1 ;  /* 0x00000001ff357424 */ /* 0x000fe200078e00ff */
[----:B------:R-:W-:Y:S01]  /*25880*/  SEL R43, RZ, 0x1, !P5 ;  /* 0x00000001ff2b7807 */ /* 0x000fe20006800000 */
[----:B------:R-:W-:Y:S01]  /*25890*/  IMAD.WIDE.U32.X R48, R61, R69, R48, P6 ;  /* 0x000000453d307225 */ /* 0x000fe200030e0430 */
[----:B------:R-:W-:Y:S02]  /*258a0*/  @P0 SEL R53, RZ, 0x1, !P2 ;  /* 0x00000001ff350807 */ /* 0x000fe40005000000 */
[----:B------:R-:W-:Y:S01]  /*258b0*/  @P3 ISETP.NE.U32.AND P0, PT, R46, R113, PT ;  /* 0x000000712e00320c */ /* 0x000fe20003f05070 */
[----:B------:R-:W-:Y:S01]  /*258c0*/  IMAD R52, R30, R105, RZ ;  /* 0x000000691e347224 */ /* 0x000fe200078e02ff */
[----:B------:R-:W-:Y:S01]  /*258d0*/  IADD3 R113, P2, PT, R43, R48, RZ ;  /* 0x000000302b717210 */ /* 0x000fe20007f5e0ff */
[----:B------:R-:W-:Y:S01]  /*258e0*/  IMAD.MOV.U32 R43, RZ, RZ, 0x1 ;  /* 0x00000001ff2b7424 */ /* 0x000fe200078e00ff */
[----:B------:R-:W-:Y:S01]  /*258f0*/  @P3 ISETP.NE.U32.AND P5, PT, R95, RZ, PT ;  /* 0x000000ff5f00320c */ /* 0x000fe20003fa5070 */
[----:B------:R-:W-:Y:S01]  /*25900*/  IMAD.MOV.U32 R46, RZ, RZ, R41 ;  /* 0x000000ffff2e7224 */ /* 0x000fe200078e0029 */
[----:B------:R-:W-:Y:S01]  /*25910*/  @P1 SEL R43, RZ, 0x1, !P4 ;  /* 0x00000001ff2b1807 */ /* 0x000fe20006000000 */
[----:B------:R-:W-:Y:S01]  /*25920*/  IMAD.X R106, RZ, RZ, R49, P2 ;  /* 0x000000ffff6a7224 */ /* 0x000fe200010e0631 */
[----:B------:R-:W-:Y:S01]  /*25930*/  @P3 ISETP.NE.AND.EX P5, PT, R97, RZ, PT, P5 ;  /* 0x000000ff6100320c */ /* 0x000fe20003fa5350 */
[----:B------:R-:W-:Y:S01]  /*25940*/  IMAD.WIDE.U32 R48, R61, R66, RZ ;  /* 0x000000423d307225 */ /* 0x000fe200078e00ff */
[----:B------:R-:W-:-:S02]  /*25950*/  IADD3 R95, P1, PT, R53, R44, RZ ;  /* 0x0000002c355f7210 */ /* 0x000fc40007f3e0ff */
[----:B------:R-:W-:Y:S01]  /*25960*/  IADD3 RZ, P6, PT, R51, R40, RZ ;  /* 0x0000002833ff7210 */ /* 0x000fe20007fde0ff */
[----:B------:R-:W-:Y:S01]  /*25970*/  IMAD.WIDE.U32 R50, R42, R66, RZ ;  /* 0x000000422a327225 */ /* 0x000fe200078e00ff */
[----:B------:R-:W-:Y:S02]  /*25980*/  @P3 ISETP.NE.AND.EX P0, PT, R94, R101, !P5, P0 ;  /* 0x000000655e00320c */ /* 0x000fe40006f05300 */
[----:B------:R-:W-:Y:S01]  /*25990*/  IADD3 R111, P2, PT, R43, R56, RZ ;  /* 0x000000382b6f7210 */ /* 0x000fe20007f5e0ff */
[----:B------:R-:W-:Y:S01]  /*259a0*/  IMAD.WIDE.U32 R40, R33, R105, RZ ;  /* 0x0000006921287225 */ /* 0x000fe200078e00ff */
[----:B------:R-:W-:Y:S02]  /*259b0*/  IADD3.X R94, PT, PT, R45, UR5, RZ, P1, !PT ;  /* 0x000000052d5e7c10 */ /* 0x000fe40008ffe4ff */
[----:B------:R-:W-:Y:S01]  /*259c0*/  IADD3.X R56, PT, PT, R57, UR4, RZ, P2, !PT ;  /* 0x0000000439387c10 */ /* 0x000fe200097fe4ff */
[----:B------:R-:W-:Y:S01]  /*259d0*/  IMAD.WIDE.U32 R48, P1, R42, R67, R48 ;  /* 0x000000432a307225 */ /* 0x000fe20007820030 */
[----:B------:R-:W-:-:S03]  /*259e0*/  IADD3 R112, P2, PT, R113, R50, RZ ;  /* 0x0000003271707210 */ /* 0x000fc60007f5e0ff */
[----:B------:R-:W-:Y:S01]  /*259f0*/  IMAD.IADD R110, R51, 0x1, R48 ;  /* 0x00000001336e7824 */ /* 0x000fe200078e0230 */
[----:B------:R-:W-:Y:S01]  /*25a00*/  IADD3 R43, P4, PT, R112, R93, RZ ;  /* 0x0000005d702b7210 */ /* 0x000fe20007f9e0ff */
[----:B------:R-:W-:Y:S02]  /*25a10*/  IMAD R57, R102, R33, R52 ;  /* 0x0000002166397224 */ /* 0x000fe400078e0234 */
[----:B------:R-:W-:Y:S02]  /*25a20*/  IMAD.X R114, R110, 0x1, R106, P2 ;  /* 0x000000016e727824 */ /* 0x000fe400010e066a */
[----:B------:R-:W-:Y:S01]  /*25a30*/  IMAD.MOV.U32 R53, RZ, RZ, 0x1 ;  /* 0x00000001ff357424 */ /* 0x000fe200078e00ff */
[----:B------:R-:W-:Y:S01]  /*25a40*/  @P3 SEL R53, RZ, 0x1, !P0 ;  /* 0x00000001ff353807 */ /* 0x000fe20004000000 */
[----:B------:R-:W-:Y:S01]  /*25a50*/  IMAD R59, R34, R103, RZ ;  /* 0x00000067223b7224 */ /* 0x000fe200078e02ff */
[----:B------:R-:W-:Y:S01]  /*25a60*/  IADD3 R97, P0, PT, R95, R40, RZ ;  /* 0x000000285f617210 */ /* 0x000fe20007f1e0ff */
[----:B------:R-:W-:Y:S01]  /*25a70*/  IMAD.X R93, R114, 0x1, R55, P4 ;  /* 0x00000001725d7824 */ /* 0x000fe200020e0637 */
[----:B------:R-:W-:Y:S01]  /*25a80*/  ISETP.GE.U32.AND P4, PT, R43, R112, PT ;  /* 0x000000702b00720c */ /* 0x000fe20003f86070 */
[----:B------:R-:W-:-:S03]  /*25a90*/  IMAD.WIDE.U32.X R46, R104, R30, R46, P6 ;  /* 0x0000001e682e7225 */ /* 0x000fc600030e042e */
[----:B------:R-:W-:Y:S01]  /*25aa0*/  ISETP.GE.U32.AND.EX P4, PT, R93, R114, PT, P4 ;  /* 0x000000725d00720c */ /* 0x000fe20003f86140 */
[----:B------:R-:W-:Y:S01]  /*25ab0*/  IMAD.IADD R96, R41, 0x1, R57 ;  /* 0x0000000129607824 */ /* 0x000fe200078e0239 */
[----:B------:R-:W-:Y:S01]  /*25ac0*/  IADD3 R46, P2, P3, R97, R53, R46 ;  /* 0x00000035612e7210 */ /* 0x000fe20007b5e02e */
[----:B------:R-:W-:-:S04]  /*25ad0*/  IMAD.WIDE.U32 R44, R32, R103, RZ ;  /* 0x00000067202c7225 */ /* 0x000fc800078e00ff */
[----:B------:R-:W-:Y:S02]  /*25ae0*/  IMAD R59, R100, R32, R59 ;  /* 0x00000020643b7224 */ /* 0x000fe400078e023b */
[----:B------:R-:W-:Y:S01]  /*25af0*/  IMAD.X R101, R96, 0x1, R94, P0 ;  /* 0x0000000160657824 */ /* 0x000fe200000e065e */
[----:B------:R-:W-:Y:S01]  /*25b00*/  IADD3 R53, P0, PT, R111, R44, RZ ;  /* 0x0000002c6f357210 */ /* 0x000fe20007f1e0ff */
[----:B------:R-:W-:Y:S02]  /*25b10*/  IMAD.IADD R59, R45, 0x1, R59 ;  /* 0x000000012d3b7824 */ /* 0x000fe400078e023b */
[----:B------:R-:W-:Y:S02]  /*25b20*/  @P4 ISETP.NE.U32.AND P5, PT, R112, RZ, PT ;  /* 0x000000ff7000420c */ /* 0x000fe40003fa5070 */
[----:B------:R-:W-:Y:S01]  /*25b30*/  IADD3.X R52, PT, PT, R101, UR4, R47, P2, P3 ;  /* 0x0000000465347c10 */ /* 0x000fe200097e642f */
[----:B------:R-:W-:Y:S01]  /*25b40*/  IMAD.X R57, R59, 0x1, R56, P0 ;  /* 0x000000013b397824 */ /* 0x000fe200000e0638 */
[----:B------:R-:W-:Y:S01]  /*25b50*/  IADD3 R58, P3, PT, R53, R46, RZ ;  /* 0x0000002e353a7210 */ /* 0x000fe20007f7e0ff */
[----:B------:R-:W-:Y:S01]  /*25b60*/  IMAD.X R47, RZ, RZ, RZ, P1 ;  /* 0x000000ffff2f7224 */ /* 0x000fe200008e06ff */
[----:B------:R-:W-:-:S02]  /*25b70*/  @P4 IADD3 R41, P0, PT, RZ, -R113, RZ ;  /* 0x80000071ff294210 */ /* 0x000fc40007f1e0ff */
[----:B------:R-:W-:Y:S01]  /*25b80*/  ISETP.GE.U32.AND P2, PT, R58, R53, PT ;  /* 0x000000353a00720c */ /* 0x000fe20003f46070 */
[----:B------:R-:W-:Y:S01]  /*25b90*/  IMAD.X R55, R57, 0x1, R52, P3 ;  /* 0x0000000139377824 */ /* 0x000fe200018e0634 */
[----:B------:R-:W-:Y:S01]  /*25ba0*/  @P4 ISETP.NE.U32.AND P3, PT, R50, R41, PT ;  /* 0x000000293200420c */ /* 0x000fe20003f65070 */
[----:B------:R-:W-:Y:S01]  /*25bb0*/  @P4 IMAD.X R41, RZ, RZ, ~R106, P0 ;  /* 0x000000ffff294224 */ /* 0x000fe200000e0e6a */
[----:B------:R-:W-:Y:S02]  /*25bc0*/  @P4 ISETP.NE.AND.EX P5, PT, R114, RZ, PT, P5 ;  /* 0x000000ff7200420c */ /* 0x000fe40003fa5350 */
[----:B------:R-:W-:Y:S02]  /*25bd0*/  ISETP.GE.U32.AND.EX P2, PT, R55, R57, PT, P2 ;  /* 0x000000393700720c */ /* 0x000fe40003f46120 */
[----:B------:R-:W-:Y:S01]  /*25be0*/  ISETP.GE.U32.AND P0, PT, R46, R97, PT ;  /* 0x000000612e00720c */ /* 0x000fe20003f06070 */
[----:B------:R-:W-:Y:S01]  /*25bf0*/  IMAD.MOV.U32 R46, RZ, RZ, R49 ;  /* 0x000000ffff2e7224 */ /* 0x000fe200078e0031 */
[----:B------:R-:W-:Y:S01]  /*25c00*/  IADD3 RZ, P1, PT, R48, R51, RZ ;  /* 0x0000003330ff7210 */ /* 0x000fe20007f3e0ff */
[----:B------:R-:W-:Y:S01]  /*25c10*/  IMAD.WIDE.U32 R50, R61, R64, RZ ;  /* 0x000000403d327225 */ /* 0x000fe200078e00ff */
[----:B------:R-:W-:-:S02]  /*25c20*/  @P4 ISETP.NE.AND.EX P5, PT, R110, R41, !P5, P3 ;  /* 0x000000296e00420c */ /* 0x000fc40006fa5330 */
[----:B------:R-:W-:Y:S01]  /*25c30*/  ISETP.GE.U32.AND.EX P0, PT, R52, R101, PT, P0 ;  /* 0x000000653400720c */ /* 0x000fe20003f06100 */
[----:B------:R-:W-:Y:S01]  /*25c40*/  IMAD.MOV.U32 R41, RZ, RZ, 0x1 ;  /* 0x00000001ff297424 */ /* 0x000fe200078e00ff */
[----:B------:R-:W-:Y:S01]  /*25c50*/  @P4 SEL R41, RZ, 0x1, !P5 ;  /* 0x00000001ff294807 */ /* 0x000fe20006800000 */
[----:B------:R-:W-:Y:S02]  /*25c60*/  IMAD.WIDE.U32.X R46, R61, R67, R46, P1 ;  /* 0x000000433d2e7225 */ /* 0x000fe400008e042e */
[----:B------:R-:W-:Y:S02]  /*25c70*/  @P2 IADD3 R45, P6, PT, RZ, -R111, RZ ;  /* 0x8000006fff2d2210 */ /* 0x000fe40007fde0ff */
[----:B------:R-:W-:Y:S01]  /*25c80*/  @P2 ISETP.NE.U32.AND P3, PT, R53, RZ, PT ;  /* 0x000000ff3500220c */ /* 0x000fe20003f65070 */
[----:B------:R-:W-:Y:S01]  /*25c90*/  IMAD.WIDE.U32 R48, R42, R64, RZ ;  /* 0x000000402a307225 */ /* 0x000fe200078e00ff */
[----:B------:R-:W-:Y:S02]  /*25ca0*/  IADD3 R111, P4, PT, R41, R46, RZ ;  /* 0x0000002e296f7210 */ /* 0x000fe40007f9e0ff */
[----:B------:R-:W-:Y:S01]  /*25cb0*/  @P2 ISETP.NE.U32.AND P1, PT, R44, R45, PT ;  /* 0x0000002d2c00220c */ /* 0x000fe20003f25070 */
[----:B------:R-:W-:Y:S01]  /*25cc0*/  IMAD.WIDE.U32 R50, P5, R42, R65, R50 ;  /* 0x000000412a327225 */ /* 0x000fe200078a0032 */
[----:B------:R-:W-:-:S02]  /*25cd0*/  @P2 ISETP.NE.AND.EX P3, PT, R57, RZ, PT, P3 ;  /* 0x000000ff3900220c */ /* 0x000fc40003f65330 */
[----:B------:R-:W-:Y:S01]  /*25ce0*/  IADD3.X R106, PT, PT, R47, UR4, RZ, P4, !PT ;  /* 0x000000042f6a7c10 */ /* 0x000fe2000a7fe4ff */
[----:B------:R-:W-:Y:S01]  /*25cf0*/  @P2 IMAD.X R41, RZ, RZ, ~R56, P6 ;  /* 0x000000ffff292224 */ /* 0x000fe200030e0e38 */
[----:B------:R-:W-:Y:S01]  /*25d00*/  IADD3 R115, P4, PT, R111, R48, RZ ;  /* 0x000000306f737210 */ /* 0x000fe20007f9e0ff */
[----:B------:R-:W-:-:S03]  /*25d10*/  IMAD.WIDE.U32 R44, R100, R32, RZ ;  /* 0x00000020642c7225 */ /* 0x000fc600078e00ff */
[----:B------:R-:W-:Y:S01]  /*25d20*/  @P2 ISETP.NE.AND.EX P6, PT, R59, R41, !P3, P1 ;  /* 0x000000293b00220c */ /* 0x000fe20005fc5310 */
[----:B------:R-:W-:Y:S01]  /*25d30*/  IMAD.IADD R113, R49, 0x1, R50 ;  /* 0x0000000131717824 */ /* 0x000fe200078e0232 */
[----:B------:R-:W-:Y:S01]  /*25d40*/  IADD3 R92, P1, PT, R115, R92, RZ ;  /* 0x0000005c735c7210 */ /* 0x000fe20007f3e0ff */
[----:B------:R-:W-:-:S04]  /*25d50*/  IMAD.WIDE.U32 R46, P3, R103, R34, R44 ;  /* 0x00000022672e7225 */ /* 0x000fc8000786002c */
[----:B------:R-:W-:Y:S02]  /*25d60*/  IMAD.X R110, R113, 0x1, R106, P4 ;  /* 0x00000001716e7824 */ /* 0x000fe400020e066a */
[----:B------:R-:W-:-:S04]  /*25d70*/  IMAD.WIDE.U32 R44, R103, R32, RZ ;  /* 0x00000020672c7225 */ /* 0x000fc800078e00ff */
[----:B------:R-:W-:Y:S01]  /*25d80*/  IMAD.X R91, R110, 0x1, R91, P1 ;  /* 0x000000016e5b7824 */ /* 0x000fe200008e065b */
[----:B------:R-:W-:Y:S01]  /*25d90*/  ISETP.GE.U32.AND P1, PT, R92, R115, PT ;  /* 0x000000735c00720c */ /* 0x000fe20003f26070 */
[----:B------:R-:W-:Y:S01]  /*25da0*/  IMAD.X R53, RZ, RZ, RZ, P3 ;  /* 0x000000ffff357224 */ /* 0x000fe200018e06ff */
[----:B------:R-:W-:Y:S01]  /*25db0*/  @P0 IADD3 R41, P3, PT, RZ, -R95, RZ ;  /* 0x8000005fff290210 */ /* 0x000fe20007f7e0ff */
[----:B------:R-:W-:Y:S01]  /*25dc0*/  IMAD.WIDE.U32 R56, R102, R33, RZ ;  /* 0x0000002166387225 */ /* 0x000fe200078e00ff */
[----:B------:R-:W-:Y:S02]  /*25dd0*/  IADD3 RZ, P4, PT, R45, R46, RZ ;  /* 0x0000002e2dff7210 */ /* 0x000fe40007f9e0ff */
[----:B------:R-:W-:Y:S01]  /*25de0*/  ISETP.GE.U32.AND.EX P1, PT, R91, R110, PT, P1 ;  /* 0x0000006e5b00720c */ /* 0x000fe20003f26110 */
[----:B------:R-:W-:Y:S02]  /*25df0*/  IMAD.MOV.U32 R52, RZ, RZ, R47 ;  /* 0x000000ffff347224 */ /* 0x000fe400078e002f */
[----:B------:R-:W-:-:S02]  /*25e00*/  @P0 IMAD.X R59, RZ, RZ, ~R94, P3 ;  /* 0x000000ffff3b0224 */ /* 0x000fc400018e0e5e */
[----:B------:R-:W-:-:S04]  /*25e10*/  IMAD.WIDE.U32 R56, P3, R105, R30, R56 ;  /* 0x0000001e69387225 */ /* 0x000fc80007860038 */
[----:B------:R-:W-:Y:S01]  /*25e20*/  IMAD.WIDE.U32.X R52, R100, R34, R52, P4 ;  /* 0x0000002264347225 */ /* 0x000fe200020e0434 */
[----:B------:R-:W-:-:S03]  /*25e30*/  @P0 ISETP.NE.U32.AND P4, PT, R97, RZ, PT ;  /* 0x000000ff6100020c */ /* 0x000fc60003f85070 */
[----:B------:R-:W-:Y:S01]  /*25e40*/  IMAD.MOV.U32 R95, RZ, RZ, 0x1 ;  /* 0x00000001ff5f7424 */ /* 0x000fe200078e00ff */
[----:B------:R-:W-:Y:S01]  /*25e50*/  @P2 SEL R95, RZ, 0x1, !P6 ;  /* 0x00000001ff5f2807 */ /* 0x000fe20007000000 */
[----:B------:R-:W-:Y:S01]  /*25e60*/  IMAD.WIDE.U32 R46, R105, R33, RZ ;  /* 0x00000021692e7225 */ /* 0x000fe200078e00ff */
[----:B------:R-:W-:Y:S02]  /*25e70*/  @P0 ISETP.NE.AND.EX P4, PT, R101, RZ, PT, P4 ;  /* 0x000000ff6500020c */ /* 0x000fe40003f85340 */
[----:B------:R-:W-:Y:S01]  /*25e80*/  IADD3 R95, P6, PT, R95, R52, RZ ;  /* 0x000000345f5f7210 */ /* 0x000fe20007fde0ff */
[----:B------:R-:W-:Y:S01]  /*25e90*/  IMAD.X R45, RZ, RZ, RZ, P3 ;  /* 0x000000ffff2d7224 */ /* 0x000fe200018e06ff */
[----:B------:R-:W-:Y:S01]  /*25ea0*/  @P0 ISETP.NE.U32.AND P3, PT, R40, R41, PT ;  /* 0x000000292800020c */ /* 0x000fe20003f65070 */
[-C--:B------:R-:W-:Y:S01]  /*25eb0*/  IMAD R46, R93, R70.reuse, RZ ;  /* 0x000000465d2e7224 */ /* 0x080fe200078e02ff */
[----:B------:R-:W-:Y:S01]  /*25ec0*/  IADD3.X R94, PT, PT, R53, UR4, RZ, P6, !PT ;  /* 0x00000004355e7c10 */ /* 0x000fe2000b7fe4ff */
[----:B------:R-:W-:Y:S01]  /*25ed0*/  IMAD.WIDE.U32 R40, R43, R70, RZ ;  /* 0x000000462b287225 */ /* 0x000fe200078e00ff */
[----:B------:R-:W-:-:S02]  /*25ee0*/  @P0 ISETP.NE.AND.EX P3, PT, R96, R59, !P4, P3 ;  /* 0x0000003b6000020c */ /* 0x000fc40006765330 */
[----:B------:R-:W-:Y:S01]  /*25ef0*/  @P1 IADD3 R53, P6, PT, RZ, -R111, RZ ;  /* 0x8000006fff351210 */ /* 0x000fe20007fde0ff */
[----:B------:R-:W-:Y:S01]  /*25f00*/  IMAD R59, R43, R71, R46 ;  /* 0x000000472b3b7224 */ /* 0x000fe200078e022e */
[----:B------:R-:W-:Y:S01]  /*25f10*/  @P1 ISETP.NE.U32.AND P4, PT, R115, RZ, PT ;  /* 0x000000ff7300120c */ /* 0x000fe20003f85070 */
[----:B------:R-:W-:Y:S01]  /*25f20*/  IMAD.MOV.U32 R46, RZ, RZ, R51 ;  /* 0x000000ffff2e7224 */ /* 0x000fe200078e0033 */
[----:B------:R-:W-:Y:S01]  /*25f30*/  IADD3 RZ, P2, PT, R47, R56, RZ ;  /* 0x000000382fff7210 */ /* 0x000fe20007f5e0ff */
[----:B------:R-:W-:Y:S01]  /*25f40*/  IMAD.IADD R59, R41, 0x1, R59 ;  /* 0x00000001293b7824 */ /* 0x000fe200078e023b */
[----:B------:R-:W-:Y:S01]  /*25f50*/  @P1 ISETP.NE.AND.EX P4, PT, R110, RZ, PT, P4 ;  /* 0x000000ff6e00120c */ /* 0x000fe20003f85340 */
[----:B------:R-:W-:Y:S01]  /*25f60*/  @P1 IMAD.X R52, RZ, RZ, ~R106, P6 ;  /* 0x000000ffff341224 */ /* 0x000fe200030e0e6a */
[----:B------:R-:W-:Y:S01]  /*25f70*/  @P1 ISETP.NE.U32.AND P6, PT, R48, R53, PT ;  /* 0x000000353000120c */ /* 0x000fe20003fc5070 */
[----:B------:R-:W-:Y:S01]  /*25f80*/  IMAD.X R47, RZ, RZ, RZ, P5 ;  /* 0x000000ffff2f7224 */ /* 0x000fe200028e06ff */
[----:B------:R-:W-:Y:S01]  /*25f90*/  IADD3 RZ, P5, PT, R50, R49, RZ ;  /* 0x0000003132ff7210 */ /* 0x000fe20007fbe0ff */
[----:B------:R-:W-:Y:S01]  /*25fa0*/  IMAD.WIDE.U32 R50, R59, R68, RZ ;  /* 0x000000443b327225 */ /* 0x000fe200078e00ff */
[----:B------:R-:W-:-:S02]  /*25fb0*/  @P1 ISETP.NE.AND.EX P6, PT, R113, R52, !P4, P6 ;  /* 0x000000347100120c */ /* 0x000fc400067c5360 */
[----:B------:R-:W-:Y:S01]  /*25fc0*/  LOP3.LUT R93, RZ, R93, RZ, 0x33, !PT ;  /* 0x0000005dff5d7212 */ /* 0x000fe200078e33ff */
[----:B------:R-:W-:Y:S01]  /*25fd0*/  IMAD.MOV.U32 R44, RZ, RZ, R57 ;  /* 0x000000ffff2c7224 */ /* 0x000fe200078e0039 */
[----:B------:R-:W-:Y:S01]  /*25fe0*/  LOP3.LUT R57, RZ, R43, RZ, 0x33, !PT ;  /* 0x0000002bff397212 */ /* 0x000fe200078e33ff */
[----:B------:R-:W-:-:S04]  /*25ff0*/  IMAD.WIDE.U32 R48, R40, R68, RZ ;  /* 0x0000004428307225 */ /* 0x000fc800078e00ff */
[----:B------:R-:W-:-:S04]  /*26000*/  IMAD.WIDE.U32 R52, R61, R62, RZ ;  /* 0x0000003e3d347225 */ /* 0x000fc800078e00ff */
[----:B------:R-:W-:Y:S01]  /*26010*/  IMAD.MOV.U32 R97, RZ, RZ, 0x1 ;  /* 0x00000001ff617424 */ /* 0x000fe200078e00ff */
[----:B------:R-:W-:Y:S01]  /*26020*/  @P1 SEL R97, RZ, 0x1, !P6 ;  /* 0x00000001ff611807 */ /* 0x000fe20007000000 */
[----:B------:R-:W-:Y:S01]  /*26030*/  IMAD.WIDE.U32 R50, P4, R40, R69, R50 ;  /* 0x0000004528327225 */ /* 0x000fe20007880032 */
[----:B------:R-:W-:-:S03]  /*26040*/  ISETP.GT.U32.AND P1, PT, R48, R57, PT ;  /* 0x000000393000720c */ /* 0x000fc60003f24070 */
[----:B------:R-:W-:Y:S01]  /*26050*/  IMAD.WIDE.U32.X R56, R61, R65, R46, P5 ;  /* 0x000000413d387225 */ /* 0x000fe200028e042e */
[----:B------:R-:W-:-:S03]  /*26060*/  IADD3 R48, P5, PT, R49, R50, RZ ;  /* 0x0000003231307210 */ /* 0x000fc60007fbe0ff */
[----:B------:R-:W-:Y:S01]  /*26070*/  IMAD.WIDE.U32 R52, P6, R42, R63, R52 ;  /* 0x0000003f2a347225 */ /* 0x000fe200078c0034 */
[----:B------:R-:W-:-:S03]  /*26080*/  ISETP.GT.U32.AND.EX P1, PT, R48, R93, PT, P1 ;  /* 0x0000005d3000720c */ /* 0x000fc60003f24110 */
[----:B------:R-:W-:-:S04]  /*26090*/  IMAD.WIDE.U32 R42, R42, R62, RZ ;  /* 0x0000003e2a2a7225 */ /* 0x000fc800078e00ff */
[----:B------:R-:W-:Y:S01]  /*260a0*/  IMAD.X R49, RZ, RZ, RZ, P4 ;  /* 0x000000ffff317224 */ /* 0x000fe200020e06ff */
[----:B------:R-:W-:Y:S01]  /*260b0*/  IADD3 R97, P4, PT, R97, R56, RZ ;  /* 0x0000003861617210 */ /* 0x000fe20007f9e0ff */
[----:B------:R-:W-:-:S03]  /*260c0*/  IMAD.WIDE.U32.X R44, R102, R30, R44, P2 ;  /* 0x0000001e662c7225 */ /* 0x000fc600010e042c */
[----:B------:R-:W-:Y:S01]  /*260d0*/  IADD3 R111, P2, PT, R97, R42, RZ ;  /* 0x0000002a616f7210 */ /* 0x000fe20007f5e0ff */
[----:B------:R-:W-:Y:S01]  /*260e0*/  IMAD.IADD R106, R43, 0x1, R52 ;  /* 0x000000012b6a7824 */ /* 0x000fe200078e0234 */
[----:B------:R-:W-:Y:S01]  /*260f0*/  IADD3.X R101, PT, PT, R57, UR4, RZ, P4, !PT ;  /* 0x0000000439657c10 */ /* 0x000fe2000a7fe4ff */
[----:B------:R-:W-:Y:S01]  /*26100*/  IMAD.X R47, RZ, RZ, RZ, P6 ;  /* 0x000000ffff2f7224 */ /* 0x000fe200030e06ff */
[----:B------:R-:W-:Y:S01]  /*26110*/  IADD3 RZ, P6, PT, R52, R43, RZ ;  /* 0x0000002b34ff7210 */ /* 0x000fe20007fde0ff */
[----:B------:R-:W-:Y:S01]  /*26120*/  IMAD R52, R30, R103, RZ ;  /* 0x000000671e347224 */ /* 0x000fe200078e02ff */
[----:B------:R-:W-:Y:S01]  /*26130*/  IADD3 R90, P4, PT, R111, R90, RZ ;  /* 0x0000005a6f5a7210 */ /* 0x000fe20007f9e0ff */
[----:B------:R-:W-:Y:S02]  /*26140*/  IMAD.MOV.U32 R48, RZ, RZ, R51 ;  /* 0x000000ffff307224 */ /* 0x000fe400078e0033 */
[----:B------:R-:W-:Y:S01]  /*26150*/  IMAD.X R113, R106, 0x1, R101, P2 ;  /* 0x000000016a717824 */ /* 0x000fe200010e0665 */
[----:B------:R-:W-:Y:S01]  /*26160*/  ISETP.GE.U32.AND P2, PT, R90, R111, PT ;  /* 0x0000006f5a00720c */ /* 0x000fe20003f46070 */
[----:B------:R-:W-:-:S04]  /*26170*/  IMAD.WIDE.U32 R50, R33, R103, RZ ;  /* 0x0000006721327225 */ /* 0x000fc800078e00ff */
[----:B------:R-:W-:Y:S02]  /*26180*/  IMAD.MOV.U32 R46, RZ, RZ, R53 ;  /* 0x000000ffff2e7224 */ /* 0x000fe400078e0035 */
[----:B------:R-:W-:Y:S02]  /*26190*/  IMAD R53, R100, R33, R52 ;  /* 0x0000002164357224 */ /* 0x000fe400078e0234 */
[----:B------:R-:W-:Y:S01]  /*261a0*/  IMAD.MOV.U32 R43, RZ, RZ, 0x1 ;  /* 0x00000001ff2b7424 */ /* 0x000fe200078e00ff */
[----:B------:R-:W-:Y:S01]  /*261b0*/  @P0 SEL R43, RZ, 0x1, !P3 ;  /* 0x00000001ff2b0807 */ /* 0x000fe20005800000 */
[----:B------:R-:W-:Y:S01]  /*261c0*/  IMAD.X R60, R113, 0x1, R60, P4 ;  /* 0x00000001713c7824 */ /* 0x000fe200020e063c */
[----:B------:R-:W-:Y:S01]  /*261d0*/  IADD3 R93, P3, PT, R95, R50, RZ ;  /* 0x000000325f5d7210 */ /* 0x000fe20007f7e0ff */
[----:B------:R-:W-:Y:S02]  /*261e0*/  IMAD.IADD R51, R51, 0x1, R53 ;  /* 0x0000000133337824 */ /* 0x000fe400078e0235 */
[----:B------:R-:W-:Y:S01]  /*261f0*/  IMAD.WIDE.U32.X R48, R59, R69, R48, P5 ;  /* 0x000000453b307225 */ /* 0x000fe200028e0430 */
[----:B------:R-:W-:-:S02]  /*26200*/  ISETP.GE.U32.AND.EX P0, PT, R60, R113, PT, P2 ;  /* 0x000000713c00720c */ /* 0x000fc40003f06120 */
[----:B------:R-:W-:Y:S01]  /*26210*/  IADD3 R56, P2, P4, R93, R43, R44 ;  /* 0x0000002b5d387210 */ /* 0x000fe20007c5e02c */
[----:B------:R-:W-:Y:S01]  /*26220*/  IMAD.X R96, R51, 0x1, R94, P3 ;  /* 0x0000000133607824 */ /* 0x000fe200018e065e */
[----:B------:R-:W-:Y:S01]  /*26230*/  SEL R43, RZ, 0x1, !P1 ;  /* 0x00000001ff2b7807 */ /* 0x000fe20004800000 */
[----:B------:R-:W-:Y:S01]  /*26240*/  IMAD.WIDE.U32 R52, R59, R66, RZ ;  /* 0x000000423b347225 */ /* 0x000fe200078e00ff */
[----:B------:R-:W-:Y:S02]  /*26250*/  ISETP.GE.U32.AND P1, PT, R56, R93, PT ;  /* 0x0000005d3800720c */ /* 0x000fe40003f26070 */
[----:B------:R-:W-:Y:S01]  /*26260*/  IADD3.X R57, PT, PT, R96, UR4, R45, P2, P4 ;  /* 0x0000000460397c10 */ /* 0x000fe200097e842d */
[----:B------:R-:W-:Y:S01]  /*26270*/  IMAD.WIDE.U32.X R46, R61, R63, R46, P6 ;  /* 0x0000003f3d2e7225 */ /* 0x000fe200030e042e */
[----:B------:R-:W-:Y:S02]  /*26280*/  IADD3 R61, P2, PT, R43, R48, RZ ;  /* 0x000000302b3d7210 */ /* 0x000fe40007f5e0ff */
[----:B------:R-:W-:Y:S01]  /*26290*/  ISETP.GE.U32.AND.EX P1, PT, R57, R96, PT, P1 ;  /* 0x000000603900720c */ /* 0x000fe20003f26110 */
[----:B------:R-:W-:Y:S01]  /*262a0*/  IMAD.WIDE.U32 R44, R40, R66, RZ ;  /* 0x00000042282c7225 */ /* 0x000fe200078e00ff */
[----:B------:R-:W-:-:S03]  /*262b0*/  @P0 IADD3 R43, P3, PT, RZ, -R97, RZ ;  /* 0x80000061ff2b0210 */ /* 0x000fc60007f7e0ff */
[----:B------:R-:W-:Y:S01]  /*262c0*/  IMAD.WIDE.U32 R52, P5, R40, R67, R52 ;  /* 0x0000004328347225 */ /* 0x000fe200078a0034 */
[----:B------:R-:W-:-:S03]  /*262d0*/  @P0 ISETP.NE.U32.AND P4, PT, R42, R43, PT ;  /* 0x0000002b2a00020c */ /* 0x000fc60003f85070 */
[----:B------:R-:W-:Y:S01]  /*262e0*/  IMAD.X R110, RZ, RZ, R49, P2 ;  /* 0x000000ffff6e7224 */ /* 0x000fe200010e0631 */
[----:B------:R-:W-:Y:S01]  /*262f0*/  @P0 ISETP.NE.U32.AND P2, PT, R111, RZ, PT ;  /* 0x000000ff6f00020c */ /* 0x000fe20003f45070 */
[----:B------:R-:W-:Y:S01]  /*26300*/  IMAD.IADD R97, R45, 0x1, R52 ;  /* 0x000000012d617824 */ /* 0x000fe200078e0234 */
[----:B------:R-:W-:Y:S01]  /*26310*/  IADD3 R111, P6, PT, R61, R44, RZ ;  /* 0x0000002c3d6f7210 */ /* 0x000fe20007fde0ff */
[----:B------:R-:W-:Y:S01]  /*26320*/  @P0 IMAD.X R48, RZ, RZ, ~R101, P3 ;  /* 0x000000ffff300224 */ /* 0x000fe200018e0e65 */
[----:B------:R-:W-:Y:S01]  /*26330*/  @P0 ISETP.NE.AND.EX P2, PT, R113, RZ, PT, P2 ;  /* 0x000000ff7100020c */ /* 0x000fe20003f45320 */
[----:B------:R-:W-:Y:S01]  /*26340*/  IMAD.WIDE.U32 R42, R100, R33, RZ ;  /* 0x00000021642a7225 */ /* 0x000fe200078e00ff */
[----:B------:R-:W-:Y:S02]  /*26350*/  IADD3 R101, P3, PT, R111, R92, RZ ;  /* 0x0000005c6f657210 */ /* 0x000fe40007f7e0ff */
[----:B------:R-:W-:Y:S01]  /*26360*/  @P0 ISETP.NE.AND.EX P4, PT, R106, R48, !P2, P4 ;  /* 0x000000306a00020c */ /* 0x000fe20005785340 */
[----:B------:R-:W-:Y:S01]  /*26370*/  IMAD.X R112, R97, 0x1, R110, P6 ;  /* 0x0000000161707824 */ /* 0x000fe200030e066e */
[----:B------:R-:W-:Y:S01]  /*26380*/  @P1 IADD3 R95, P6, PT, RZ, -R95, RZ ;  /* 0x8000005fff5f1210 */ /* 0x000fe20007fde0ff */
[----:B------:R-:W-:Y:S01]  /*26390*/  IMAD.MOV.U32 R49, RZ, RZ, 0x1 ;  /* 0x00000001ff317424 */ /* 0x000fe200078e00ff */
[----:B------:R-:W-:Y:S01]  /*263a0*/  ISETP.GE.U32.AND P2, PT, R101, R111, PT ;  /* 0x0000006f6500720c */ /* 0x000fe20003f46070 */
[----:B------:R-:W-:Y:S01]  /*263b0*/  IMAD.X R91, R112, 0x1, R91, P3 ;  /* 0x00000001705b7824 */ /* 0x000fe200018e065b */
[----:B------:R-:W-:Y:S01]  /*263c0*/  @P1 ISETP.NE.U32.AND P3, PT, R50, R95, PT ;  /* 0x0000005f3200120c */ /* 0x000fe20003f65070 */
[----:B------:R-:W-:Y:S01]  /*263d0*/  @P1 IMAD.X R94, RZ, RZ, ~R94, P6 ;  /* 0x000000ffff5e1224 */ /* 0x000fe200030e0e5e */
[----:B------:R-:W-:-:S02]  /*263e0*/  @P1 ISETP.NE.U32.AND P6, PT, R93, RZ, PT ;  /* 0x000000ff5d00120c */ /* 0x000fc40003fc5070 */
[----:B------:R-:W-:Y:S02]  /*263f0*/  ISETP.GE.U32.AND.EX P2, PT, R91, R112, PT, P2 ;  /* 0x000000705b00720c */ /* 0x000fe40003f46120 */
[----:B------:R-:W-:Y:S02]  /*26400*/  @P1 ISETP.NE.AND.EX P6, PT, R96, RZ, PT, P6 ;  /* 0x000000ff6000120c */ /* 0x000fe40003fc5360 */
[----:B------:R-:W-:Y:S01]  /*26410*/  @P0 SEL R49, RZ, 0x1, !P4 ;  /* 0x00000001ff310807 */ /* 0x000fe20006000000 */
[----:B------:R-:W-:Y:S01]  /*26420*/  IMAD.WIDE.U32 R42, P4, R103, R30, R42 ;  /* 0x0000001e672a7225 */ /* 0x000fe2000788002a */
[----:B------:R-:W-:Y:S02]  /*26430*/  @P1 ISETP.NE.AND.EX P0, PT, R51, R94, !P6, P3 ;  /* 0x0000005e3300120c */ /* 0x000fe40007705330 */
[----:B------:R-:W-:Y:S01]  /*26440*/  IADD3 R93, P6, PT, R49, R46, RZ ;  /* 0x0000002e315d7210 */ /* 0x000fe20007fde0ff */
[----:B------:R-:W-:Y:S01]  /*26450*/  IMAD.WIDE.U32 R50, R103, R33, RZ ;  /* 0x0000002167327225 */ /* 0x000fe200078e00ff */
[----:B------:R-:W-:-:S02]  /*26460*/  @P1 SEL R121, RZ, 0x1, !P0 ;  /* 0x00000001ff791807 */ /* 0x000fc40004000000 */
[----:B------:R-:W-:Y:S01]  /*26470*/  IADD3.X R92, PT, PT, R47, UR4, RZ, P6, !PT ;  /* 0x000000042f5c7c10 */ /* 0x000fe2000b7fe4ff */
[----:B------:R-:W-:Y:S01]  /*26480*/  IMAD.X R49, RZ, RZ, RZ, P4 ;  /* 0x000000ffff317224 */ /* 0x000fe200020e06ff */
[----:B------:R-:W-:Y:S01]  /*26490*/  @P2 IADD3 R61, P4, PT, RZ, -R61, RZ ;  /* 0x8000003dff3d2210 */ /* 0x000fe20007f9e0ff */
[----:B------:R-:W-:Y:S01]  /*264a0*/  IMAD.X R47, RZ, RZ, RZ, P5 ;  /* 0x000000ffff2f7224 */ /* 0x000fe200028e06ff */
[----:B------:R-:W-:Y:S01]  /*264b0*/  @P2 ISETP.NE.U32.AND P3, PT, R111, RZ, PT ;  /* 0x000000ff6f00220c */ /* 0x000fe20003f65070 */
[----:B------:R-:W-:Y:S01]  /*264c0*/  IMAD.MOV.U32 R46, RZ, RZ, R53 ;  /* 0x000000ffff2e7224 */ /* 0x000fe200078e0035 */
[----:B------:R-:W-:Y:S01]  /*264d0*/  IADD3 RZ, P6, PT, R51, R42, RZ ;  /* 0x0000002a33ff7210 */ /* 0x000fe20007fde0ff */
[----:B------:R-:W-:Y:S01]  /*264e0*/  @P2 IMAD.X R42, RZ, RZ, ~R110, P4 ;  /* 0x000000ffff2a2224 */ /* 0x000fe200020e0e6e */
[----:B------:R-:W-:Y:S01]  /*264f0*/  @P2 ISETP.NE.AND.EX P3, PT, R112, RZ, PT, P3 ;  /* 0x000000ff7000220c */ /* 0x000fe20003f65330 */
[----:B------:R-:W-:Y:S01]  /*26500*/  IMAD.MOV.U32 R53, RZ, RZ, 0x1 ;  /* 0x00000001ff357424 */ /* 0x000fe200078e00ff */
[----:B------:R-:W-:Y:S01]  /*26510*/  @P2 ISETP.NE.U32.AND P5, PT, R44, R61, PT ;  /* 0x0000003d2c00220c */ /* 0x000fe20003fa5070 */
[----:B------:R-:W-:Y:S01]  /*26520*/  IMAD.MOV.U32 R48, RZ, RZ, R43 ;  /* 0x000000ffff307224 */ /* 0x000fe200078e002b */
[----:B------:R-:W-:Y:S01]  /*26530*/  IADD3 RZ, P4, PT, R52, R45, RZ ;  /* 0x0000002d34ff7210 */ /* 0x000fe20007f9e0ff */
[----:B------:R-:W-:Y:S01]  /*26540*/  IMAD.WIDE.U32 R50, R59, R64, RZ ;  /* 0x000000403b327225 */ /* 0x000fe200078e00ff */
[----:B------:R-:W-:-:S02]  /*26550*/  @P2 ISETP.NE.AND.EX P3, PT, R97, R42, !P3, P5 ;  /* 0x0000002a6100220c */ /* 0x000fc40005f65350 */
[----:B------:R-:W-:Y:S01]  /*26560*/  ISETP.NE.U32.AND P5, PT, R93, RZ, PT ;  /* 0x000000ff5d00720c */ /* 0x000fe20003fa5070 */
[----:B------:R-:W-:Y:S01]  /*26570*/  IMAD.WIDE.U32.X R48, R100, R30, R48, P6 ;  /* 0x0000001e64307225 */ /* 0x000fe200030e0430 */
[----:B------:R-:W-:Y:S02]  /*26580*/  @P2 SEL R53, RZ, 0x1, !P3 ;  /* 0x00000001ff352807 */ /* 0x000fe40005800000 */
[----:B------:R-:W-:Y:S01]  /*26590*/  ISETP.NE.AND.EX P2, PT, R92, RZ, PT, P5 ;  /* 0x000000ff5c00720c */ /* 0x000fe20003f45350 */
[----:B------:R-:W-:Y:S01]  /*265a0*/  IMAD.WIDE.U32.X R42, R59, R67, R46, P4 ;  /* 0x000000433b2a7225 */ /* 0x000fe200020e042e */
[----:B------:R-:W-:-:S03]  /*265b0*/  IADD3 R121, P0, PT, R121, R48, RZ ;  /* 0x0000003079797210 */ /* 0x000fc60007f1e0ff */
[C---:B------:R-:W-:Y:S01]  /*265c0*/  IMAD.WIDE.U32 R44, R40.reuse, R64, RZ ;  /* 0x00000040282c7225 */ /* 0x040fe200078e00ff */
[----:B------:R-:W-:Y:S02]  /*265d0*/  IADD3.X R120, PT, PT, R49, UR4, RZ, P0, !PT ;  /* 0x0000000431787c10 */ /* 0x000fe400087fe4ff */
[----:B------:R-:W-:Y:S01]  /*265e0*/  IADD3 R53, P3, PT, R53, R42, RZ ;  /* 0x0000002a35357210 */ /* 0x000fe20007f7e0ff */
[----:B------:R-:W-:-:S04]  /*265f0*/  IMAD.WIDE.U32 R46, P4, R40, R65, R50 ;  /* 0x00000041282e7225 */ /* 0x000fc80007880032 */
        /* <DEDUP_REMOVED lines=26> */
.L_x_798:
[----:B------:R-:W-:Y:S05]  /*267a0*/  BSYNC.RECONVERGENT B3 ;  /* 0x0000000000037941 */ /* 0x000fea0003800200 */
.L_x_797:
        /* <DEDUP_REMOVED lines=14> */
[----:B------:R-:W-:Y:S01]  /*26890*/  IMAD.MOV.U32 R48, RZ, RZ, R47 ;  /* 0x000000ffff307224 */ /* 0x000fe200078e002f */
[----:B------:R-:W-:-:S13]  /*268a0*/  ISETP.GE.U32.AND.EX P1, PT, R94, R51, PT, P1 ;  /* 0x000000335e00720c */ /* 0x000fda0003f26110 */
[----:B------:R-:W-:Y:S01]  /*268b0*/  @P1 IADD3 R41, P0, PT, RZ, -R53, RZ ;  /* 0x80000035ff291210 */ /* 0x000fe20007f1e0ff */
[-C--:B------:R-:W-:Y:S01]  /*268c0*/  IMAD.WIDE.U32 R52, R42, R68.reuse, RZ ;  /* 0x000000442a347225 */ /* 0x080fe200078e00ff */
[----:B------:R-:W-:Y:S02]  /*268d0*/  @P1 ISETP.NE.U32.AND P3, PT, R49, RZ, PT ;  /* 0x000000ff3100120c */ /* 0x000fe40003f65070 */
[----:B------:R-:W-:Y:S01]  /*268e0*/  @P1 ISETP.NE.U32.AND P2, PT, R44, R41, PT ;  /* 0x000000292c00120c */ /* 0x000fe20003f45070 */
[----:B------:R-:W-:Y:S01]  /*268f0*/  IMAD.WIDE.U32 R44, R61, R68, RZ ;  /* 0x000000443d2c7225 */ /* 0x000fe200078e00ff */
[----:B------:R-:W-:Y:S02]  /*26900*/  @P1 ISETP.NE.AND.EX P3, PT, R51, RZ, PT, P3 ;  /* 0x000000ff3300120c */ /* 0x000fe40003f65330 */
[----:B------:R-:W-:Y:S01]  /*26910*/  LOP3.LUT R41, RZ, R101, RZ, 0x33, !PT ;  /* 0x00000065ff297212 */ /* 0x000fe200078e33ff */
[----:B------:R-:W-:Y:S02]  /*26920*/  @P1 IMAD.X R46, RZ, RZ, ~R92, P0 ;  /* 0x000000ffff2e1224 */ /* 0x000fe400000e0e5c */
[----:B------:R-:W-:Y:S01]  /*26930*/  IMAD.X R49, RZ, RZ, RZ, P4 ;  /* 0x000000ffff317224 */ /* 0x000fe200020e06ff */
[----:B------:R-:W-:Y:S01]  /*26940*/  ISETP.GT.U32.AND P0, PT, R52, R41, PT ;  /* 0x000000293400720c */ /* 0x000fe20003f04070 */
[----:B------:R-:W-:Y:S01]  /*26950*/  IMAD.WIDE.U32 R44, P4, R42, R69, R44 ;  /* 0x000000452a2c7225 */ /* 0x000fe2000788002c */
[----:B------:R-:W-:-:S03]  /*26960*/  @P1 ISETP.NE.AND.EX P2, PT, R95, R46, !P3, P2 ;  /* 0x0000002e5f00120c */ /* 0x000fc60005f45320 */
[----:B------:R-:W-:Y:S01]  /*26970*/  IMAD.WIDE.U32 R50, R59, R62, RZ ;  /* 0x0000003e3b327225 */ /* 0x000fe200078e00ff */
[----:B------:R-:W-:-:S03]  /*26980*/  IADD3 R44, P6, PT, R53, R44, RZ ;  /* 0x0000002c352c7210 */ /* 0x000fc60007fde0ff */
[----:B------:R-:W-:Y:S01]  /*26990*/  IMAD.MOV.U32 R41, RZ, RZ, 0x1 ;  /* 0x00000001ff297424 */ /* 0x000fe200078e00ff */
[----:B------:R-:W-:Y:S01]  /*269a0*/  @P1 SEL R41, RZ, 0x1, !P2 ;  /* 0x00000001ff291807 */ /* 0x000fe20005000000 */
[----:B------:R-:W-:Y:S01]  /*269b0*/  IMAD.WIDE.U32.X R52, R59, R65, R48, P5 ;  /* 0x000000413b347225 */ /* 0x000fe200028e0430 */
[----:B------:R-:W-:-:S03]  /*269c0*/  ISETP.GT.U32.AND.EX P0, PT, R44, R91, PT, P0 ;  /* 0x0000005b2c00720c */ /* 0x000fc60003f04100 */
[C---:B------:R-:W-:Y:S01]  /*269d0*/  IMAD.WIDE.U32 R48, R40.reuse, R62, RZ ;  /* 0x0000003e28307225 */ /* 0x040fe200078e00ff */
[----:B------:R-:W-:Y:S02]  /*269e0*/  IADD3 R93, P1, PT, R41, R52, RZ ;  /* 0x00000034295d7210 */ /* 0x000fe40007f3e0ff */
[----:B------:R-:W-:Y:S01]  /*269f0*/  SEL R91, RZ, 0x1, !P0 ;  /* 0x00000001ff5b7807 */ /* 0x000fe20004000000 */
[----:B------:R-:W-:Y:S01]  /*26a00*/  IMAD.WIDE.U32 R46, P3, R40, R63, R50 ;  /* 0x0000003f282e7225 */ /* 0x000fe20007860032 */
[----:B------:R-:W-:Y:S02]  /*26a10*/  IADD3.X R92, PT, PT, R53, UR4, RZ, P1, !PT ;  /* 0x00000004355c7c10 */ /* 0x000fe40008ffe4ff */
[----:B------:R-:W-:Y:S01]  /*26a20*/  IADD3 R97, P1, PT, R93, R48, RZ ;  /* 0x000000305d617210 */ /* 0x000fe20007f3e0ff */
[----:B------:R-:W-:Y:S02]  /*26a30*/  IMAD.X R51, RZ, RZ, RZ, P4 ;  /* 0x000000ffff337224 */ /* 0x000fe400020e06ff */
[----:B------:R-:W-:Y:S01]  /*26a40*/  IMAD.MOV.U32 R50, RZ, RZ, R45 ;  /* 0x000000ffff327224 */ /* 0x000fe200078e002d */
[----:B------:R-:W-:Y:S01]  /*26a50*/  IADD3 R54, P0, PT, R54, R97, RZ ;  /* 0x0000006136367210 */ /* 0x000fe20007f1e0ff */
[----:B------:R-:W-:-:S02]  /*26a60*/  IMAD.IADD R95, R49, 0x1, R46 ;  /* 0x00000001315f7824 */ /* 0x000fc400078e022e */
        /* <DEDUP_REMOVED lines=20> */
[----:B------:R-:W-:Y:S02]  /*26bb0*/  IADD3 RZ, P4, PT, R50, R41, RZ ;  /* 0x0000002932ff7210 */ /* 0x000fe40007f9e0ff */
[----:B------:R-:W-:Y:S01]  /*26bc0*/  ISETP.GE.U32.AND.EX P0, PT, R94, R113, PT, P0 ;  /* 0x000000715e00720c */ /* 0x000fe20003f06100 */
[----:B------:R-:W-:Y:S02]  /*26bd0*/  IMAD.WIDE.U32.X R46, R59, R63, R44, P2 ;  /* 0x0000003f3b2e7225 */ /* 0x000fe400010e042c */
[----:B------:R-:W-:Y:S02]  /*26be0*/  @P1 IADD3 R39, P3, PT, RZ, -R93, RZ ;  /* 0x8000005dff271210 */ /* 0x000fe40007f7e0ff */
[----:B------:R-:W-:Y:S01]  /*26bf0*/  @P1 ISETP.NE.U32.AND P6, PT, R97, RZ, PT ;  /* 0x000000ff6100120c */ /* 0x000fe20003fc5070 */
[----:B------:R-:W-:Y:S01]  /*26c00*/  IMAD.WIDE.U32 R44, R90, R70, RZ ;  /* 0x000000465a2c7225 */ /* 0x000fe200078e00ff */
[----:B------:R-:W-:-:S02]  /*26c10*/  @P1 ISETP.NE.U32.AND P2, PT, R48, R39, PT ;  /* 0x000000273000120c */ /* 0x000fc40003f45070 */
[----:B------:R-:W-:Y:S01]  /*26c20*/  @P1 ISETP.NE.AND.EX P6, PT, R96, RZ, PT, P6 ;  /* 0x000000ff6000120c */ /* 0x000fe20003fc5360 */
[----:B------:R-:W-:Y:S02]  /*26c30*/  @P1 IMAD.X R39, RZ, RZ, ~R92, P3 ;  /* 0x000000ffff271224 */ /* 0x000fe400018e0e5c */
[----:B------:R-:W-:Y:S01]  /*26c40*/  IMAD R48, R94, R70, RZ ;  /* 0x000000465e307224 */ /* 0x000fe200078e02ff */
[----:B------:R-:W-:Y:S01]  /*26c50*/  @P0 IADD3 R41, P5, PT, RZ, -R91, RZ ;  /* 0x8000005bff290210 */ /* 0x000fe20007fbe0ff */
[----:B------:R-:W-:Y:S01]  /*26c60*/  IMAD.MOV.U32 R59, RZ, RZ, 0x1 ;  /* 0x00000001ff3b7424 */ /* 0x000fe200078e00ff */
        /* <DEDUP_REMOVED lines=22> */
[----:B------:R-:W-:Y:S02]  /*26dd0*/  ISETP.NE.AND.EX P0, PT, R52, RZ, PT, P0 ;  /* 0x000000ff3400720c */ /* 0x000fe40003f05300 */
[----:B------:R-:W-:Y:S02]  /*26de0*/  LOP3.LUT R46, RZ, R94, RZ, 0x33, !PT ;  /* 0x0000005eff2e7212 */ /* 0x000fe400078e33ff */
[----:B------:R-:W-:Y:S01]  /*26df0*/  IADD3 R93, P3, PT, R53, R48, RZ ;  /* 0x00000030355d7210 */ /* 0x000fe20007f7e0ff */
[----:B------:R-:W-:Y:S01]  /*26e00*/  IMAD.X R53, RZ, RZ, RZ, P5 ;  /* 0x000000ffff357224 */ /* 0x000fe200028e06ff */
[----:B------:R-:W-:Y:S01]  /*26e10*/  ISETP.GT.U32.AND.EX P1, PT, R51, R46, PT, P1 ;  /* 0x0000002e3300720c */ /* 0x000fe20003f24110 */
[----:B------:R-:W-:-:S06]  /*26e20*/  IMAD.WIDE.U32 R50, R61, R64, RZ ;  /* 0x000000403d327225 */ /* 0x000fcc00078e00ff */
        /* <DEDUP_REMOVED lines=14> */
.L_x_800:
[----:B------:R-:W-:Y:S05]  /*26f10*/  BSYNC.RECONVERGENT B3 ;  /* 0x0000000000037941 */ /* 0x000fea0003800200 */
.L_x_799:
[----:B------:R-:W-:Y:S01]  /*26f20*/  UMOV UR4, URZ ;  /* 0x000000ff00047c82 */ /* 0x000fe20008000000 */
[----:B------:R-:W-:Y:S01]  /*26f30*/  IMAD.MOV.U32 R40, RZ, RZ, R41 ;  /* 0x000000ffff287224 */ /* 0x000fe200078e0029 */
[----:B------:R-:W-:Y:S01]  /*26f40*/  IADD3.X R45, PT, PT, R49, UR4, RZ, P3, !PT ;  /* 0x00000004312d7c10 */ /* 0x000fe20009ffe4ff */
[----:B------:R-:W-:Y:S01]  /*26f50*/  IMAD.MOV.U32 R41, RZ, RZ, R53 ;  /* 0x000000ffff297224 */ /* 0x000fe200078e0035 */
[----:B------:R-:W-:Y:S01]  /*26f60*/  BSSY.RECONVERGENT B3, `(.L_x_801) ;  /* 0x00000bc000037945 */ /* 0x000fe20003800200 */
[----:B------:R-:W-:-:S03]  /*26f70*/  IMAD.WIDE.U32 R48, R42, R64, RZ ;  /* 0x000000402a307225 */ /* 0x000fc600078e00ff */
[----:B------:R-:W-:Y:S01]  /*26f80*/  BSSY.RELIABLE B4, `(.L_x_802) ;  /* 0x00000a3000047945 */ /* 0x000fe20003800100 */
[----:B------:R-:W-:-:S04]  /*26f90*/  IMAD.WIDE.U32 R50, P4, R42, R65, R50 ;  /* 0x000000412a327225 */ /* 0x000fc80007880032 */
[----:B------:R-:W-:Y:S01]  /*26fa0*/  IMAD.WIDE.U32.X R90, R39, R69, R40, P2 ;  /* 0x00000045275a7225 */ /* 0x000fe200010e0428 */
[----:B------:R-:W-:Y:S02]  /*26fb0*/  SEL R41, RZ, 0x1, !P1 ;  /* 0x00000001ff297807 */ /* 0x000fe40004800000 */
[----:B------:R-:W-:Y:S01]  /*26fc0*/  IADD3 R43, P1, PT, R93, R48, RZ ;  /* 0x000000305d2b7210 */ /* 0x000fe20007f3e0ff */
[----:B------:R-:W-:Y:S01]  /*26fd0*/  IMAD.IADD R92, R49, 0x1, R50 ;  /* 0x00000001315c7824 */ /* 0x000fe200078e0232 */
[----:B------:R-:W-:Y:S01]  /*26fe0*/  IADD3 R95, P3, PT, R41, R90, RZ ;  /* 0x0000005a295f7210 */ /* 0x000fe20007f7e0ff */
[----:B------:R-:W-:Y:S01]  /*26ff0*/  IMAD.WIDE.U32 R52, R39, R66, RZ ;  /* 0x0000004227347225 */ /* 0x000fe200078e00ff */
[----:B------:R-:W-:-:S03]  /*27000*/  IADD3 R54, P2, PT, R43, R54, RZ ;  /* 0x000000362b367210 */ /* 0x000fc60007f5e0ff */
        /* <DEDUP_REMOVED lines=57> */
[----:B------:R-:W-:-:S03]  /*273a0*/  IADD3 R97, P3, PT, R53, R58, RZ ;  /* 0x0000003a35617210 */ /* 0x000fc60007f7e0ff */
[----:B------:R-:W-:Y:S01]  /*273b0*/  IMAD.X R58, R95, 0x1, R52, P0 ;  /* 0x000000015f3a7824 */ /* 0x000fe200000e0634 */
[----:B------:R-:W-:-:S03]  /*273c0*/  ISETP.GE.U32.AND P0, PT, R97, R53, PT ;  /* 0x000000356100720c */ /* 0x000fc60003f06070 */
[----:B------:R-:W-:Y:S01]  /*273d0*/  IMAD.X R135, R58, 0x1, R55, P3 ;  /* 0x000000013a877824 */ /* 0x000fe200018e0637 */
[----:B------:R-:W-:Y:S01]  /*273e0*/  @P1 IADD3 R45, P6, PT, RZ, -R51, RZ ;  /* 0x80000033ff2d1210 */ /* 0x000fe20007fde0ff */
[----:B------:R-:W-:Y:S01]  /*273f0*/  IMAD.X R51, RZ, RZ, RZ, P2 ;  /* 0x000000ffff337224 */ /* 0x000fe200010e06ff */
[----:B------:R-:W-:Y:S02]  /*27400*/  @P1 ISETP.NE.U32.AND P3, PT, R91, RZ, PT ;  /* 0x000000ff5b00120c */ /* 0x000fe40003f65070 */
[----:B------:R-:W-:Y:S02]  /*27410*/  ISETP.GE.U32.AND.EX P0, PT, R135, R58, PT, P0 ;  /* 0x0000003a8700720c */ /* 0x000fe40003f06100 */
[----:B------:R-:W-:Y:S01]  /*27420*/  @P1 ISETP.NE.U32.AND P5, PT, R42, R45, PT ;  /* 0x0000002d2a00120c */ /* 0x000fe20003fa5070 */
[----:B------:R-:W-:Y:S01]  /*27430*/  @P1 IMAD.X R42, RZ, RZ, ~R50, P6 ;  /* 0x000000ffff2a1224 */ /* 0x000fe200030e0e32 */
[----:B------:R-:W-:Y:S01]  /*27440*/  @P1 ISETP.NE.AND.EX P3, PT, R54, RZ, PT, P3 ;  /* 0x000000ff3600120c */ /* 0x000fe20003f65330 */
[----:B------:R-:W-:Y:S01]  /*27450*/  IMAD.MOV.U32 R50, RZ, RZ, R47 ;  /* 0x000000ffff327224 */ /* 0x000fe200078e002f */
[----:B------:R-:W-:Y:S01]  /*27460*/  IADD3 RZ, P2, PT, R46, R43, RZ ;  /* 0x0000002b2eff7210 */ /* 0x000fe20007f5e0ff */
[----:B------:R-:W-:Y:S01]  /*27470*/  IMAD.MOV.U32 R43, RZ, RZ, 0x1 ;  /* 0x00000001ff2b7424 */ /* 0x000fe200078e00ff */
[----:B------:R-:W-:Y:S01]  /*27480*/  @P1 ISETP.NE.AND.EX P3, PT, R59, R42, !P3, P5 ;  /* 0x0000002a3b00120c */ /* 0x000fe20005f65350 */
[----:B------:R-:W-:-:S03]  /*27490*/  IMAD.WIDE.U32 R46, R39, R62, RZ ;  /* 0x0000003e272e7225 */ /* 0x000fc600078e00ff */
[----:B------:R-:W-:Y:S01]  /*274a0*/  @P1 SEL R43, RZ, 0x1, !P3 ;  /* 0x00000001ff2b1807 */ /* 0x000fe20005800000 */
[----:B------:R-:W-:Y:S01]  /*274b0*/  IMAD.WIDE.U32.X R50, R61, R63, R50, P2 ;  /* 0x0000003f3d327225 */ /* 0x000fe200010e0432 */
[----:B------:R-:W-:Y:S02]  /*274c0*/  @P0 ISETP.NE.U32.AND P2, PT, R53, RZ, PT ;  /* 0x000000ff3500020c */ /* 0x000fe40003f45070 */
[----:B------:R-:W-:Y:S02]  /*274d0*/  @P0 IADD3 R45, P5, PT, RZ, -R93, RZ ;  /* 0x8000005dff2d0210 */ /* 0x000fe40007fbe0ff */
[----:B------:R-:W-:Y:S02]  /*274e0*/  IADD3 R53, P1, PT, R43, R50, RZ ;  /* 0x000000322b357210 */ /* 0x000fe40007f3e0ff */
[----:B------:R-:W-:Y:S01]  /*274f0*/  @P0 ISETP.NE.U32.AND P3, PT, R40, R45, PT ;  /* 0x0000002d2800020c */ /* 0x000fe20003f65070 */
[----:B------:R-:W-:Y:S01]  /*27500*/  @P0 IMAD.X R40, RZ, RZ, ~R52, P5 ;  /* 0x000000ffff280224 */ /* 0x000fe200028e0e34 */
[----:B------:R-:W-:Y:S01]  /*27510*/  IADD3.X R50, PT, PT, R51, UR4, RZ, P1, !PT ;  /* 0x0000000433327c10 */ /* 0x000fe20008ffe4ff */
[----:B------:R-:W-:Y:S01]  /*27520*/  IMAD.MOV.U32 R51, RZ, RZ, 0x1 ;  /* 0x00000001ff337424 */ /* 0x000fe200078e00ff */
[----:B------:R-:W-:-:S02]  /*27530*/  ISETP.NE.U32.AND P1, PT, R53, RZ, PT ;  /* 0x000000ff3500720c */ /* 0x000fc40003f25070 */
[----:B------:R-:W-:Y:S02]  /*27540*/  @P0 ISETP.NE.AND.EX P2, PT, R58, RZ, PT, P2 ;  /* 0x000000ff3a00020c */ /* 0x000fe40003f45320 */
[----:B------:R-:W-:Y:S02]  /*27550*/  ISETP.NE.AND.EX P1, PT, R50, RZ, PT, P1 ;  /* 0x000000ff3200720c */ /* 0x000fe40003f25310 */
[----:B------:R-:W-:Y:S01]  /*27560*/  IADD3 RZ, P5, PT, R48, R41, RZ ;  /* 0x0000002930ff7210 */ /* 0x000fe20007fbe0ff */
[----:B------:R-:W-:Y:S01]  /*27570*/  IMAD.X R41, RZ, RZ, RZ, P4 ;  /* 0x000000ffff297224 */ /* 0x000fe200020e06ff */
[----:B------:R-:W-:Y:S01]  /*27580*/  @P0 ISETP.NE.AND.EX P2, PT, R95, R40, !P2, P3 ;  /* 0x000000285f00020c */ /* 0x000fe20005745330 */
[----:B------:R-:W-:-:S03]  /*27590*/  IMAD.MOV.U32 R40, RZ, RZ, R49 ;  /* 0x000000ffff287224 */ /* 0x000fc600078e0031 */
[----:B------:R-:W-:Y:S01]  /*275a0*/  @P0 SEL R51, RZ, 0x1, !P2 ;  /* 0x00000001ff330807 */ /* 0x000fe20005000000 */
[----:B------:R-:W-:-:S04]  /*275b0*/  IMAD.WIDE.U32.X R42, R39, R65, R40, P5 ;  /* 0x00000041272a7225 */ /* 0x000fc800028e0428 */
[C---:B------:R-:W-:Y:S01]  /*275c0*/  IMAD.WIDE.U32 R40, P5, R44.reuse, R63, R46 ;  /* 0x0000003f2c287225 */ /* 0x040fe200078a002e */
[----:B------:R-:W-:Y:S02]  /*275d0*/  @P1 IADD3 R47, P0, PT, R53, R56, RZ ;  /* 0x00000038352f1210 */ /* 0x000fe40007f1e0ff */
[----:B------:R-:W-:Y:S01]  /*275e0*/  IADD3 R51, P2, PT, R51, R42, RZ ;  /* 0x0000002a33337210 */ /* 0x000fe20007f5e0ff */
[----:B------:R-:W-:-:S03]  /*275f0*/  IMAD.WIDE.U32 R44, R44, R62, RZ ;  /* 0x0000003e2c2c7225 */ /* 0x000fc600078e00ff */
[----:B------:R-:W-:Y:S01]  /*27600*/  IADD3.X R46, PT, PT, R43, UR4, RZ, P2, !PT ;  /* 0x000000042b2e7c10 */ /* 0x000fe200097fe4ff */
        /* <DEDUP_REMOVED lines=12> */
[----:B------:R-:W-:Y:S02]  /*276d0*/  @P2 ISETP.NE.U32.AND P3, PT, R43, RZ, PT ;  /* 0x000000ff2b00220c */ /* 0x000fe40003f65070 */
[----:B------:R-:W-:Y:S02]  /*276e0*/  @P2 IADD3 R43, P6, PT, RZ, -R51, RZ ;  /* 0x80000033ff2b2210 */ /* 0x000fe40007fde0ff */
[----:B------:R-:W-:Y:S02]  /*276f0*/  @P2 ISETP.NE.AND.EX P3, PT, R48, RZ, PT, P3 ;  /* 0x000000ff3000220c */ /* 0x000fe40003f65330 */
[----:B------:R-:W-:Y:S01]  /*27700*/  @P2 ISETP.NE.U32.AND P4, PT, R44, R43, PT ;  /* 0x0000002b2c00220c */ /* 0x000fe20003f85070 */
[----:B------:R-:W-:Y:S01]  /*27710*/  @P2 IMAD.X R42, RZ, RZ, ~R46, P6 ;  /* 0x000000ffff2a2224 */ /* 0x000fe200030e0e2e */
[----:B------:R-:W-:Y:S01]  /*27720*/  @P1 SEL R46, RZ, 0x1, P0 ;  /* 0x00000001ff2e1807 */ /* 0x000fe20000000000 */
[----:B------:R-:W-:Y:S01]  /*27730*/  IMAD.X R43, RZ, RZ, RZ, P5 ;  /* 0x000000ffff2b7224 */ /* 0x000fe200028e06ff */
[----:B------:R-:W-:Y:S01]  /*27740*/  IADD3 RZ, P5, PT, R40, R45, RZ ;  /* 0x0000002d28ff7210 */ /* 0x000fe20007fbe0ff */
[----:B------:R-:W-:Y:S01]  /*27750*/  IMAD.MOV.U32 R44, RZ, RZ, 0x1 ;  /* 0x00000001ff2c7424 */ /* 0x000fe200078e00ff */
[----:B------:R-:W-:Y:S01]  /*27760*/  @P2 ISETP.NE.AND.EX P3, PT, R49, R42, !P3, P4 ;  /* 0x0000002a3100220c */ /* 0x000fe20005f65340 */
[----:B------:R-:W-:Y:S01]  /*27770*/  IMAD.MOV.U32 R42, RZ, RZ, R41 ;  /* 0x000000ffff2a7224 */ /* 0x000fe200078e0029 */
[----:B------:R-:W-:-:S02]  /*27780*/  @P1 IADD3 R121, P0, PT, R46, R121, RZ ;  /* 0x000000792e791210 */ /* 0x000fc40007f1e0ff */
[----:B------:R-:W-:Y:S01]  /*27790*/  @P2 SEL R44, RZ, 0x1, !P3 ;  /* 0x00000001ff2c2807 */ /* 0x000fe20005800000 */
[----:B------:R-:W-:-:S04]  /*277a0*/  IMAD.WIDE.U32.X R40, R39, R63, R42, P5 ;  /* 0x0000003f27287225 */ /* 0x000fc800028e042a */
        /* <DEDUP_REMOVED lines=32> */
.L_x_803:
[----:B------:R-:W-:Y:S05]  /*279b0*/  BSYNC.RELIABLE B4 ;  /* 0x0000000000047941 */ /* 0x000fea0003800100 */
.L_x_802:
        /* <DEDUP_REMOVED lines=22> */
.L_x_804:
[----:B------:R-:W-:Y:S05]  /*27b20*/  BSYNC.RECONVERGENT B3 ;  /* 0x0000000000037941 */ /* 0x000fea0003800200 */
.L_x_801:
        /* <DEDUP_REMOVED lines=13> */
[----:B------:R-:W-:Y:S01]  /*27c00*/  IMAD R39, R29, R12, RZ ;  /* 0x0000000c1d277224 */ /* 0x000fe200078e02ff */
[----:B------:R-:W-:Y:S01]  /*27c10*/  IADD3 RZ, P4, PT, R47, R42, RZ ;  /* 0x0000002a2fff7210 */ /* 0x000fe20007f9e0ff */
        /* <DEDUP_REMOVED lines=34> */
[----:B------:R-:W-:Y:S01]  /*27e40*/  IMAD.WIDE.U32 R40, R25, R12, RZ ;  /* 0x0000000c19287225 */ /* 0x000fe200078e00ff */
[----:B------:R-:W-:-:S03]  /*27e50*/  IADD3 R51, P3, PT, RZ, -R43, RZ ;  /* 0x8000002bff337210 */ /* 0x000fc60007f7e0ff */
[----:B------:R-:W-:Y:S01]  /*27e60*/  IMAD R49, R13, R25, R42 ;  /* 0x000000190d317224 */ /* 0x000fe200078e022a */
[----:B------:R-:W-:Y:S01]  /*27e70*/  ISETP.NE.U32.AND P2, PT, R40, R51, PT ;  /* 0x000000332800720c */ /* 0x000fe20003f45070 */
[----:B------:R-:W-:Y:S01]  /*27e80*/  IMAD.X R56, RZ, RZ, R45, P1 ;  /* 0x000000ffff387224 */ /* 0x000fe200008e062d */
[----:B------:R-:W-:Y:S01]  /*27e90*/  IADD3 R39, P1, PT, R43, R40, RZ ;  /* 0x000000282b277210 */ /* 0x000fe20007f3e0ff */
[----:B------:R-:W-:Y:S02]  /*27ea0*/  IMAD.X R47, RZ, RZ, R47, P0 ;  /* 0x000000ffff2f7224 */ /* 0x000fe400000e062f */
[----:B------:R-:W-:Y:S01]  /*27eb0*/  IMAD.IADD R44, R41, 0x1, R49 ;  /* 0x00000001292c7824 */ /* 0x000fe200078e0231 */
[----:B------:R-:W-:Y:S01]  /*27ec0*/  ISETP.NE.U32.AND P0, PT, R39, RZ, PT ;  /* 0x000000ff2700720c */ /* 0x000fe20003f05070 */
[----:B------:R-:W-:-:S04]  /*27ed0*/  IMAD.WIDE.U32 R40, R12, R25, RZ ;  /* 0x000000190c287225 */ /* 0x000fc800078e00ff */
[-C--:B------:R-:W-:Y:S02]  /*27ee0*/  IMAD R45, R29, R10.reuse, RZ ;  /* 0x0000000a1d2d7224 */ /* 0x080fe400078e02ff */
[----:B------:R-:W-:Y:S02]  /*27ef0*/  IMAD.X R40, R44, 0x1, R47, P1 ;  /* 0x000000012c287824 */ /* 0x000fe400008e062f */
[----:B------:R-:W-:-:S03]  /*27f00*/  IMAD.WIDE.U32 R42, R26, R10, RZ ;  /* 0x0000000a1a2a7225 */ /* 0x000fc600078e00ff */
[----:B------:R-:W-:Y:S01]  /*27f10*/  ISETP.NE.AND.EX P0, PT, R40, RZ, PT, P0 ;  /* 0x000000ff2800720c */ /* 0x000fe20003f05300 */
[----:B------:R-:W-:Y:S02]  /*27f20*/  IMAD R45, R11, R26, R45 ;  /* 0x0000001a0b2d7224 */ /* 0x000fe400078e022d */
[----:B------:R-:W-:Y:S01]  /*27f30*/  IMAD.X R47, RZ, RZ, ~R47, P3 ;  /* 0x000000ffff2f7224 */ /* 0x000fe200018e0e2f */
[----:B------:R-:W-:Y:S01]  /*27f40*/  IADD3 R58, P3, PT, R57, R42, RZ ;  /* 0x0000002a393a7210 */ /* 0x000fe20007f7e0ff */
[----:B------:R-:W-:Y:S02]  /*27f50*/  IMAD.IADD R61, R43, 0x1, R45 ;  /* 0x000000012b3d7824 */ /* 0x000fe400078e022d */
[----:B------:R-:W-:Y:S01]  /*27f60*/  IMAD.WIDE.U32 R54, R13, R25, RZ ;  /* 0x000000190d367225 */ /* 0x000fe200078e00ff */
[----:B------:R-:W-:Y:S02]  /*27f70*/  ISETP.NE.AND.EX P2, PT, R44, R47, !P0, P2 ;  /* 0x0000002f2c00720c */ /* 0x000fe40004745320 */
[----:B------:R-:W-:Y:S01]  /*27f80*/  IADD3 R91, P0, PT, R58, R39, RZ ;  /* 0x000000273a5b7210 */ /* 0x000fe20007f1e0ff */
[----:B------:R-:W-:-:S02]  /*27f90*/  IMAD.X R93, R61, 0x1, R56, P3 ;  /* 0x000000013d5d7824 */ /* 0x000fc400018e0638 */
[----:B------:R-:W-:-:S04]  /*27fa0*/  IMAD.WIDE.U32 R48, R11, R26, RZ ;  /* 0x0000001a0b307225 */ /* 0x000fc800078e00ff */
[----:B------:R-:W-:Y:S01]  /*27fb0*/  IMAD.X R90, R93, 0x1, R40, P0 ;  /* 0x000000015d5a7824 */ /* 0x000fe200000e0628 */
[----:B------:R-:W-:Y:S01]  /*27fc0*/  ISETP.GE.U32.AND P0, PT, R91, R58, PT ;  /* 0x0000003a5b00720c */ /* 0x000fe20003f06070 */
[----:B------:R-:W-:-:S03]  /*27fd0*/  IMAD.WIDE.U32 R54, P4, R12, R27, R54 ;  /* 0x0000001b0c367225 */ /* 0x000fc60007880036 */
[----:B------:R-:W-:Y:S01]  /*27fe0*/  ISETP.GE.U32.AND.EX P0, PT, R90, R93, PT, P0 ;  /* 0x0000005d5a00720c */ /* 0x000fe20003f06100 */
[----:B------:R-:W-:Y:S01]  /*27ff0*/  IMAD R39, R31, R72, RZ ;  /* 0x000000481f277224 */ /* 0x000fe200078e02ff */
[----:B------:R-:W-:Y:S01]  /*28000*/  IADD3 RZ, P1, PT, R41, R54, RZ ;  /* 0x0000003629ff7210 */ /* 0x000fe20007f3e0ff */
[----:B------:R-:W-:-:S04]  /*28010*/  IMAD.WIDE.U32 R46, R10, R26, RZ ;  /* 0x0000001a0a2e7225 */ /* 0x000fc800078e00ff */
[----:B------:R-:W-:-:S04]  /*28020*/  IMAD.WIDE.U32 R48, P5, R10, R29, R48 ;  /* 0x0000001d0a307225 */ /* 0x000fc800078a0030 */
[----:B------:R-:W-:Y:S01]  /*28030*/  IMAD.WIDE.U32 R40, R28, R72, RZ ;  /* 0x000000481c287225 */ /* 0x000fe200078e00ff */
[----:B------:R-:W-:-:S03]  /*28040*/  IADD3 RZ, P6, PT, R47, R48, RZ ;  /* 0x000000302fff7210 */ /* 0x000fc60007fde0ff */
[CC--:B------:R-:W-:Y:S02]  /*28050*/  IMAD R39, R73.reuse, R28.reuse, R39 ;  /* 0x0000001c49277224 */ /* 0x0c0fe400078e0227 */
[----:B------:R-:W-:-:S04]  /*28060*/  IMAD.WIDE.U32 R44, R73, R28, RZ ;  /* 0x0000001c492c7225 */ /* 0x000fc800078e00ff */
[----:B------:R-:W-:Y:S01]  /*28070*/  IMAD.X R47, RZ, RZ, RZ, P5 ;  /* 0x000000ffff2f7224 */ /* 0x000fe200028e06ff */
[----:B------:R-:W-:Y:S01]  /*28080*/  IADD3 R91, P5, PT, R91, R40, RZ ;  /* 0x000000285b5b7210 */ /* 0x000fe20007fbe0ff */
[----:B------:R-:W-:Y:S02]  /*28090*/  IMAD.IADD R39, R41, 0x1, R39 ;  /* 0x0000000129277824 */ /* 0x000fe400078e0227 */
[----:B------:R-:W-:Y:S02]  /*280a0*/  IMAD.X R51, RZ, RZ, RZ, P4 ;  /* 0x000000ffff337224 */ /* 0x000fe400020e06ff */
[----:B------:R-:W-:Y:S02]  /*280b0*/  IMAD.MOV.U32 R50, RZ, RZ, R55 ;  /* 0x000000ffff327224 */ /* 0x000fe400078e0037 */
[----:B------:R-:W-:-:S04]  /*280c0*/  IMAD.WIDE.U32 R52, R72, R28, RZ ;  /* 0x0000001c48347225 */ /* 0x000fc800078e00ff */
[----:B------:R-:W-:-:S04]  /*280d0*/  IMAD.WIDE.U32 R44, P3, R72, R31, R44 ;  /* 0x0000001f482c7225 */ /* 0x000fc8000786002c */
[----:B------:R-:W-:Y:S01]  /*280e0*/  IMAD.X R90, R39, 0x1, R90, P5 ;  /* 0x00000001275a7824 */ /* 0x000fe200028e065a */
[----:B------:R-:W-:Y:S01]  /*280f0*/  @P0 IADD3 R43, P5, PT, RZ, -R57, RZ ;  /* 0x80000039ff2b0210 */ /* 0x000fe20007fbe0ff */
[----:B------:R-:W-:Y:S01]  /*28100*/  IMAD.WIDE.U32.X R50, R13, R27, R50, P1 ;  /* 0x0000001b0d327225 */ /* 0x000fe200008e0432 */
[----:B------:R-:W-:Y:S02]  /*28110*/  @P0 ISETP.NE.U32.AND P1, PT, R58, RZ, PT ;  /* 0x000000ff3a00020c */ /* 0x000fe40003f25070 */
[----:B------:R-:W-:Y:S01]  /*28120*/  IADD3 RZ, P4, PT, R53, R44, RZ ;  /* 0x0000002c35ff7210 */ /* 0x000fe20007f9e0ff */
[----:B------:R-:W-:Y:S01]  /*28130*/  IMAD.MOV.U32 R46, RZ, RZ, R49 ;  /* 0x000000ffff2e7224 */ /* 0x000fe200078e0031 */
[----:B------:R-:W-:Y:S01]  /*28140*/  SEL R49, RZ, 0x1, !P2 ;  /* 0x00000001ff317807 */ /* 0x000fe20005000000 */
[----:B------:R-:W-:Y:S01]  /*28150*/  @P0 IMAD.X R44, RZ, RZ, ~R56, P5 ;  /* 0x000000ffff2c0224 */ /* 0x000fe200028e0e38 */
[----:B------:R-:W-:Y:S01]  /*28160*/  @P0 ISETP.NE.U32.AND P2, PT, R42, R43, PT ;  /* 0x0000002b2a00020c */ /* 0x000fe20003f45070 */
[----:B------:R-:W-:Y:S01]  /*28170*/  IMAD.X R41, RZ, RZ, RZ, P3 ;  /* 0x000000ffff297224 */ /* 0x000fe200018e06ff */
[----:B------:R-:W-:Y:S01]  /*28180*/  @P0 ISETP.NE.AND.EX P1, PT, R93, RZ, PT, P1 ;  /* 0x000000ff5d00020c */ /* 0x000fe20003f25310 */
[----:B------:R-:W-:Y:S01]  /*28190*/  IMAD R42, R24, R12, RZ ;  /* 0x0000000c182a7224 */ /* 0x000fe200078e02ff */
[----:B------:R-:W-:Y:S01]  /*281a0*/  ISETP.GE.U32.AND P3, PT, R91, R40, PT ;  /* 0x000000285b00720c */ /* 0x000fe20003f66070 */
[----:B------:R-:W-:Y:S01]  /*281b0*/  IMAD.WIDE.U32.X R46, R11, R29, R46, P6 ;  /* 0x0000001d0b2e7225 */ /* 0x000fe200030e042e */
[----:B------:R-:W-:-:S02]  /*281c0*/  @P0 ISETP.NE.AND.EX P1, PT, R61, R44, !P1, P2 ;  /* 0x0000002c3d00020c */ /* 0x000fc40004f25320 */
[----:B------:R-:W-:Y:S01]  /*281d0*/  ISETP.GE.U32.AND.EX P3, PT, R90, R39, PT, P3 ;  /* 0x000000275a00720c */ /* 0x000fe20003f66130 */
[----:B------:R-:W-:Y:S01]  /*281e0*/  IMAD.MOV.U32 R39, RZ, RZ, 0x1 ;  /* 0x00000001ff277424 */ /* 0x000fe200078e00ff */
[----:B------:R-:W-:Y:S01]  /*281f0*/  @P0 SEL R39, RZ, 0x1, !P1 ;  /* 0x00000001ff270807 */ /* 0x000fe20004800000 */
[----:B------:R-:W-:Y:S01]  /*28200*/  IMAD R48, R27, R10, RZ ;  /* 0x0000000a1b307224 */ /* 0x000fe200078e02ff */
[----:B------:R-:W-:Y:S01]  /*28210*/  IADD3 R49, P5, PT, R49, R50, RZ ;  /* 0x0000003231317210 */ /* 0x000fe20007fbe0ff */
[----:B------:R-:W-:Y:S01]  /*28220*/  IMAD.MOV.U32 R40, RZ, RZ, R45 ;  /* 0x000000ffff287224 */ /* 0x000fe200078e002d */
[----:B------:R-:W-:Y:S01]  /*28230*/  IADD3 R55, P0, PT, R39, R46, RZ ;  /* 0x0000002e27377210 */ /* 0x000fe20007f1e0ff */
[----:B------:R-:W-:Y:S02]  /*28240*/  IMAD R53, R13, R23, R42 ;  /* 0x000000170d357224 */ /* 0x000fe400078e022a */
[----:B------:R-:W-:Y:S01]  /*28250*/  IMAD.WIDE.U32 R44, R23, R12, RZ ;  /* 0x0000000c172c7225 */ /* 0x000fe200078e00ff */
[----:B------:R-:W-:-:S03]  /*28260*/  IADD3.X R50, PT, PT, R47, UR4, RZ, P0, !PT ;  /* 0x000000042f327c10 */ /* 0x000fc600087fe4ff */
[----:B------:R-:W-:-:S04]  /*28270*/  IMAD.WIDE.U32 R42, R25, R10, RZ ;  /* 0x0000000a192a7225 */ /* 0x000fc800078e00ff */
[----:B------:R-:W-:Y:S01]  /*28280*/  IMAD R39, R11, R25, R48 ;  /* 0x000000190b277224 */ /* 0x000fe200078e0230 */
[----:B------:R-:W-:Y:S01]  /*28290*/  IADD3 R54, P1, PT, R55, R42, RZ ;  /* 0x0000002a37367210 */ /* 0x000fe20007f3e0ff */
[----:B------:R-:W-:Y:S01]  /*282a0*/  IMAD.IADD R48, R45, 0x1, R53 ;  /* 0x000000012d307824 */ /* 0x000fe200078e0235 */
[----:B------:R-:W-:Y:S01]  /*282b0*/  IADD3 R45, P0, PT, R49, R44, RZ ;  /* 0x0000002c312d7210 */ /* 0x000fe20007f1e0ff */
[----:B------:R-:W-:Y:S01]  /*282c0*/  IMAD.X R51, RZ, RZ, R51, P5 ;  /* 0x000000ffff337224 */ /* 0x000fe200028e0633 */
[----:B------:R-:W-:Y:S01]  /*282d0*/  IADD3 R49, P5, PT, RZ, -R49, RZ ;  /* 0x80000031ff317210 */ /* 0x000fe20007fbe0ff */
[----:B------:R-:W-:Y:S01]  /*282e0*/  IMAD.IADD R52, R43, 0x1, R39 ;  /* 0x000000012b347824 */ /* 0x000fe200078e0227 */
[----:B------:R-:W-:Y:S01]  /*282f0*/  IADD3 R53, P6, PT, R54, R45, RZ ;  /* 0x0000002d36357210 */ /* 0x000fe20007fde0ff */
[----:B------:R-:W-:Y:S01]  /*28300*/  IMAD.X R39, R48, 0x1, R51, P0 ;  /* 0x0000000130277824 */ /* 0x000fe200000e0633 */
[----:B------:R-:W-:Y:S01]  /*28310*/  ISETP.NE.U32.AND P0, PT, R44, R49, PT ;  /* 0x000000312c00720c */ /* 0x000fe20003f05070 */
[----:B------:R-:W-:Y:S01]  /*28320*/  IMAD.X R56, R52, 0x1, R50, P1 ;  /* 0x0000000134387824 */ /* 0x000fe200008e0632 */
[----:B------:R-:W-:Y:S01]  /*28330*/  ISETP.GE.U32.AND P1, PT, R53, R54, PT ;  /* 0x000000363500720c */ /* 0x000fe20003f26070 */
[----:B------:R-:W-:Y:S01]  /*28340*/  IMAD R43, R29, R72, RZ ;  /* 0x000000481d2b7224 */ /* 0x000fe200078e02ff */
[----:B------:R-:W-:Y:S01]  /*28350*/  ISETP.NE.U32.AND P2, PT, R45, RZ, PT ;  /* 0x000000ff2d00720c */ /* 0x000fe20003f45070 */
[----:B------:R-:W-:-:S02]  /*28360*/  IMAD.X R49, R56, 0x1, R39, P6 ;  /* 0x0000000138317824 */ /* 0x000fc400030e0627 */
[----:B------:R-:W-:Y:S01]  /*28370*/  IMAD.WIDE.U32.X R44, R73, R31, R40, P4 ;  /* 0x0000001f492c7225 */ /* 0x000fe200020e0428 */
[----:B------:R-:W-:Y:S02]  /*28380*/  ISETP.NE.AND.EX P2, PT, R39, RZ, PT, P2 ;  /* 0x000000ff2700720c */ /* 0x000fe40003f45320 */
[----:B------:R-:W-:Y:S01]  /*28390*/  ISETP.GE.U32.AND.EX P4, PT, R49, R56, PT, P1 ;  /* 0x000000383100720c */ /* 0x000fe20003f86110 */
[----:B------:R-:W-:Y:S01]  /*283a0*/  IMAD.WIDE.U32 R46, R11, R25, RZ ;  /* 0x000000190b2e7225 */ /* 0x000fe200078e00ff */
[----:B------:R-:W-:-:S03]  /*283b0*/  SEL R39, RZ, 0x1, P3 ;  /* 0x00000001ff277807 */ /* 0x000fc60001800000 */
[----:B------:R-:W-:Y:S01]  /*283c0*/  IMAD.WIDE.U32 R40, R26, R72, RZ ;  /* 0x000000481a287225 */ /* 0x000fe200078e00ff */
[----:B------:R-:W-:-:S03]  /*283d0*/  IADD3 R61, P1, PT, R39, R44, RZ ;  /* 0x0000002c273d7210 */ /* 0x000fc60007f3e0ff */
[----:B------:R-:W-:Y:S01]  /*283e0*/  IMAD.X R51, RZ, RZ, ~R51, P5 ;  /* 0x000000ffff337224 */ /* 0x000fe200028e0e33 */
[----:B------:R-:W-:Y:S01]  /*283f0*/  IADD3 R92, P5, PT, R61, R40, RZ ;  /* 0x000000283d5c7210 */ /* 0x000fe20007fbe0ff */
[----:B------:R-:W-:Y:S02]  /*28400*/  IMAD R43, R73, R26, R43 ;  /* 0x0000001a492b7224 */ /* 0x000fe400078e022b */
[----:B------:R-:W-:Y:S01]  /*28410*/  IMAD.WIDE.U32 R46, P3, R10, R27, R46 ;  /* 0x0000001b0a2e7225 */ /* 0x000fe2000786002e */
[----:B------:R-:W-:Y:S02]  /*28420*/  ISETP.NE.AND.EX P0, PT, R48, R51, !P2, P0 ;  /* 0x000000333000720c */ /* 0x000fe40005705300 */
[----:B------:R-:W-:Y:S01]  /*28430*/  @P4 IADD3 R39, P2, PT, RZ, -R55, RZ ;  /* 0x80000037ff274210 */ /* 0x000fe20007f5e0ff */
[----:B------:R-:W-:Y:S01]  /*28440*/  IMAD.X R58, RZ, RZ, R45, P1 ;  /* 0x000000ffff3a7224 */ /* 0x000fe200008e062d */
[----:B------:R-:W-:Y:S01]  /*28450*/  @P4 ISETP.NE.U32.AND P1, PT, R54, RZ, PT ;  /* 0x000000ff3600420c */ /* 0x000fe20003f25070 */
[----:B------:R-:W-:-:S02]  /*28460*/  IMAD.IADD R95, R41, 0x1, R43 ;  /* 0x00000001295f7824 */ /* 0x000fc400078e022b */
[----:B------:R-:W-:Y:S01]  /*28470*/  IMAD.X R43, RZ, RZ, RZ, P3 ;  /* 0x000000ffff2b7224 */ /* 0x000fe200018e06ff */
[----:B------:R-:W-:Y:S01]  /*28480*/  IADD3 R97, P3, PT, R92, R53, RZ ;  /* 0x000000355c617210 */ /* 0x000fe20007f7e0ff */
[----:B------:R-:W-:Y:S01]  /*28490*/  IMAD.X R94, R95, 0x1, R58, P5 ;  /* 0x000000015f5e7824 */ /* 0x000fe200028e063a */
[----:B------:R-:W-:Y:S01]  /*284a0*/  @P4 ISETP.NE.U32.AND P5, PT, R42, R39, PT ;  /* 0x000000272a00420c */ /* 0x000fe20003fa5070 */
[----:B------:R-:W-:Y:S01]  /*284b0*/  @P4 IMAD.X R39, RZ, RZ, ~R50, P2 ;  /* 0x000000ffff274224 */ /* 0x000fe200010e0e32 */
[----:B------:R-:W-:Y:S01]  /*284c0*/  @P4 ISETP.NE.AND.EX P1, PT, R56, RZ, PT, P1 ;  /* 0x000000ff3800420c */ /* 0x000fe20003f25310 */
[----:B------:R-:W-:Y:S01]  /*284d0*/  IMAD.X R96, R94, 0x1, R49, P3 ;  /* 0x000000015e607824 */ /* 0x000fe200018e0631 */
[----:B------:R-:W-:Y:S01]  /*284e0*/  ISETP.GE.U32.AND P2, PT, R97, R92, PT ;  /* 0x0000005c6100720c */ /* 0x000fe20003f46070 */
[----:B------:R-:W-:Y:S01]  /*284f0*/  IMAD.WIDE.U32 R44, R10, R25, RZ ;  /* 0x000000190a2c7225 */ /* 0x000fe200078e00ff */
[----:B------:R-:W-:Y:S02]  /*28500*/  @P4 ISETP.NE.AND.EX P5, PT, R52, R39, !P1, P5 ;  /* 0x000000273400420c */ /* 0x000fe40004fa5350 */
[----:B------:R-:W-:Y:S01]  /*28510*/  ISETP.GE.U32.AND.EX P1, PT, R96, R94, PT, P2 ;  /* 0x0000005e6000720c */ /* 0x000fe20003f26120 */
[----:B------:R-:W-:Y:S01]  /*28520*/  IMAD.MOV.U32 R42, RZ, RZ, R47 ;  /* 0x000000ffff2a7224 */ /* 0x000fe200078e002f */
[----:B------:R-:W-:Y:S01]  /*28530*/  IADD3 RZ, P3, PT, R45, R46, RZ ;  /* 0x0000002e2dff7210 */ /* 0x000fe20007f7e0ff */
[----:B------:R-:W-:-:S04]  /*28540*/  IMAD.WIDE.U32 R54, R13, R23, RZ ;  /* 0x000000170d367225 */ /* 0x000fc800078e00ff */
[----:B------:R-:W-:-:S04]  /*28550*/  IMAD.WIDE.U32 R46, R73, R26, RZ ;  /* 0x0000001a492e7225 */ /* 0x000fc800078e00ff */
[----:B------:R-:W-:-:S04]  /*28560*/  IMAD.WIDE.U32 R48, R75, R28, RZ ;  /* 0x0000001c4b307225 */ /* 0x000fc800078e00ff */
[----:B------:R-:W-:-:S04]  /*28570*/  IMAD.WIDE.U32 R52, R72, R26, RZ ;  /* 0x0000001a48347225 */ /* 0x000fc800078e00ff */
[----:B------:R-:W-:-:S04]  /*28580*/  IMAD.WIDE.U32 R54, P6, R12, R24, R54 ;  /* 0x000000180c367225 */ /* 0x000fc800078c0036 */
[----:B------:R-:W-:-:S04]  /*28590*/  IMAD.WIDE.U32 R46, P2, R72, R29, R46 ;  /* 0x0000001d482e7225 */ /* 0x000fc8000784002e */
[----:B------:R-:W-:Y:S01]  /*285a0*/  IMAD.MOV.U32 R93, RZ, RZ, 0x1 ;  /* 0x00000001ff5d7424 */ /* 0x000fe200078e00ff */
[----:B------:R-:W-:Y:S01]  /*285b0*/  @P4 SEL R93, RZ, 0x1, !P5 ;  /* 0x00000001ff5d4807 */ /* 0x000fe20006800000 */
[----:B------:R-:W-:Y:S01]  /*285c0*/  IMAD.X R45, RZ, RZ, RZ, P6 ;  /* 0x000000ffff2d7224 */ /* 0x000fe200030e06ff */
[----:B------:R-:W-:Y:S01]  /*285d0*/  @P1 IADD3 R39, P6, PT, RZ, -R61, RZ ;  /* 0x8000003dff271210 */ /* 0x000fe20007fde0ff */
[----:B------:R-:W-:Y:S01]  /*285e0*/  IMAD.WIDE.U32.X R42, R11, R27, R42, P3 ;  /* 0x0000001b0b2a7225 */ /* 0x000fe200018e042a */
[----:B------:R-:W-:-:S03]  /*285f0*/  IADD3 RZ, P5, PT, R53, R46, RZ ;  /* 0x0000002e35ff7210 */ /* 0x000fc60007fbe0ff */
[----:B------:R-:W-:-:S04]  /*28600*/  IMAD.WIDE.U32 R48, P3, R74, R31, R48 ;  /* 0x0000001f4a307225 */ /* 0x000fc80007860030 */
[----:B------:R-:W-:Y:S01]  /*28610*/  IMAD.X R53, RZ, RZ, RZ, P2 ;  /* 0x000000ffff357224 */ /* 0x000fe200010e06ff */
[----:B------:R-:W-:Y:S01]  /*28620*/  @P1 ISETP.NE.U32.AND P2, PT, R92, RZ, PT ;  /* 0x000000ff5c00120c */ /* 0x000fe20003f45070 */
[----:B------:R-:W-:Y:S02]  /*28630*/  @P1 IMAD.X R46, RZ, RZ, ~R58, P6 ;  /* 0x000000ffff2e1224 */ /* 0x000fe400030e0e3a */
[----:B------:R-:W-:Y:S01]  /*28640*/  IMAD.X R41, RZ, RZ, RZ, P3 ;  /* 0x000000ffff297224 */ /* 0x000fe200018e06ff */
[----:B------:R-:W-:Y:S01]  /*28650*/  @P1 ISETP.NE.U32.AND P3, PT, R40, R39, PT ;  /* 0x000000272800120c */ /* 0x000fe20003f65070 */
[----:B------:R-:W-:Y:S01]  /*28660*/  IMAD.MOV.U32 R52, RZ, RZ, R47 ;  /* 0x000000ffff347224 */ /* 0x000fe200078e002f */
[----:B------:R-:W-:Y:S01]  /*28670*/  @P1 ISETP.NE.AND.EX P2, PT, R94, RZ, PT, P2 ;  /* 0x000000ff5e00120c */ /* 0x000fe20003f45320 */
[----:B------:R-:W-:Y:S02]  /*28680*/  IMAD.MOV.U32 R47, RZ, RZ, 0x1 ;  /* 0x00000001ff2f7424 */ /* 0x000fe400078e00ff */
[----:B------:R-:W-:Y:S01]  /*28690*/  IMAD.WIDE.U32.X R52, R73, R29, R52, P5 ;  /* 0x0000001d49347225 */ /* 0x000fe200028e0434 */
[----:B------:R-:W-:-:S03]  /*286a0*/  @P1 ISETP.NE.AND.EX P3, PT, R95, R46, !P2, P3 ;  /* 0x0000002e5f00120c */ /* 0x000fc60005765330 */
[----:B------:R-:W-:Y:S01]  /*286b0*/  IMAD.MOV.U32 R44, RZ, RZ, R55 ;  /* 0x000000ffff2c7224 */ /* 0x000fe200078e0037 */
[----:B------:R-:W-:Y:S01]  /*286c0*/  @P1 SEL R47, RZ, 0x1, !P3 ;  /* 0x00000001ff2f1807 */ /* 0x000fe20005800000 */
[----:B------:R-:W-:-:S04]  /*286d0*/  IMAD.WIDE.U32 R50, R74, R28, RZ ;  /* 0x0000001c4a327225 */ /* 0x000fc800078e00ff */
[----:B------:R-:W-:Y:S01]  /*286e0*/  IMAD R55, R31, R74, RZ ;  /* 0x0000004a1f377224 */ /* 0x000fe200078e02ff */
[----:B------:R-:W-:Y:S01]  /*286f0*/  IADD3 RZ, P6, PT, R51, R48, RZ ;  /* 0x0000003033ff7210 */ /* 0x000fe20007fde0ff */
[----:B------:R-:W-:Y:S01]  /*28700*/  IMAD.WIDE.U32 R56, R12, R23, RZ ;  /* 0x000000170c387225 */ /* 0x000fe200078e00ff */
[----:B------:R-:W-:-:S03]  /*28710*/  SEL R48, RZ, 0x1, !P0 ;  /* 0x00000001ff307807 */ /* 0x000fc60004000000 */
[----:B------:R-:W-:Y:S01]  /*28720*/  IMAD.MOV.U32 R40, RZ, RZ, R49 ;  /* 0x000000ffff287224 */ /* 0x000fe200078e0031 */
[----:B------:R-:W-:Y:S01]  /*28730*/  IADD3 R49, P5, PT, R47, R52, RZ ;  /* 0x000000342f317210 */ /* 0x000fe20007fbe0ff */
[----:B------:R-:W-:Y:S01]  /*28740*/  IMAD R39, R75, R28, R55 ;  /* 0x0000001c4b277224 */ /* 0x000fe200078e0237 */
[----:B------:R-:W-:Y:S01]  /*28750*/  IADD3 R55, P3, PT, R93, R42, RZ ;  /* 0x0000002a5d377210 */ /* 0x000fe20007f7e0ff */
[----:B------:R-:W-:Y:S01]  /*28760*/  IMAD.WIDE.U32 R50, R28, R74, RZ ;  /* 0x0000004a1c327225 */ /* 0x000fe200078e00ff */
[----:B------:R-:W-:Y:S02]  /*28770*/  IADD3 RZ, P4, PT, R57, R54, RZ ;  /* 0x0000003639ff7210 */ /* 0x000fe40007f9e0ff */
[----:B------:R-:W-:Y:S01]  /*28780*/  IADD3.X R57, PT, PT, R53, UR4, RZ, P5, !PT ;  /* 0x0000000435397c10 */ /* 0x000fe2000affe4ff */
[----:B------:R-:W-:Y:S01]  /*28790*/  IMAD R42, R24, R10, RZ ;  /* 0x0000000a182a7224 */ /* 0x000fe200078e02ff */
[----:B------:R-:W-:Y:S01]  /*287a0*/  IADD3 R61, P2, PT, R97, R50, RZ ;  /* 0x00000032613d7210 */ /* 0x000fe20007f5e0ff */
[----:B------:R-:W-:Y:S01]  /*287b0*/  IMAD.WIDE.U32 R52, R23, R10, RZ ;  /* 0x0000000a17347225 */ /* 0x000fe200078e00ff */
[----:B------:R-:W-:-:S02]  /*287c0*/  IADD3.X R97, PT, PT, R43, UR4, RZ, P3, !PT ;  /* 0x000000042b617c10 */ /* 0x000fc40009ffe4ff */
[----:B------:R-:W-:Y:S01]  /*287d0*/  ISETP.GE.U32.AND P1, PT, R61, R50, PT ;  /* 0x000000323d00720c */ /* 0x000fe20003f26070 */
[----:B------:R-:W-:Y:S01]  /*287e0*/  IMAD R47, R11, R23, R42 ;  /* 0x000000170b2f7224 */ /* 0x000fe200078e022a */
[----:B------:R-:W-:Y:S01]  /*287f0*/  IADD3 R93, P0, PT, R55, R52, RZ ;  /* 0x00000034375d7210 */ /* 0x000fe20007f1e0ff */
[----:B------:R-:W-:Y:S02]  /*28800*/  IMAD.IADD R39, R51, 0x1, R39 ;  /* 0x0000000133277824 */ /* 0x000fe400078e0227 */
[----:B------:R-:W-:-:S04]  /*28810*/  IMAD.WIDE.U32.X R44, R13, R24, R44, P4 ;  /* 0x000000180d2c7225 */ /* 0x000fc800020e042c */
[----:B------:R-:W-:Y:S02]  /*28820*/  IMAD.IADD R92, R53, 0x1, R47 ;  /* 0x00000001355c7824 */ /* 0x000fe400078e022f */
[----:B------:R-:W-:Y:S02]  /*28830*/  IMAD R46, R27, R72, RZ ;  /* 0x000000481b2e7224 */ /* 0x000fe400078e02ff */
[----:B------:R-:W-:Y:S01]  /*28840*/  IMAD.X R58, R39, 0x1, R96, P2 ;  /* 0x00000001273a7824 */ /* 0x000fe200010e0660 */
[----:B------:R-:W-:Y:S01]  /*28850*/  IADD3 R48, P2, P3, R93, R44, R48 ;  /* 0x0000002c5d307210 */ /* 0x000fe20007b5e030 */
[----:B------:R-:W-:-:S03]  /*28860*/  IMAD.WIDE.U32 R42, R25, R72, RZ ;  /* 0x00000048192a7225 */ /* 0x000fc600078e00ff */
[----:B------:R-:W-:Y:S01]  /*28870*/  ISETP.GE.U32.AND.EX P1, PT, R58, R39, PT, P1 ;  /* 0x000000273a00720c */ /* 0x000fe20003f26110 */
[----:B------:R-:W-:Y:S01]  /*28880*/  IMAD.X R95, R92, 0x1, R97, P0 ;  /* 0x000000015c5f7824 */ /* 0x000fe200000e0661 */
[----:B------:R-:W-:Y:S01]  /*28890*/  IADD3 R51, P0, PT, R49, R42, RZ ;  /* 0x0000002a31337210 */ /* 0x000fe20007f1e0ff */
[----:B------:R-:W-:Y:S01]  /*288a0*/  IMAD R47, R73, R25, R46 ;  /* 0x00000019492f7224 */ /* 0x000fe200078e022e */
[----:B------:R-:W-:Y:S02]  /*288b0*/  SEL R39, RZ, 0x1, P1 ;  /* 0x00000001ff277807 */ /* 0x000fe40000800000 */
[----:B------:R-:W-:Y:S01]  /*288c0*/  IADD3.X R54, PT, PT, R95, R45, RZ, P2, P3 ;  /* 0x0000002d5f367210 */ /* 0x000fe200017e64ff */
[----:B------:R-:W-:Y:S01]  /*288d0*/  IMAD.IADD R94, R43, 0x1, R47 ;  /* 0x000000012b5e7824 */ /* 0x000fe200078e022f */
[----:B------:R-:W-:Y:S01]  /*288e0*/  IADD3 R46, P2, PT, R51, R48, RZ ;  /* 0x00000030332e7210 */ /* 0x000fe20007f5e0ff */
[----:B------:R-:W-:Y:S01]  /*288f0*/  IMAD.WIDE.U32.X R44, R75, R31, R40, P6 ;  /* 0x0000001f4b2c7225 */ /* 0x000fe200030e0428 */
[----:B------:R-:W-:-:S03]  /*28900*/  ISETP.GE.U32.AND P3, PT, R48, R93, PT ;  /* 0x0000005d3000720c */ /* 0x000fc60003f66070 */
[----:B------:R-:W-:Y:S01]  /*28910*/  IMAD.X R47, R94, 0x1, R57, P0 ;  /* 0x000000015e2f7824 */ /* 0x000fe200000e0639 */
[----:B------:R-:W-:Y:S01]  /*28920*/  IADD3 R53, P1, PT, R39, R44, RZ ;  /* 0x0000002c27357210 */ /* 0x000fe20007f3e0ff */
[-C--:B------:R-:W-:Y:S01]  /*28930*/  IMAD R43, R29, R74.reuse, RZ ;  /* 0x0000004a1d2b7224 */ /* 0x080fe200078e02ff */
        /* <DEDUP_REMOVED lines=9> */
[----:B------:R-:W-:Y:S02]  /*289d0*/  IMAD R44, R31, R12, RZ ;  /* 0x0000000c1f2c7224 */ /* 0x000fe400078e02ff */
[----:B------:R-:W-:Y:S01]  /*289e0*/  IMAD.X R113, R96, 0x1, R45, P1 ;  /* 0x0000000160717824 */ /* 0x000fe200008e062d */
[----:B------:R-:W-:Y:S01]  /*289f0*/  IADD3 R39, P1, PT, R106, R46, RZ ;  /* 0x0000002e6a277210 */ /* 0x000fe20007f3e0ff */
[----:B------:R-:W-:-:S04]  /*28a00*/  IMAD R111, R13, R28, R44 ;  /* 0x0000001c0d6f7224 */ /* 0x000fc800078e022c */
[----:B------:R-:W-:Y:S01]  /*28a10*/  IMAD.X R56, R113, 0x1, R56, P1 ;  /* 0x0000000171387824 */ /* 0x000fe200008e0638 */
[----:B------:R-:W-:-:S03]  /*28a20*/  ISETP.GE.U32.AND P1, PT, R39, R106, PT ;  /* 0x0000006a2700720c */ /* 0x000fc60003f26070 */
[----:B------:R-:W-:Y:S01]  /*28a30*/  @P0 ISETP.NE.U32.AND P4, PT, R51, RZ, PT ;  /* 0x000000ff3300020c */ /* 0x000fe20003f85070 */
[----:B------:R-:W-:Y:S01]  /*28a40*/  IMAD.WIDE.U32 R50, R73, R25, RZ ;  /* 0x0000001949327225 */ /* 0x000fe200078e00ff */
[----:B------:R-:W-:Y:S02]  /*28a50*/  ISETP.GE.U32.AND.EX P1, PT, R56, R113, PT, P1 ;  /* 0x000000713800720c */ /* 0x000fe40003f26110 */
[----:B------:R-:W-:Y:S01]  /*28a60*/  @P0 IADD3 R41, P5, PT, RZ, -R49, RZ ;  /* 0x80000031ff290210 */ /* 0x000fe20007fbe0ff */
[----:B------:R-:W-:Y:S01]  /*28a70*/  IMAD.WIDE.U32 R48, R28, R12, RZ ;  /* 0x0000000c1c307225 */ /* 0x000fe200078e00ff */
[----:B------:R-:W-:Y:S02]  /*28a80*/  @P0 ISETP.NE.AND.EX P4, PT, R47, RZ, PT, P4 ;  /* 0x000000ff2f00020c */ /* 0x000fe40003f85340 */
[----:B------:R-:W-:Y:S01]  /*28a90*/  @P0 ISETP.NE.U32.AND P2, PT, R42, R41, PT ;  /* 0x000000292a00020c */ /* 0x000fe20003f45070 */
[----:B------:R-:W-:-:S04]  /*28aa0*/  IMAD.WIDE.U32 R42, R72, R25, RZ ;  /* 0x00000019482a7225 */ /* 0x000fc800078e00ff */
[----:B------:R-:W-:-:S04]  /*28ab0*/  IMAD.WIDE.U32 R50, P6, R72, R27, R50 ;  /* 0x0000001b48327225 */ /* 0x000fc800078c0032 */
[----:B------:R-:W-:-:S04]  /*28ac0*/  IMAD.WIDE.U32 R46, R11, R23, RZ ;  /* 0x000000170b2e7225 */ /* 0x000fc800078e00ff */
[----:B------:R-:W-:Y:S01]  /*28ad0*/  @P0 IMAD.X R41, RZ, RZ, ~R57, P5 ;  /* 0x000000ffff290224 */ /* 0x000fe200028e0e39 */
[----:B------:R-:W-:Y:S01]  /*28ae0*/  IADD3 RZ, P5, PT, R43, R50, RZ ;  /* 0x000000322bff7210 */ /* 0x000fe20007fbe0ff */
[----:B------:R-:W-:Y:S02]  /*28af0*/  IMAD.IADD R111, R49, 0x1, R111 ;  /* 0x00000001316f7824 */ /* 0x000fe400078e026f */
[----:B------:R-:W-:Y:S01]  /*28b00*/  IMAD.X R43, RZ, RZ, RZ, P6 ;  /* 0x000000ffff2b7224 */ /* 0x000fe200030e06ff */
[----:B------:R-:W-:Y:S01]  /*28b10*/  @P0 ISETP.NE.AND.EX P2, PT, R94, R41, !P4, P2 ;  /* 0x000000295e00020c */ /* 0x000fe20006745320 */
[----:B------:R-:W-:Y:S01]  /*28b20*/  IMAD.WIDE.U32 R46, P4, R10, R24, R46 ;  /* 0x000000180a2e7225 */ /* 0x000fe2000788002e */
[----:B------:R-:W-:-:S03]  /*28b30*/  @P1 IADD3 R41, P6, PT, RZ, -R53, RZ ;  /* 0x80000035ff291210 */ /* 0x000fc60007fde0ff */
[-C--:B------:R-:W-:Y:S02]  /*28b40*/  IMAD R42, R111, R70.reuse, RZ ;  /* 0x000000466f2a7224 */ /* 0x080fe400078e02ff */
[----:B------:R-:W-:Y:S01]  /*28b50*/  IMAD.X R53, RZ, RZ, RZ, P4 ;  /* 0x000000ffff357224 */ /* 0x000fe200020e06ff */
[----:B------:R-:W-:Y:S01]  /*28b60*/  @P1 ISETP.NE.U32.AND P4, PT, R106, RZ, PT ;  /* 0x000000ff6a00120c */ /* 0x000fe20003f85070 */
[----:B------:R-:W-:Y:S01]  /*28b70*/  @P1 IMAD.X R49, RZ, RZ, ~R45, P6 ;  /* 0x000000ffff311224 */ /* 0x000fe200030e0e2d */
[----:B------:R-:W-:Y:S01]  /*28b80*/  @P1 ISETP.NE.U32.AND P6, PT, R40, R41, PT ;  /* 0x000000292800120c */ /* 0x000fe20003fc5070 */
[----:B------:R-:W-:Y:S01]  /*28b90*/  IMAD.WIDE.U32 R44, R48, R70, RZ ;  /* 0x00000046302c7225 */ /* 0x000fe200078e00ff */
[----:B------:R-:W-:-:S03]  /*28ba0*/  @P1 ISETP.NE.AND.EX P4, PT, R113, RZ, PT, P4 ;  /* 0x000000ff7100120c */ /* 0x000fc60003f85340 */
[----:B------:R-:W-:Y:S01]  /*28bb0*/  IMAD R57, R48, R71, R42 ;  /* 0x0000004730397224 */ /* 0x000fe200078e022a */
[----:B------:R-:W-:Y:S01]  /*28bc0*/  @P1 ISETP.NE.AND.EX P4, PT, R96, R49, !P4, P6 ;  /* 0x000000316000120c */ /* 0x000fe20006785360 */
[----:B------:R-:W-:-:S04]  /*28bd0*/  IMAD.WIDE.U32 R40, R75, R26, RZ ;  /* 0x0000001a4b287225 */ /* 0x000fc800078e00ff */
[----:B------:R-:W-:Y:S02]  /*28be0*/  IMAD.MOV.U32 R42, RZ, RZ, R51 ;  /* 0x000000ffff2a7224 */ /* 0x000fe400078e0033 */
        /* <DEDUP_REMOVED lines=9> */
[----:B------:R-:W-:Y:S01]  /*28c80*/  IMAD.X R49, RZ, RZ, RZ, P6 ;  /* 0x000000ffff317224 */ /* 0x000fe200030e06ff */
[----:B------:R-:W-:Y:S01]  /*28c90*/  LOP3.LUT R40, RZ, R111, RZ, 0x33, !PT ;  /* 0x0000006fff287212 */ /* 0x000fe200078e33ff */
[----:B------:R-:W-:-:S04]  /*28ca0*/  IMAD.WIDE.U32 R50, R44, R68, RZ ;  /* 0x000000442c327225 */ /* 0x000fc800078e00ff */
[----:B------:R-:W-:Y:S02]  /*28cb0*/  IMAD.MOV.U32 R48, RZ, RZ, R41 ;  /* 0x000000ffff307224 */ /* 0x000fe400078e0029 */
[----:B------:R-:W-:-:S04]  /*28cc0*/  IMAD.WIDE.U32 R54, P6, R44, R69, R54 ;  /* 0x000000452c367225 */ /* 0x000fc800078c0036 */
[----:B------:R-:W-:Y:S01]  /*28cd0*/  IMAD.WIDE.U32.X R48, R75, R29, R48, P5 ;  /* 0x0000001d4b307225 */ /* 0x000fe200028e0430 */
[----:B------:R-:W-:-:S03]  /*28ce0*/  ISETP.GT.U32.AND P5, PT, R50, R45, PT ;  /* 0x0000002d3200720c */ /* 0x000fc60003fa4070 */
        /* <DEDUP_REMOVED lines=9> */
[----:B------:R-:W-:Y:S01]  /*28d80*/  @P3 ISETP.NE.U32.AND P5, PT, R93, RZ, PT ;  /* 0x000000ff5d00320c */ /* 0x000fe20003fa5070 */
[----:B------:R-:W-:Y:S01]  /*28d90*/  IMAD.MOV.U32 R50, RZ, RZ, 0x1 ;  /* 0x00000001ff327424 */ /* 0x000fe200078e00ff */
[----:B------:R-:W-:Y:S01]  /*28da0*/  IADD3 R115, P2, PT, R45, R40, RZ ;  /* 0x000000282d737210 */ /* 0x000fe20007f5e0ff */
[----:B------:R-:W-:Y:S01]  /*28db0*/  IMAD.MOV.U32 R45, RZ, RZ, 0x1 ;  /* 0x00000001ff2d7424 */ /* 0x000fe200078e00ff */
[----:B------:R-:W-:Y:S01]  /*28dc0*/  @P1 SEL R45, RZ, 0x1, !P4 ;  /* 0x00000001ff2d1807 */ /* 0x000fe20006000000 */
[----:B------:R-:W-:Y:S01]  /*28dd0*/  IMAD R54, R27, R74, RZ ;  /* 0x0000004a1b367224 */ /* 0x000fe200078e02ff */
[----:B------:R-:W-:Y:S01]  /*28de0*/  @P3 ISETP.NE.U32.AND P0, PT, R52, R113, PT ;  /* 0x000000713400320c */ /* 0x000fe20003f05070 */
[----:B------:R-:W-:Y:S01]  /*28df0*/  IMAD.X R106, RZ, RZ, R41, P2 ;  /* 0x000000ffff6a7224 */ /* 0x000fe200010e0629 */
[----:B------:R-:W-:Y:S01]  /*28e00*/  @P3 ISETP.NE.AND.EX P5, PT, R95, RZ, PT, P5 ;  /* 0x000000ff5f00320c */ /* 0x000fe20003fa5350 */
[----:B------:R-:W-:Y:S01]  /*28e10*/  IMAD.WIDE.U32 R40, R57, R66, RZ ;  /* 0x0000004239287225 */ /* 0x000fe200078e00ff */
[----:B------:R-:W-:-:S02]  /*28e20*/  IADD3 R55, P1, PT, R55, R42, RZ ;  /* 0x0000002a37377210 */ /* 0x000fc40007f3e0ff */
[----:B------:R-:W-:Y:S01]  /*28e30*/  IADD3 R113, P2, PT, R45, R48, RZ ;  /* 0x000000302d717210 */ /* 0x000fe20007f5e0ff */
[----:B------:R-:W-:Y:S01]  /*28e40*/  IMAD.MOV.U32 R52, RZ, RZ, R47 ;  /* 0x000000ffff347224 */ /* 0x000fe200078e002f */
[----:B------:R-:W-:Y:S01]  /*28e50*/  IADD3 RZ, P6, PT, R51, R46, RZ ;  /* 0x0000002e33ff7210 */ /* 0x000fe20007fde0ff */
[----:B------:R-:W-:Y:S01]  /*28e60*/  IMAD.WIDE.U32 R46, R44, R66, RZ ;  /* 0x000000422c2e7225 */ /* 0x000fe200078e00ff */
[----:B------:R-:W-:Y:S02]  /*28e70*/  @P3 ISETP.NE.AND.EX P0, PT, R92, R97, !P5, P0 ;  /* 0x000000615c00320c */ /* 0x000fe40006f05300 */
[----:B------:R-:W-:Y:S01]  /*28e80*/  IADD3.X R94, PT, PT, R43, UR5, RZ, P1, !PT ;  /* 0x000000052b5e7c10 */ /* 0x000fe20008ffe4ff */
[----:B------:R-:W-:Y:S01]  /*28e90*/  IMAD R51, R24, R72, RZ ;  /* 0x0000004818337224 */ /* 0x000fe200078e02ff */
[----:B------:R-:W-:Y:S01]  /*28ea0*/  IADD3.X R92, PT, PT, R49, UR4, RZ, P2, !PT ;  /* 0x00000004315c7c10 */ /* 0x000fe200097fe4ff */
[----:B------:R-:W-:Y:S01]  /*28eb0*/  IMAD.WIDE.U32 R48, P1, R44, R67, R40 ;  /* 0x000000432c307225 */ /* 0x000fe20007820028 */
[----:B------:R-:W-:-:S02]  /*28ec0*/  IADD3 R112, P2, PT, R115, R46, RZ ;  /* 0x0000002e73707210 */ /* 0x000fc40007f5e0ff */
[----:B------:R-:W-:Y:S01]  /*28ed0*/  @P3 SEL R50, RZ, 0x1, !P0 ;  /* 0x00000001ff323807 */ /* 0x000fe20004000000 */
[----:B------:R-:W-:Y:S01]  /*28ee0*/  IMAD.IADD R110, R47, 0x1, R48 ;  /* 0x000000012f6e7824 */ /* 0x000fe200078e0230 */
[----:B------:R-:W-:Y:S01]  /*28ef0*/  IADD3 R45, P4, PT, R112, R60, RZ ;  /* 0x0000003c702d7210 */ /* 0x000fe20007f9e0ff */
[----:B------:R-:W-:-:S04]  /*28f00*/  IMAD.WIDE.U32 R40, R23, R72, RZ ;  /* 0x0000004817287225 */ /* 0x000fc800078e00ff */
[----:B------:R-:W-:Y:S01]  /*28f10*/  IMAD R51, R73, R23, R51 ;  /* 0x0000001749337224 */ /* 0x000fe200078e0233 */
[----:B------:R-:W-:Y:S01]  /*28f20*/  IADD3 R111, P0, PT, R55, R40, RZ ;  /* 0x00000028376f7210 */ /* 0x000fe20007f1e0ff */
[----:B------:R-:W-:Y:S02]  /*28f30*/  IMAD.X R114, R110, 0x1, R106, P2 ;  /* 0x000000016e727824 */ /* 0x000fe400010e066a */
[----:B------:R-:W-:-:S04]  /*28f40*/  IMAD.WIDE.U32.X R52, R11, R24, R52, P6 ;  /* 0x000000180b347225 */ /* 0x000fc800030e0434 */
[----:B------:R-:W-:Y:S01]  /*28f50*/  IMAD.IADD R95, R41, 0x1, R51 ;  /* 0x00000001295f7824 */ /* 0x000fe200078e0233 */
[----:B------:R-:W-:Y:S01]  /*28f60*/  IADD3 R50, P2, P3, R111, R50, R52 ;  /* 0x000000326f327210 */ /* 0x000fe20007b5e034 */
[----:B------:R-:W-:-:S04]  /*28f70*/  IMAD.WIDE.U32 R42, R25, R74, RZ ;  /* 0x0000004a192a7225 */ /* 0x000fc800078e00ff */
[----:B------:R-:W-:Y:S01]  /*28f80*/  IMAD.X R93, R114, 0x1, R59, P4 ;  /* 0x00000001725d7824 */ /* 0x000fe200020e063b */
[----:B------:R-:W-:Y:S01]  /*28f90*/  ISETP.GE.U32.AND P4, PT, R45, R112, PT ;  /* 0x000000702d00720c */ /* 0x000fe20003f86070 */
[----:B------:R-:W-:Y:S02]  /*28fa0*/  IMAD R41, R75, R25, R54 ;  /* 0x000000194b297224 */ /* 0x000fe400078e0236 */
[----:B------:R-:W-:Y:S01]  /*28fb0*/  IMAD.X R97, R95, 0x1, R94, P0 ;  /* 0x000000015f617824 */ /* 0x000fe200000e065e */
[----:B------:R-:W-:Y:S01]  /*28fc0*/  ISETP.GE.U32.AND.EX P4, PT, R93, R114, PT, P4 ;  /* 0x000000725d00720c */ /* 0x000fe20003f86140 */
[----:B------:R-:W-:Y:S01]  /*28fd0*/  IMAD.IADD R54, R43, 0x1, R41 ;  /* 0x000000012b367824 */ /* 0x000fe200078e0229 */
[----:B------:R-:W-:Y:S01]  /*28fe0*/  IADD3 R96, P0, PT, R113, R42, RZ ;  /* 0x0000002a71607210 */ /* 0x000fe20007f1e0ff */
[----:B------:R-:W-:Y:S01]  /*28ff0*/  IMAD.X R51, RZ, RZ, RZ, P1 ;  /* 0x000000ffff337224 */ /* 0x000fe200008e06ff */
[----:B------:R-:W-:Y:S02]  /*29000*/  IADD3.X R52, PT, PT, R97, UR4, R53, P2, P3 ;  /* 0x0000000461347c10 */ /* 0x000fe400097e6435 */
[----:B------:R-:W-:Y:S01]  /*29010*/  IADD3 R59, P3, PT, R96, R50, RZ ;  /* 0x00000032603b7210 */ /* 0x000fe20007f7e0ff */
[----:B------:R-:W-:Y:S01]  /*29020*/  IMAD.X R53, R54, 0x1, R92, P0 ;  /* 0x0000000136357824 */ /* 0x000fe200000e065c */
[----:B------:R-:W-:-:S02]  /*29030*/  IADD3 RZ, P1, PT, R48, R47, RZ ;  /* 0x0000002f30ff7210 */ /* 0x000fc40007f3e0ff */
[----:B------:R-:W-:Y:S01]  /*29040*/  ISETP.GE.U32.AND P2, PT, R59, R96, PT ;  /* 0x000000603b00720c */ /* 0x000fe20003f46070 */
[----:B------:R-:W-:Y:S02]  /*29050*/  IMAD.X R60, R53, 0x1, R52, P3 ;  /* 0x00000001353c7824 */ /* 0x000fe400018e0634 */
[----:B------:R-:W-:Y:S02]  /*29060*/  @P4 IADD3 R41, P0, PT, RZ, -R115, RZ ;  /* 0x80000073ff294210 */ /* 0x000fe40007f1e0ff */
[----:B------:R-:W-:Y:S02]  /*29070*/  @P4 ISETP.NE.U32.AND P5, PT, R112, RZ, PT ;  /* 0x000000ff7000420c */ /* 0x000fe40003fa5070 */
[----:B------:R-:W-:Y:S02]  /*29080*/  ISETP.GE.U32.AND.EX P2, PT, R60, R53, PT, P2 ;  /* 0x000000353c00720c */ /* 0x000fe40003f46120 */
[----:B------:R-:W-:Y:S01]  /*29090*/  @P4 ISETP.NE.U32.AND P3, PT, R46, R41, PT ;  /* 0x000000292e00420c */ /* 0x000fe20003f65070 */
[----:B------:R-:W-:Y:S01]  /*290a0*/  @P4 IMAD.X R41, RZ, RZ, ~R106, P0 ;  /* 0x000000ffff294224 */ /* 0x000fe200000e0e6a */
[----:B------:R-:W-:Y:S01]  /*290b0*/  @P4 ISETP.NE.AND.EX P5, PT, R114, RZ, PT, P5 ;  /* 0x000000ff7200420c */ /* 0x000fe20003fa5350 */
[----:B------:R-:W-:Y:S01]  /*290c0*/  IMAD.WIDE.U32 R46, R57, R64, RZ ;  /* 0x00000040392e7225 */ /* 0x000fe200078e00ff */
[----:B------:R-:W-:-:S02]  /*290d0*/  ISETP.GE.U32.AND P0, PT, R50, R111, PT ;  /* 0x0000006f3200720c */ /* 0x000fc40003f06070 */
[----:B------:R-:W-:Y:S01]  /*290e0*/  @P4 ISETP.NE.AND.EX P5, PT, R110, R41, !P5, P3 ;  /* 0x000000296e00420c */ /* 0x000fe20006fa5330 */
[----:B------:R-:W-:Y:S01]  /*290f0*/  IMAD.MOV.U32 R50, RZ, RZ, R49 ;  /* 0x000000ffff327224 */ /* 0x000fe200078e0031 */
[----:B------:R-:W-:Y:S01]  /*29100*/  ISETP.GE.U32.AND.EX P0, PT, R52, R97, PT, P0 ;  /* 0x000000613400720c */ /* 0x000fe20003f06100 */
[----:B------:R-:W-:Y:S01]  /*29110*/  IMAD.MOV.U32 R41, RZ, RZ, 0x1 ;  /* 0x00000001ff297424 */ /* 0x000fe200078e00ff */
        /* <DEDUP_REMOVED lines=8> */
[----:B------:R-:W-:Y:S01]  /*291a0*/  @P2 ISETP.NE.AND.EX P3, PT, R53, RZ, PT, P3 ;  /* 0x000000ff3500220c */ /* 0x000fe20003f65330 */
[----:B------:R-:W-:Y:S01]  /*291b0*/  IMAD.WIDE.U32 R42, R44, R64, RZ ;  /* 0x000000402c2a7225 */ /* 0x000fe200078e00ff */
[----:B------:R-:W-:Y:S02]  /*291c0*/  IADD3.X R96, PT, PT, R49, UR4, RZ, P4, !PT ;  /* 0x0000000431607c10 */ /* 0x000fe4000a7fe4ff */
[----:B------:R-:W-:Y:S01]  /*291d0*/  @P2 ISETP.NE.AND.EX P6, PT, R54, R41, !P3, P1 ;  /* 0x000000293600220c */ /* 0x000fe20005fc5310 */
[----:B------:R-:W-:Y:S01]  /*291e0*/  IMAD.WIDE.U32 R46, P5, R44, R65, R46 ;  /* 0x000000412c2e7225 */ /* 0x000fe200078a002e */
[----:B------:R-:W-:-:S03]  /*291f0*/  IADD3 R106, P4, PT, R113, R42, RZ ;  /* 0x0000002a716a7210 */ /* 0x000fc60007f9e0ff */
[----:B------:R-:W-:Y:S01]  /*29200*/  IMAD.WIDE.U32 R50, P3, R74, R27, R50 ;  /* 0x0000001b4a327225 */ /* 0x000fe20007860032 */
[----:B------:R-:W-:-:S03]  /*29210*/  IADD3 R92, P1, PT, R106, R91, RZ ;  /* 0x0000005b6a5c7210 */ /* 0x000fc60007f3e0ff */
[----:B------:R-:W-:Y:S02]  /*29220*/  IMAD.IADD R115, R43, 0x1, R46 ;  /* 0x000000012b737824 */ /* 0x000fe400078e022e */
[----:B------:R-:W-:-:S04]  /*29230*/  IMAD.WIDE.U32 R52, R74, R25, RZ ;  /* 0x000000194a347225 */ /* 0x000fc800078e00ff */
[----:B------:R-:W-:Y:S01]  /*29240*/  IMAD.X R49, RZ, RZ, RZ, P3 ;  /* 0x000000ffff317224 */ /* 0x000fe200018e06ff */
[----:B------:R-:W-:Y:S01]  /*29250*/  @P0 IADD3 R91, P3, PT, RZ, -R55, RZ ;  /* 0x80000037ff5b0210 */ /* 0x000fe20007f7e0ff */
[----:B------:R-:W-:Y:S01]  /*29260*/  IMAD.X R117, R115, 0x1, R96, P4 ;  /* 0x0000000173757824 */ /* 0x000fe200020e0660 */
[----:B------:R-:W-:Y:S01]  /*29270*/  IADD3 RZ, P4, PT, R53, R50, RZ ;  /* 0x0000003235ff7210 */ /* 0x000fe20007f9e0ff */
[----:B------:R-:W-:-:S04]  /*29280*/  IMAD.WIDE.U32 R54, R73, R23, RZ ;  /* 0x0000001749367225 */ /* 0x000fc800078e00ff */
[----:B------:R-:W-:Y:S02]  /*29290*/  IMAD.MOV.U32 R48, RZ, RZ, R51 ;  /* 0x000000ffff307224 */ /* 0x000fe400078e0033 */
[----:B------:R-:W-:Y:S01]  /*292a0*/  IMAD.X R90, R117, 0x1, R90, P1 ;  /* 0x00000001755a7824 */ /* 0x000fe200008e065a */
[----:B------:R-:W-:Y:S01]  /*292b0*/  ISETP.GE.U32.AND P1, PT, R92, R106, PT ;  /* 0x0000006a5c00720c */ /* 0x000fe20003f26070 */
[----:B------:R-:W-:Y:S02]  /*292c0*/  @P0 IMAD.X R94, RZ, RZ, ~R94, P3 ;  /* 0x000000ffff5e0224 */ /* 0x000fe400018e0e5e */
[----:B------:R-:W-:Y:S01]  /*292d0*/  IMAD.WIDE.U32 R54, P3, R72, R24, R54 ;  /* 0x0000001848367225 */ /* 0x000fe20007860036 */
[----:B------:R-:W-:-:S03]  /*292e0*/  ISETP.GE.U32.AND.EX P1, PT, R90, R117, PT, P1 ;  /* 0x000000755a00720c */ /* 0x000fc60003f26110 */
[----:B------:R-:W-:Y:S01]  /*292f0*/  IMAD.WIDE.U32.X R48, R75, R27, R48, P4 ;  /* 0x0000001b4b307225 */ /* 0x000fe200020e0430 */
[----:B------:R-:W-:-:S03]  /*29300*/  @P0 ISETP.NE.U32.AND P4, PT, R111, RZ, PT ;  /* 0x000000ff6f00020c */ /* 0x000fc60003f85070 */
[----:B------:R-:W-:Y:S01]  /*29310*/  IMAD.X R41, RZ, RZ, RZ, P3 ;  /* 0x000000ffff297224 */ /* 0x000fe200018e06ff */
[----:B------:R-:W-:Y:S01]  /*29320*/  @P0 ISETP.NE.U32.AND P3, PT, R40, R91, PT ;  /* 0x0000005b2800020c */ /* 0x000fe20003f65070 */
[----:B------:R-:W-:Y:S01]  /*29330*/  IMAD.MOV.U32 R53, RZ, RZ, 0x1 ;  /* 0x00000001ff357424 */ /* 0x000fe200078e00ff */
[----:B------:R-:W-:Y:S01]  /*29340*/  @P0 ISETP.NE.AND.EX P4, PT, R97, RZ, PT, P4 ;  /* 0x000000ff6100020c */ /* 0x000fe20003f85340 */
[----:B------:R-:W-:Y:S01]  /*29350*/  IMAD.WIDE.U32 R50, R72, R23, RZ ;  /* 0x0000001748327225 */ /* 0x000fe200078e00ff */
[----:B------:R-:W-:Y:S02]  /*29360*/  @P2 SEL R53, RZ, 0x1, !P6 ;  /* 0x00000001ff352807 */ /* 0x000fe40007000000 */
[----:B------:R-:W-:Y:S01]  /*29370*/  @P0 ISETP.NE.AND.EX P3, PT, R95, R94, !P4, P3 ;  /* 0x0000005e5f00020c */ /* 0x000fe20006765330 */
[----:B------:R-:W-:Y:S01]  /*29380*/  IMAD R52, R93, R70, RZ ;  /* 0x000000465d347224 */ /* 0x000fe200078e02ff */
[----:B------:R-:W-:Y:S01]  /*29390*/  IADD3 R95, P6, PT, R53, R48, RZ ;  /* 0x00000030355f7210 */ /* 0x000fe20007fde0ff */
[----:B------:R-:W-:Y:S01]  /*293a0*/  IMAD.MOV.U32 R48, RZ, RZ, R47 ;  /* 0x000000ffff307224 */ /* 0x000fe200078e002f */
[----:B------:R-:W-:Y:S01]  /*293b0*/  IADD3 RZ, P2, PT, R51, R54, RZ ;  /* 0x0000003633ff7210 */ /* 0x000fe20007f5e0ff */
[----:B------:R-:W-:Y:S01]  /*293c0*/  IMAD.WIDE.U32 R50, R45, R70, RZ ;  /* 0x000000462d327225 */ /* 0x000fe200078e00ff */
[----:B------:R-:W-:-:S02]  /*293d0*/  IADD3.X R94, PT, PT, R49, UR4, RZ, P6, !PT ;  /* 0x00000004315e7c10 */ /* 0x000fc4000b7fe4ff */
[----:B------:R-:W-:Y:S01]  /*293e0*/  @P1 IADD3 R53, P6, PT, RZ, -R113, RZ ;  /* 0x80000071ff351210 */ /* 0x000fe20007fde0ff */
[----:B------:R-:W-:Y:S01]  /*293f0*/  IMAD R91, R45, R71, R52 ;  /* 0x000000472d5b7224 */ /* 0x000fe200078e0234 */
[----:B------:R-:W-:Y:S01]  /*29400*/  @P1 ISETP.NE.U32.AND P4, PT, R106, RZ, PT ;  /* 0x000000ff6a00120c */ /* 0x000fe20003f85070 */
[----:B------:R-:W-:Y:S01]  /*29410*/  IMAD.X R49, RZ, RZ, RZ, P5 ;  /* 0x000000ffff317224 */ /* 0x000fe200028e06ff */
[----:B------:R-:W-:Y:S01]  /*29420*/  IADD3 RZ, P5, PT, R46, R43, RZ ;  /* 0x0000002b2eff7210 */ /* 0x000fe20007fbe0ff */
[----:B------:R-:W-:Y:S01]  /*29430*/  IMAD.IADD R91, R51, 0x1, R91 ;  /* 0x00000001335b7824 */ /* 0x000fe200078e025b */
[----:B------:R-:W-:Y:S01]  /*29440*/  @P1 ISETP.NE.AND.EX P4, PT, R117, RZ, PT, P4 ;  /* 0x000000ff7500120c */ /* 0x000fe20003f85340 */
[----:B------:R-:W-:Y:S01]  /*29450*/  @P1 IMAD.X R52, RZ, RZ, ~R96, P6 ;  /* 0x000000ffff341224 */ /* 0x000fe200030e0e60 */
[----:B------:R-:W-:Y:S01]  /*29460*/  @P1 ISETP.NE.U32.AND P6, PT, R42, R53, PT ;  /* 0x000000352a00120c */ /* 0x000fe20003fc5070 */
[----:B------:R-:W-:Y:S01]  /*29470*/  IMAD.WIDE.U32 R46, R91, R68, RZ ;  /* 0x000000445b2e7225 */ /* 0x000fe200078e00ff */
[----:B------:R-:W-:-:S02]  /*29480*/  LOP3.LUT R93, RZ, R93, RZ, 0x33, !PT ;  /* 0x0000005dff5d7212 */ /* 0x000fc400078e33ff */
[----:B------:R-:W-:Y:S01]  /*29490*/  @P1 ISETP.NE.AND.EX P6, PT, R115, R52, !P4, P6 ;  /* 0x000000347300120c */ /* 0x000fe200067c5360 */
[----:B------:R-:W-:-:S04]  /*294a0*/  IMAD.WIDE.U32 R42, R57, R62, RZ ;  /* 0x0000003e392a7225 */ /* 0x000fc800078e00ff */
[----:B------:R-:W-:Y:S01]  /*294b0*/  IMAD.MOV.U32 R40, RZ, RZ, R55 ;  /* 0x000000ffff287224 */ /* 0x000fe200078e0037 */
[----:B------:R-:W-:Y:S01]  /*294c0*/  LOP3.LUT R55, RZ, R45, RZ, 0x33, !PT ;  /* 0x0000002dff377212 */ /* 0x000fe200078e33ff */
        /* <DEDUP_REMOVED lines=14> */
[----:B------:R-:W-:Y:S01]  /*295b0*/  IMAD.X R53, RZ, RZ, RZ, P6 ;  /* 0x000000ffff357224 */ /* 0x000fe200030e06ff */
[----:B------:R-:W-:Y:S01]  /*295c0*/  IADD3.X R96, PT, PT, R49, UR4, RZ, P4, !PT ;  /* 0x0000000431607c10 */ /* 0x000fe2000a7fe4ff */
[----:B------:R-:W-:Y:S01]  /*295d0*/  IMAD.IADD R106, R45, 0x1, R42 ;  /* 0x000000012d6a7824 */ /* 0x000fe200078e022a */
        /* <DEDUP_REMOVED lines=19> */
[----:B------:R-:W-:Y:S01]  /*29710*/  IMAD.WIDE.U32.X R52, R57, R63, R52, P6 ;  /* 0x0000003f39347225 */ /* 0x000fe200030e0434 */
[----:B------:R-:W-:Y:S02]  /*29720*/  ISETP.GE.U32.AND P1, PT, R58, R97, PT ;  /* 0x000000613a00720c */ /* 0x000fe40003f26070 */
[----:B------:R-:W-:Y:S01]  /*29730*/  IADD3.X R57, PT, PT, R48, UR4, R41, P2, P4 ;  /* 0x0000000430397c10 */ /* 0x000fe200097e8429 */
[----:B------:R-:W-:Y:S01]  /*29740*/  IMAD.WIDE.U32 R42, R91, R66, RZ ;  /* 0x000000425b2a7225 */ /* 0x000fe200078e00ff */
[----:B------:R-:W-:Y:S02]  /*29750*/  IADD3 R113, P2, PT, R45, R54, RZ ;  /* 0x000000362d717210 */ /* 0x000fe40007f5e0ff */
[----:B------:R-:W-:Y:S01]  /*29760*/  ISETP.GE.U32.AND.EX P1, PT, R57, R48, PT, P1 ;  /* 0x000000303900720c */ /* 0x000fe20003f26110 */
[----:B------:R-:W-:Y:S01]  /*29770*/  IMAD.WIDE.U32 R40, R50, R66, RZ ;  /* 0x0000004232287225 */ /* 0x000fe200078e00ff */
[----:B------:R-:W-:-:S03]  /*29780*/  @P0 IADD3 R45, P3, PT, RZ, -R111, RZ ;  /* 0x8000006fff2d0210 */ /* 0x000fc60007f7e0ff */
[----:B------:R-:W-:Y:S01]  /*29790*/  IMAD.WIDE.U32 R42, P5, R50, R67, R42 ;  /* 0x00000043322a7225 */ /* 0x000fe200078a002a */
[----:B------:R-:W-:-:S03]  /*297a0*/  @P0 ISETP.NE.U32.AND P4, PT, R44, R45, PT ;  /* 0x0000002d2c00020c */ /* 0x000fc60003f85070 */
[----:B------:R-:W-:Y:S01]  /*297b0*/  IMAD.X R54, RZ, RZ, R55, P2 ;  /* 0x000000ffff367224 */ /* 0x000fe200010e0637 */
[----:B------:R-:W-:Y:S01]  /*297c0*/  IADD3 R55, P6, PT, R113, R40, RZ ;  /* 0x0000002871377210 */ /* 0x000fe20007fde0ff */
[----:B------:R-:W-:Y:S01]  /*297d0*/  IMAD.IADD R111, R41, 0x1, R42 ;  /* 0x00000001296f7824 */ /* 0x000fe200078e022a */
[----:B------:R-:W-:Y:S01]  /*297e0*/  @P0 ISETP.NE.U32.AND P2, PT, R110, RZ, PT ;  /* 0x000000ff6e00020c */ /* 0x000fe20003f45070 */
[----:B------:R-:W-:Y:S01]  /*297f0*/  @P0 IMAD.X R47, RZ, RZ, ~R96, P3 ;  /* 0x000000ffff2f0224 */ /* 0x000fe200018e0e60 */
[----:B------:R-:W-:Y:S01]  /*29800*/  IADD3 R92, P3, PT, R55, R92, RZ ;  /* 0x0000005c375c7210 */ /* 0x000fe20007f7e0ff */
[----:B------:R-:W-:Y:S01]  /*29810*/  IMAD.X R96, R111, 0x1, R54, P6 ;  /* 0x000000016f607824 */ /* 0x000fe200030e0636 */
[----:B------:R-:W-:Y:S02]  /*29820*/  @P0 ISETP.NE.AND.EX P2, PT, R112, RZ, PT, P2 ;  /* 0x000000ff7000020c */ /* 0x000fe40003f45320 */
[----:B------:R-:W-:Y:S01]  /*29830*/  @P1 IADD3 R45, P6, PT, RZ, -R95, RZ ;  /* 0x8000005fff2d1210 */ /* 0x000fe20007fde0ff */
[----:B------:R-:W-:Y:S01]  /*29840*/  IMAD.X R95, R96, 0x1, R90, P3 ;  /* 0x00000001605f7824 */ /* 0x000fe200018e065a */
[----:B------:R-:W-:Y:S01]  /*29850*/  @P0 ISETP.NE.AND.EX P4, PT, R106, R47, !P2, P4 ;  /* 0x0000002f6a00020c */ /* 0x000fe20005785340 */
[----:B------:R-:W-:Y:S01]  /*29860*/  IMAD.MOV.U32 R47, RZ, RZ, 0x1 ;  /* 0x00000001ff2f7424 */ /* 0x000fe200078e00ff */
[----:B------:R-:W-:Y:S01]  /*29870*/  ISETP.GE.U32.AND P2, PT, R92, R55, PT ;  /* 0x000000375c00720c */ /* 0x000fe20003f46070 */
[----:B------:R-:W-:Y:S01]  /*29880*/  @P1 IMAD.X R94, RZ, RZ, ~R94, P6 ;  /* 0x000000ffff5e1224 */ /* 0x000fe200030e0e5e */
[----:B------:R-:W-:-:S02]  /*29890*/  @P1 ISETP.NE.U32.AND P6, PT, R97, RZ, PT ;  /* 0x000000ff6100120c */ /* 0x000fc40003fc5070 */
[----:B------:R-:W-:Y:S02]  /*298a0*/  ISETP.GE.U32.AND.EX P2, PT, R95, R96, PT, P2 ;  /* 0x000000605f00720c */ /* 0x000fe40003f46120 */
[----:B------:R-:W-:Y:S01]  /*298b0*/  @P1 ISETP.NE.U32.AND P3, PT, R46, R45, PT ;  /* 0x0000002d2e00120c */ /* 0x000fe20003f65070 */
[----:B------:R-:W-:Y:S01]  /*298c0*/  IMAD.WIDE.U32 R44, R75, R23, RZ ;  /* 0x000000174b2c7225 */ /* 0x000fe200078e00ff */
[----:B------:R-:W-:Y:S02]  /*298d0*/  @P1 ISETP.NE.AND.EX P6, PT, R48, RZ, PT, P6 ;  /* 0x000000ff3000120c */ /* 0x000fe40003fc5360 */
[----:B------:R-:W-:Y:S02]  /*298e0*/  @P0 SEL R47, RZ, 0x1, !P4 ;  /* 0x00000001ff2f0807 */ /* 0x000fe40006000000 */
[----:B------:R-:W-:Y:S01]  /*298f0*/  @P1 ISETP.NE.AND.EX P0, PT, R49, R94, !P6, P3 ;  /* 0x0000005e3100120c */ /* 0x000fe20007705330 */
[----:B------:R-:W-:Y:S01]  /*29900*/  IMAD.WIDE.U32 R44, P4, R74, R24, R44 ;  /* 0x000000184a2c7225 */ /* 0x000fe2000788002c */
[----:B------:R-:W-:-:S03]  /*29910*/  IADD3 R52, P6, PT, R47, R52, RZ ;  /* 0x000000342f347210 */ /* 0x000fc60007fde0ff */
[----:B------:R-:W-:Y:S01]  /*29920*/  @P2 ISETP.NE.U32.AND P3, PT, R55, RZ, PT ;  /* 0x000000ff3700220c */ /* 0x000fe20003f65070 */
[----:B------:R-:W-:Y:S01]  /*29930*/  IMAD.WIDE.U32 R46, R74, R23, RZ ;  /* 0x000000174a2e7225 */ /* 0x000fe200078e00ff */
[----:B------:R-:W-:Y:S02]  /*29940*/  IADD3.X R55, PT, PT, R53, UR4, RZ, P6, !PT ;  /* 0x0000000435377c10 */ /* 0x000fe4000b7fe4ff */
[----:B------:R-:W-:Y:S01]  /*29950*/  @P2 ISETP.NE.AND.EX P3, PT, R96, RZ, PT, P3 ;  /* 0x000000ff6000220c */ /* 0x000fe20003f65330 */
[----:B------:R-:W-:Y:S01]  /*29960*/  IMAD.X R49, RZ, RZ, RZ, P4 ;  /* 0x000000ffff317224 */ /* 0x000fe200020e06ff */
[----:B------:R-:W-:Y:S01]  /*29970*/  @P2 IADD3 R53, P4, PT, RZ, -R113, RZ ;  /* 0x80000071ff352210 */ /* 0x000fe20007f9e0ff */
[----:B------:R-:W-:Y:S01]  /*29980*/  IMAD.MOV.U32 R48, RZ, RZ, R45 ;  /* 0x000000ffff307224 */ /* 0x000fe200078e002d */
[----:B------:R-:W-:Y:S01]  /*29990*/  IADD3 RZ, P6, PT, R47, R44, RZ ;  /* 0x0000002c2fff7210 */ /* 0x000fe20007fde0ff */
[----:B------:R-:W-:Y:S01]  /*299a0*/  IMAD.X R47, RZ, RZ, RZ, P5 ;  /* 0x000000ffff2f7224 */ /* 0x000fe200028e06ff */
[----:B------:R-:W-:Y:S01]  /*299b0*/  @P2 ISETP.NE.U32.AND P5, PT, R40, R53, PT ;  /* 0x000000352800220c */ /* 0x000fe20003fa5070 */
[----:B------:R-:W-:Y:S01]  /*299c0*/  @P2 IMAD.X R44, RZ, RZ, ~R54, P4 ;  /* 0x000000ffff2c2224 */ /* 0x000fe200020e0e36 */
[----:B------:R-:W-:Y:S01]  /*299d0*/  IADD3 RZ, P4, PT, R42, R41, RZ ;  /* 0x000000292aff7210 */ /* 0x000fe20007f9e0ff */
[----:B------:R-:W-:-:S02]  /*299e0*/  IMAD.MOV.U32 R45, RZ, RZ, 0x1 ;  /* 0x00000001ff2d7424 */ /* 0x000fc400078e00ff */
[----:B------:R-:W-:Y:S01]  /*299f0*/  IMAD.MOV.U32 R46, RZ, RZ, R43 ;  /* 0x000000ffff2e7224 */ /* 0x000fe200078e002b */
[----:B------:R-:W-:Y:S01]  /*29a00*/  @P2 ISETP.NE.AND.EX P3, PT, R111, R44, !P3, P5 ;  /* 0x0000002c6f00220c */ /* 0x000fe20005f65350 */
[----:B------:R-:W-:Y:S01]  /*29a10*/  IMAD.MOV.U32 R53, RZ, RZ, 0x1 ;  /* 0x00000001ff357424 */ /* 0x000fe200078e00ff */
[----:B------:R-:W-:Y:S01]  /*29a20*/  ISETP.NE.U32.AND P5, PT, R52, RZ, PT ;  /* 0x000000ff3400720c */ /* 0x000fe20003fa5070 */
[----:B------:R-:W-:Y:S01]  /*29a30*/  IMAD.WIDE.U32.X R42, R75, R24, R48, P6 ;  /* 0x000000184b2a7225 */ /* 0x000fe200030e0430 */
[----:B------:R-:W-:Y:S02]  /*29a40*/  @P2 SEL R45, RZ, 0x1, !P3 ;  /* 0x00000001ff2d2807 */ /* 0x000fe40005800000 */
[----:B------:R-:W-:Y:S01]  /*29a50*/  ISETP.NE.AND.EX P2, PT, R55, RZ, PT, P5 ;  /* 0x000000ff3700720c */ /* 0x000fe20003f45350 */
[----:B------:R-:W-:Y:S01]  /*29a60*/  IMAD.WIDE.U32 R48, R91, R64, RZ ;  /* 0x000000405b307225 */ /* 0x000fe200078e00ff */
[----:B------:R-:W-:-:S03]  /*29a70*/  @P1 SEL R53, RZ, 0x1, !P0 ;  /* 0x00000001ff351807 */ /* 0x000fc60004000000 */
        /* <DEDUP_REMOVED lines=32> */
.L_x_806:
[----:B------:R-:W-:Y:S05]  /*29c80*/  BSYNC.RECONVERGENT B3 ;  /* 0x0000000000037941 */ /* 0x000fea0003800200 */
.L_x_805:
        /* <DEDUP_REMOVED lines=16> */
[----:B------:R-:W-:-:S13]  /*29d90*/  ISETP.GE.U32.AND.EX P1, PT, R93, R52, PT, P1 ;  /* 0x000000345d00720c */ /* 0x000fda0003f26110 */
[----:B------:R-:W-:Y:S01]  /*29da0*/  @P1 ISETP.NE.U32.AND P3, PT, R46, RZ, PT ;  /* 0x000000ff2e00120c */ /* 0x000fe20003f65070 */
[----:B------:R-:W-:Y:S01]  /*29db0*/  IMAD.WIDE.U32 R46, R91, R62, RZ ;  /* 0x0000003e5b2e7225 */ /* 0x000fe200078e00ff */
[----:B------:R-:W-:Y:S02]  /*29dc0*/  @P1 IADD3 R45, P0, PT, RZ, -R45, RZ ;  /* 0x8000002dff2d1210 */ /* 0x000fe40007f1e0ff */
[----:B------:R-:W-:Y:S01]  /*29dd0*/  @P1 ISETP.NE.AND.EX P3, PT, R52, RZ, PT, P3 ;  /* 0x000000ff3400120c */ /* 0x000fe20003f65330 */
[----:B------:R-:W-:Y:S01]  /*29de0*/  IMAD.WIDE.U32 R52, R55, R68, RZ ;  /* 0x0000004437347225 */ /* 0x000fe200078e00ff */
[----:B------:R-:W-:-:S03]  /*29df0*/  @P1 ISETP.NE.U32.AND P2, PT, R40, R45, PT ;  /* 0x0000002d2800120c */ /* 0x000fc60003f45070 */
[----:B------:R-:W-:Y:S02]  /*29e00*/  @P1 IMAD.X R48, RZ, RZ, ~R54, P0 ;  /* 0x000000ffff301224 */ /* 0x000fe400000e0e36 */
[----:B------:R-:W-:-:S03]  /*29e10*/  IMAD.WIDE.U32 R44, R42, R68, RZ ;  /* 0x000000442a2c7225 */ /* 0x000fc600078e00ff */
[----:B------:R-:W-:Y:S01]  /*29e20*/  @P1 ISETP.NE.AND.EX P2, PT, R97, R48, !P3, P2 ;  /* 0x000000306100120c */ /* 0x000fe20005f45320 */
[----:B------:R-:W-:Y:S01]  /*29e30*/  IMAD.MOV.U32 R40, RZ, RZ, R49 ;  /* 0x000000ffff287224 */ /* 0x000fe200078e0031 */
[----:B------:R-:W-:Y:S01]  /*29e40*/  ISETP.GT.U32.AND P0, PT, R44, R51, PT ;  /* 0x000000332c00720c */ /* 0x000fe20003f04070 */
        /* <DEDUP_REMOVED lines=37> */
[----:B------:R-:W-:Y:S01]  /*2a0a0*/  IMAD.MOV.U32 R61, RZ, RZ, 0x1 ;  /* 0x00000001ff3d7424 */ /* 0x000fe200078e00ff */
[----:B------:R-:W-:Y:S01]  /*2a0b0*/  ISETP.GE.U32.AND.EX P0, PT, R93, R112, PT, P0 ;  /* 0x000000705d00720c */ /* 0x000fe20003f06100 */
[----:B------:R-:W-:Y:S02]  /*2a0c0*/  IMAD.WIDE.U32.X R46, R91, R63, R44, P2 ;  /* 0x0000003f5b2e7225 */ /* 0x000fe400010e042c */
[----:B------:R-:W-:Y:S02]  /*2a0d0*/  @P1 IADD3 R39, P3, PT, RZ, -R97, RZ ;  /* 0x80000061ff271210 */ /* 0x000fe40007f7e0ff */
[----:B------:R-:W-:Y:S01]  /*2a0e0*/  @P1 ISETP.NE.U32.AND P6, PT, R92, RZ, PT ;  /* 0x000000ff5c00120c */ /* 0x000fe20003fc5070 */
[----:B------:R-:W-:Y:S01]  /*2a0f0*/  IMAD.WIDE.U32 R44, R115, R70, RZ ;  /* 0x00000046732c7225 */ /* 0x000fe200078e00ff */
[----:B------:R-:W-:-:S02]  /*2a100*/  @P1 ISETP.NE.U32.AND P2, PT, R50, R39, PT ;  /* 0x000000273200120c */ /* 0x000fc40003f45070 */
[----:B------:R-:W-:Y:S01]  /*2a110*/  @P1 ISETP.NE.AND.EX P6, PT, R95, RZ, PT, P6 ;  /* 0x000000ff5f00120c */ /* 0x000fe20003fc5360 */
[----:B------:R-:W-:Y:S02]  /*2a120*/  IMAD R50, R93, R70, RZ ;  /* 0x000000465d327224 */ /* 0x000fe400078e02ff */
[----:B------:R-:W-:Y:S01]  /*2a130*/  @P1 IMAD.X R39, RZ, RZ, ~R52, P3 ;  /* 0x000000ffff271224 */ /* 0x000fe200018e0e34 */
[----:B------:R-:W-:Y:S01]  /*2a140*/  @P0 IADD3 R41, P5, PT, RZ, -R111, RZ ;  /* 0x8000006fff290210 */ /* 0x000fe20007fbe0ff */
[----:B------:R-:W-:Y:S01]  /*2a150*/  IMAD R53, R115, R71, R50 ;  /* 0x0000004773357224 */ /* 0x000fe200078e0232 */
[----:B------:R-:W-:Y:S01]  /*2a160*/  @P0 ISETP.NE.U32.AND P3, PT, R96, RZ, PT ;  /* 0x000000ff6000020c */ /* 0x000fe20003f65070 */
[----:B------:R-:W-:Y:S01]  /*2a170*/  IMAD.MOV.U32 R50, RZ, RZ, R49 ;  /* 0x000000ffff327224 */ /* 0x000fe200078e0031 */
[----:B------:R-:W-:Y:S01]  /*2a180*/  @P1 ISETP.NE.AND.EX P6, PT, R90, R39, !P6, P2 ;  /* 0x000000275a00120c */ /* 0x000fe200077c5320 */
[----:B------:R-:W-:Y:S01]  /*2a190*/  IMAD.IADD R39, R45, 0x1, R53 ;  /* 0x000000012d277824 */ /* 0x000fe200078e0235 */
[----:B------:R-:W-:Y:S01]  /*2a1a0*/  @P0 ISETP.NE.U32.AND P2, PT, R40, R41, PT ;  /* 0x000000292800020c */ /* 0x000fe20003f45070 */
[----:B------:R-:W-:Y:S01]  /*2a1b0*/  IMAD.WIDE.U32 R48, R44, R68, RZ ;  /* 0x000000442c307225 */ /* 0x000fe200078e00ff */
[----:B------:R-:W-:-:S02]  /*2a1c0*/  LOP3.LUT R53, RZ, R115, RZ, 0x33, !PT ;  /* 0x00000073ff357212 */ /* 0x000fc400078e33ff */
[----:B------:R-:W-:Y:S01]  /*2a1d0*/  @P0 ISETP.NE.AND.EX P3, PT, R112, RZ, PT, P3 ;  /* 0x000000ff7000020c */ /* 0x000fe20003f65330 */
[----:B------:R-:W-:Y:S01]  /*2a1e0*/  @P0 IMAD.X R52, RZ, RZ, ~R94, P5 ;  /* 0x000000ffff340224 */ /* 0x000fe200028e0e5e */
[----:B------:R-:W-:Y:S01]  /*2a1f0*/  @P1 SEL R61, RZ, 0x1, !P6 ;  /* 0x00000001ff3d1807 */ /* 0x000fe20007000000 */
[----:B------:R-:W-:Y:S01]  /*2a200*/  IMAD.WIDE.U32 R40, R39, R68, RZ ;  /* 0x0000004427287225 */ /* 0x000fe200078e00ff */
[----:B------:R-:W-:Y:S02]  /*2a210*/  ISETP.GT.U32.AND P1, PT, R48, R53, PT ;  /* 0x000000353000720c */ /* 0x000fe40003f24070 */
[----:B------:R-:W-:Y:S01]  /*2a220*/  @P0 ISETP.NE.AND.EX P3, PT, R113, R52, !P3, P2 ;  /* 0x000000347100020c */ /* 0x000fe20005f65320 */
[----:B------:R-:W-:Y:S01]  /*2a230*/  IMAD.MOV.U32 R53, RZ, RZ, 0x1 ;  /* 0x00000001ff357424 */ /* 0x000fe200078e00ff */
[----:B------:R-:W-:Y:S01]  /*2a240*/  IADD3 R48, P6, PT, R61, R46, RZ ;  /* 0x0000002e3d307210 */ /* 0x000fe20007fde0ff */
[----:B------:R-:W-:Y:S01]  /*2a250*/  IMAD.WIDE.U32 R40, P5, R44, R69, R40 ;  /* 0x000000452c287225 */ /* 0x000fe200078a0028 */
[----:B------:R-:W-:-:S02]  /*2a260*/  @P0 SEL R53, RZ, 0x1, !P3 ;  /* 0x00000001ff350807 */ /* 0x000fc40005800000 */
[----:B------:R-:W-:Y:S01]  /*2a270*/  IADD3.X R47, PT, PT, R47, UR4, RZ, P6, !PT ;  /* 0x000000042f2f7c10 */ /* 0x000fe2000b7fe4ff */
[----:B------:R-:W-:Y:S01]  /*2a280*/  IMAD.WIDE.U32.X R50, R55, R67, R50, P4 ;  /* 0x0000004337327225 */ /* 0x000fe200020e0432 */
[----:B------:R-:W-:Y:S02]  /*2a290*/  ISETP.NE.U32.AND P0, PT, R48, RZ, PT ;  /* 0x000000ff3000720c */ /* 0x000fe40003f05070 */
[----:B------:R-:W-:Y:S02]  /*2a2a0*/  IADD3 R49, P2, PT, R49, R40, RZ ;  /* 0x0000002831317210 */ /* 0x000fe40007f5e0ff */
[----:B------:R-:W-:Y:S02]  /*2a2b0*/  ISETP.NE.AND.EX P0, PT, R47, RZ, PT, P0 ;  /* 0x000000ff2f00720c */ /* 0x000fe40003f05300 */
[----:B------:R-:W-:Y:S02]  /*2a2c0*/  LOP3.LUT R46, RZ, R93, RZ, 0x33, !PT ;  /* 0x0000005dff2e7212 */ /* 0x000fe400078e33ff */
[----:B------:R-:W-:Y:S01]  /*2a2d0*/  IADD3 R61, P3, PT, R53, R50, RZ ;  /* 0x00000032353d7210 */ /* 0x000fe20007f7e0ff */
[----:B------:R-:W-:Y:S01]  /*2a2e0*/  IMAD.WIDE.U32 R52, R55, R64, RZ ;  /* 0x0000004037347225 */ /* 0x000fe200078e00ff */
[----:B------:R-:W-:-:S03]  /*2a2f0*/  ISETP.GT.U32.AND.EX P1, PT, R49, R46, PT, P1 ;  /* 0x0000002e3100720c */ /* 0x000fc60003f24110 */
[----:B------:R-:W-:-:S04]  /*2a300*/  IMAD.X R49, RZ, RZ, RZ, P5 ;  /* 0x000000ffff317224 */ /* 0x000fc800028e06ff */
        /* <DEDUP_REMOVED lines=14> */
.L_x_808:
[----:B------:R-:W-:Y:S05]  /*2a3f0*/  BSYNC.RECONVERGENT B3 ;  /* 0x0000000000037941 */ /* 0x000fea0003800200 */
.L_x_807:
        /* <DEDUP_REMOVED lines=36> */
[----:B------:R-:W-:Y:S01]  /*2a640*/  IMAD.MOV.U32 R45, RZ, RZ, 0x1 ;  /* 0x00000001ff2d7424 */ /* 0x000fe200078e00ff */
[----:B------:R-:W-:Y:S01]  /*2a650*/  IADD3 RZ, P6, PT, R52, R41, RZ ;  /* 0x0000002934ff7210 */ /* 0x000fe20007fde0ff */
[----:B------:R-:W-:Y:S01]  /*2a660*/  IMAD.X R43, RZ, RZ, RZ, P0 ;  /* 0x000000ffff2b7224 */ /* 0x000fe200000e06ff */
[----:B------:R-:W-:Y:S01]  /*2a670*/  @P3 ISETP.NE.AND.EX P2, PT, R90, R40, !P2, P5 ;  /* 0x000000285a00320c */ /* 0x000fe20005745350 */
[----:B------:R-:W-:-:S02]  /*2a680*/  IMAD.WIDE.U32 R40, R55, R62, RZ ;  /* 0x0000003e37287225 */ /* 0x000fc400078e00ff */
[----:B------:R-:W-:Y:S02]  /*2a690*/  @P1 IADD3 R53, P5, PT, RZ, -R95, RZ ;  /* 0x8000005fff351210 */ /* 0x000fe40007fbe0ff */
[----:B------:R-:W-:Y:S01]  /*2a6a0*/  IMAD.WIDE.U32.X R46, R55, R65, R46, P6 ;  /* 0x00000041372e7225 */ /* 0x000fe200030e042e */
[----:B------:R-:W-:Y:S02]  /*2a6b0*/  @P3 SEL R45, RZ, 0x1, !P2 ;  /* 0x00000001ff2d3807 */ /* 0x000fe40005000000 */
[----:B------:R-:W-:Y:S01]  /*2a6c0*/  IADD3 RZ, P6, PT, R50, R49, RZ ;  /* 0x0000003132ff7210 */ /* 0x000fe20007fde0ff */
[----:B------:R-:W-:Y:S01]  /*2a6d0*/  IMAD.WIDE.U32 R40, P2, R42, R63, R40 ;  /* 0x0000003f2a287225 */ /* 0x000fe20007840028 */
[----:B------:R-:W-:Y:S02]  /*2a6e0*/  @P1 ISETP.NE.U32.AND P0, PT, R48, R53, PT ;  /* 0x000000353000120c */ /* 0x000fe40003f05070 */
[----:B------:R-:W-:Y:S01]  /*2a6f0*/  @P1 ISETP.NE.U32.AND P4, PT, R111, RZ, PT ;  /* 0x000000ff6f00120c */ /* 0x000fe20003f85070 */
[----:B------:R-:W-:Y:S01]  /*2a700*/  IMAD.WIDE.U32 R48, R42, R62, RZ ;  /* 0x0000003e2a307225 */ /* 0x000fe200078e00ff */
[----:B------:R-:W-:-:S02]  /*2a710*/  IADD3 R53, P3, PT, R45, R46, RZ ;  /* 0x0000002e2d357210 */ /* 0x000fc40007f7e0ff */
        /* <DEDUP_REMOVED lines=35> */
[----:B------:R-:W-:Y:S01]  /*2a950*/  ISETP.GE.U32.AND.EX P0, PT, R116, R61, PT, P0 ;  /* 0x0000003d7400720c */ /* 0x000fe20003f06100 */
[----:B------:R-:W-:-:S03]  /*2a960*/  IMAD.MOV.U32 R49, RZ, RZ, 0x1 ;  /* 0x00000001ff317424 */ /* 0x000fc600078e00ff */
[----:B------:R-:W-:Y:S01]  /*2a970*/  @P1 ISETP.NE.AND.EX P3, PT, R54, R45, !P3, P5 ;  /* 0x0000002d3600120c */ /* 0x000fe20005f65350 */
[----:B------:R-:W-:-:S03]  /*2a980*/  IMAD.MOV.U32 R45, RZ, RZ, 0x1 ;  /* 0x00000001ff2d7424 */ /* 0x000fc600078e00ff */
[----:B------:R-:W-:-:S04]  /*2a990*/  @P1 SEL R45, RZ, 0x1, !P3 ;  /* 0x00000001ff2d1807 */ /* 0x000fc80005800000 */
[----:B------:R-:W-:Y:S02]  /*2a9a0*/  IADD3 R53, P1, PT, R45, R50, RZ ;  /* 0x000000322d357210 */ /* 0x000fe40007f3e0ff */
[----:B------:R-:W-:Y:S02]  /*2a9b0*/  @P0 IADD3 R41, P5, PT, RZ, -R91, RZ ;  /* 0x8000005bff290210 */ /* 0x000fe40007fbe0ff */
[----:B------:R-:W-:Y:S02]  /*2a9c0*/  IADD3.X R50, PT, PT, R51, UR4, RZ, P1, !PT ;  /* 0x0000000433327c10 */ /* 0x000fe40008ffe4ff */
[----:B------:R-:W-:Y:S01]  /*2a9d0*/  ISETP.NE.U32.AND P1, PT, R53, RZ, PT ;  /* 0x000000ff3500720c */ /* 0x000fe20003f25070 */
[----:B------:R-:W-:Y:S01]  /*2a9e0*/  @P0 IMAD.X R40, RZ, RZ, ~R90, P5 ;  /* 0x000000ffff280224 */ /* 0x000fe200028e0e5a */
[----:B------:R-:W-:Y:S02]  /*2a9f0*/  @P0 ISETP.NE.U32.AND P2, PT, R92, RZ, PT ;  /* 0x000000ff5c00020c */ /* 0x000fe40003f45070 */
[----:B------:R-:W-:-:S02]  /*2aa00*/  ISETP.NE.AND.EX P1, PT, R50, RZ, PT, P1 ;  /* 0x000000ff3200720c */ /* 0x000fc40003f25310 */
[----:B------:R-:W-:Y:S02]  /*2aa10*/  @P0 ISETP.NE.AND.EX P2, PT, R61, RZ, PT, P2 ;  /* 0x000000ff3d00020c */ /* 0x000fe40003f45320 */
[----:B------:R-:W-:Y:S01]  /*2aa20*/  @P0 ISETP.NE.U32.AND P3, PT, R42, R41, PT ;  /* 0x000000292a00020c */ /* 0x000fe20003f65070 */
[----:B------:R-:W-:Y:S01]  /*2aa30*/  IMAD.MOV.U32 R42, RZ, RZ, R47 ;  /* 0x000000ffff2a7224 */ /* 0x000fe200078e002f */
[----:B------:R-:W-:Y:S01]  /*2aa40*/  IADD3 RZ, P5, PT, R46, R43, RZ ;  /* 0x0000002b2eff7210 */ /* 0x000fe20007fbe0ff */
[----:B------:R-:W-:Y:S01]  /*2aa50*/  IMAD.X R43, RZ, RZ, RZ, P4 ;  /* 0x000000ffff2b7224 */ /* 0x000fe200020e06ff */
[----:B------:R-:W-:Y:S01]  /*2aa60*/  @P0 ISETP.NE.AND.EX P2, PT, R93, R40, !P2, P3 ;  /* 0x000000285d00020c */ /* 0x000fe20005745330 */
[----:B------:R-:W-:-:S03]  /*2aa70*/  IMAD.WIDE.U32 R40, R39, R62, RZ ;  /* 0x0000003e27287225 */ /* 0x000fc600078e00ff */
        /* <DEDUP_REMOVED lines=22> */
[----:B------:R-:W-:Y:S02]  /*2abe0*/  @P2 ISETP.NE.U32.AND P3, PT, R43, RZ, PT ;  /* 0x000000ff2b00220c */ /* 0x000fe40003f65070 */
[----:B------:R-:W-:Y:S02]  /*2abf0*/  @P2 IADD3 R43, P6, PT, RZ, -R49, RZ ;  /* 0x80000031ff2b2210 */ /* 0x000fe40007fde0ff */
[----:B------:R-:W-:Y:S02]  /*2ac00*/  @P2 ISETP.NE.AND.EX P3, PT, R48, RZ, PT, P3 ;  /* 0x000000ff3000220c */ /* 0x000fe40003f65330 */
[----:B------:R-:W-:Y:S01]  /*2ac10*/  @P2 ISETP.NE.U32.AND P4, PT, R44, R43, PT ;  /* 0x0000002b2c00220c */ /* 0x000fe20003f85070 */
[----:B------:R-:W-:Y:S02]  /*2ac20*/  @P2 IMAD.X R42, RZ, RZ, ~R46, P6 ;  /* 0x000000ffff2a2224 */ /* 0x000fe400030e0e2e */
        /* <DEDUP_REMOVED lines=32> */
.L_x_811:
[----:B------:R-:W-:Y:S05]  /*2ae30*/  BSYNC.RELIABLE B4 ;  /* 0x0000000000047941 */ /* 0x000fea0003800100 */
.L_x_810:
        /* <DEDUP_REMOVED lines=22> */
.L_x_812:
[----:B------:R-:W-:Y:S05]  /*2afa0*/  BSYNC.RECONVERGENT B3 ;  /* 0x0000000000037941 */ /* 0x000fea0003800200 */
.L_x_809:
[-C--:B------:R-:W-:Y:S01]  /*2afb0*/  IMAD.WIDE.U32 R40, R38, R9.reuse, RZ ;  /* 0x0000000926287225 */ /* 0x080fe200078e00ff */
[----:B------:R-:W-:Y:S01]  /*2afc0*/  UMOV UR4, URZ ;  /* 0x000000ff00047c82 */ /* 0x000fe20008000000 */
[----:B------:R-:W-:Y:S01]  /*2afd0*/  UMOV UR5, URZ ;  /* 0x000000ff00057c82 */ /* 0x000fe20008000000 */
[----:B------:R-:W-:Y:S01]  /*2afe0*/  BSSY.RECONVERGENT B3, `(.L_x_813) ;  /* 0x0000211000037945 */ /* 0x000fe20003800200 */
        /* <DEDUP_REMOVED lines=10> */
[-C--:B------:R-:W-:Y:S01]  /*2b090*/  IMAD R39, R7, R37.reuse, RZ ;  /* 0x0000002507277224 */ /* 0x080fe200078e02ff */
[----:B------:R-:W-:Y:S01]  /*2b0a0*/  IADD3 R41, P5, PT, RZ, -R50, RZ ;  /* 0x80000032ff297210 */ /* 0x000fe20007fbe0ff */
[----:B------:R-:W-:-:S04]  /*2b0b0*/  IMAD.WIDE.U32 R48, R6, R37, RZ ;  /* 0x0000002506307225 */ /* 0x000fc800078e00ff */
[----:B------:R-:W-:Y:S01]  /*2b0c0*/  IMAD R39, R6, R38, R39 ;  /* 0x0000002606277224 */ /* 0x000fe200078e0227 */
[----:B------:R-:W-:Y:S01]  /*2b0d0*/  IADD3 R61, P2, PT, R50, R48, RZ ;  /* 0x00000030323d7210 */ /* 0x000fe20007f5e0ff */
[----:B------:R-:W-:Y:S01]  /*2b0e0*/  IMAD.WIDE.U32 R46, R38, R6, RZ ;  /* 0x00000006262e7225 */ /* 0x000fe200078e00ff */
[----:B------:R-:W-:-:S03]  /*2b0f0*/  ISETP.NE.U32.AND P1, PT, R48, R41, PT ;  /* 0x000000293000720c */ /* 0x000fc60003f25070 */
[-C--:B------:R-:W-:Y:S02]  /*2b100*/  IMAD R42, R8, R35.reuse, RZ ;  /* 0x00000023082a7224 */ /* 0x080fe400078e02ff */
[----:B------:R-:W-:Y:S02]  /*2b110*/  IMAD.IADD R49, R49, 0x1, R39 ;  /* 0x0000000131317824 */ /* 0x000fe400078e0227 */
[----:B------:R-:W-:-:S04]  /*2b120*/  IMAD.WIDE.U32 R40, R9, R35, RZ ;  /* 0x0000002309287225 */ /* 0x000fc800078e00ff */
[----:B------:R-:W-:Y:S02]  /*2b130*/  IMAD R39, R9, R36, R42 ;  /* 0x0000002409277224 */ /* 0x000fe400078e022a */
[----:B------:R-:W-:Y:S01]  /*2b140*/  IMAD.X R60, R49, 0x1, R51, P2 ;  /* 0x00000001313c7824 */ /* 0x000fe200010e0633 */
[----:B------:R-:W-:Y:S01]  /*2b150*/  ISETP.NE.U32.AND P2, PT, R61, RZ, PT ;  /* 0x000000ff3d00720c */ /* 0x000fe20003f45070 */
[----:B------:R-:W-:-:S03]  /*2b160*/  IMAD.WIDE.U32 R44, R37, R6, RZ ;  /* 0x00000006252c7225 */ /* 0x000fc600078e00ff */
[----:B------:R-:W-:Y:S01]  /*2b170*/  ISETP.NE.AND.EX P2, PT, R60, RZ, PT, P2 ;  /* 0x000000ff3c00720c */ /* 0x000fe20003f45320 */
[----:B------:R-:W-:-:S04]  /*2b180*/  IMAD.WIDE.U32 R46, P0, R7, R37, R46 ;  /* 0x00000025072e7225 */ /* 0x000fc8000780002e */
[----:B------:R-:W-:Y:S01]  /*2b190*/  IMAD.X R50, RZ, RZ, ~R51, P5 ;  /* 0x000000ffff327224 */ /* 0x000fe200028e0e33 */
[----:B------:R-:W-:Y:S01]  /*2b1a0*/  IADD3 R61, P5, PT, R61, R40, RZ ;  /* 0x000000283d3d7210 */ /* 0x000fe20007fbe0ff */
[----:B------:R-:W-:Y:S01]  /*2b1b0*/  IMAD.IADD R39, R41, 0x1, R39 ;  /* 0x0000000129277824 */ /* 0x000fe200078e0227 */
[----:B------:R-:W-:Y:S01]  /*2b1c0*/  IADD3 RZ, P4, PT, R45, R46, RZ ;  /* 0x0000002e2dff7210 */ /* 0x000fe20007f9e0ff */
[----:B------:R-:W-:Y:S01]  /*2b1d0*/  IMAD.X R45, RZ, RZ, RZ, P0 ;  /* 0x000000ffff2d7224 */ /* 0x000fe200000e06ff */
[----:B------:R-:W-:Y:S01]  /*2b1e0*/  ISETP.GE.U32.AND P0, PT, R61, R40, PT ;  /* 0x000000283d00720c */ /* 0x000fe20003f06070 */
[----:B------:R-:W-:Y:S01]  /*2b1f0*/  IMAD.X R60, R39, 0x1, R60, P5 ;  /* 0x00000001273c7824 */ /* 0x000fe200028e063c */
[----:B------:R-:W-:Y:S01]  /*2b200*/  ISETP.NE.AND.EX P1, PT, R49, R50, !P2, P1 ;  /* 0x000000323100720c */ /* 0x000fe20005725310 */
[----:B------:R-:W-:Y:S02]  /*2b210*/  IMAD.X R41, RZ, RZ, RZ, P6 ;  /* 0x000000ffff297224 */ /* 0x000fe400030e06ff */
        /* <DEDUP_REMOVED lines=10> */
[----:B------:R-:W-:-:S03]  /*2b2c0*/  IMAD.WIDE.U32 R42, R4, R37, RZ ;  /* 0x00000025042a7225 */ /* 0x000fc600078e00ff */
[----:B------:R-:W-:Y:S01]  /*2b2d0*/  IADD3 R51, P3, PT, RZ, -R47, RZ ;  /* 0x8000002fff337210 */ /* 0x000fe20007f7e0ff */
[----:B------:R-:W-:Y:S02]  /*2b2e0*/  IMAD R49, R4, R38, R49 ;  /* 0x0000002604317224 */ /* 0x000fe400078e0231 */
[----:B------:R-:W-:Y:S01]  /*2b2f0*/  IMAD.X R56, RZ, RZ, R41, P1 ;  /* 0x000000ffff387224 */ /* 0x000fe200008e0629 */
[----:B------:R-:W-:Y:S01]  /*2b300*/  IADD3 R39, P1, PT, R47, R42, RZ ;  /* 0x0000002a2f277210 */ /* 0x000fe20007f3e0ff */
[----:B------:R-:W-:Y:S01]  /*2b310*/  IMAD.X R46, RZ, RZ, R45, P0 ;  /* 0x000000ffff2e7224 */ /* 0x000fe200000e062d */
[----:B------:R-:W-:Y:S01]  /*2b320*/  ISETP.NE.U32.AND P2, PT, R42, R51, PT ;  /* 0x000000332a00720c */ /* 0x000fe20003f45070 */
[----:B------:R-:W-:Y:S01]  /*2b330*/  IMAD.IADD R45, R43, 0x1, R49 ;  /* 0x000000012b2d7824 */ /* 0x000fe200078e0231 */
[----:B------:R-:W-:Y:S01]  /*2b340*/  ISETP.NE.U32.AND P0, PT, R39, RZ, PT ;  /* 0x000000ff2700720c */ /* 0x000fe20003f05070 */
[----:B------:R-:W-:Y:S02]  /*2b350*/  IMAD R47, R7, R35, RZ ;  /* 0x00000023072f7224 */ /* 0x000fe400078e02ff */
[----:B------:R-:W-:-:S02]  /*2b360*/  IMAD.X R44, R45, 0x1, R46, P1 ;  /* 0x000000012d2c7824 */ /* 0x000fc400008e062e */
        /* <DEDUP_REMOVED lines=13> */
[----:B------:R-:W-:-:S03]  /*2b440*/  IMAD.WIDE.U32 R42, R37, R4, RZ ;  /* 0x00000004252a7225 */ /* 0x000fc600078e00ff */
[----:B------:R-:W-:Y:S01]  /*2b450*/  ISETP.GE.U32.AND.EX P0, PT, R90, R93, PT, P0 ;  /* 0x0000005d5a00720c */ /* 0x000fe20003f06100 */
[----:B------:R-:W-:-:S04]  /*2b460*/  IMAD.WIDE.U32 R54, P4, R5, R37, R54 ;  /* 0x0000002505367225 */ /* 0x000fc80007880036 */
[----:B------:R-:W-:Y:S01]  /*2b470*/  IMAD R39, R8, R32, RZ ;  /* 0x0000002008277224 */ /* 0x000fe200078e02ff */
[----:B------:R-:W-:Y:S01]  /*2b480*/  IADD3 RZ, P1, PT, R43, R54, RZ ;  /* 0x000000362bff7210 */ /* 0x000fe20007f3e0ff */
[----:B------:R-:W-:-:S04]  /*2b490*/  IMAD.WIDE.U32 R46, R35, R6, RZ ;  /* 0x00000006232e7225 */ /* 0x000fc800078e00ff */
[----:B------:R-:W-:-:S04]  /*2b4a0*/  IMAD.WIDE.U32 R48, P5, R7, R35, R48 ;  /* 0x0000002307307225 */ /* 0x000fc800078a0030 */
[----:B------:R-:W-:Y:S01]  /*2b4b0*/  IMAD.WIDE.U32 R44, R9, R32, RZ ;  /* 0x00000020092c7225 */ /* 0x000fe200078e00ff */
[----:B------:R-:W-:-:S03]  /*2b4c0*/  IADD3 RZ, P6, PT, R47, R48, RZ ;  /* 0x000000302fff7210 */ /* 0x000fc60007fde0ff */
[----:B------:R-:W-:Y:S02]  /*2b4d0*/  IMAD R39, R9, R34, R39 ;  /* 0x0000002209277224 */ /* 0x000fe400078e0227 */
        /* <DEDUP_REMOVED lines=19> */
[----:B------:R-:W-:Y:S01]  /*2b610*/  IMAD.WIDE.U32.X R46, R7, R36, R46, P6 ;  /* 0x00000024072e7225 */ /* 0x000fe200030e042e */
[----:B------:R-:W-:-:S02]  /*2b620*/  ISETP.GE.U32.AND P3, PT, R91, R44, PT ;  /* 0x0000002c5b00720c */ /* 0x000fc40003f66070 */
[----:B------:R-:W-:Y:S01]  /*2b630*/  @P0 ISETP.NE.AND.EX P1, PT, R59, R42, !P1, P2 ;  /* 0x0000002a3b00020c */ /* 0x000fe20004f25320 */
[----:B------:R-:W-:Y:S01]  /*2b640*/  IMAD R42, R2, R37, RZ ;  /* 0x00000025022a7224 */ /* 0x000fe200078e02ff */
[----:B------:R-:W-:Y:S01]  /*2b650*/  ISETP.GE.U32.AND.EX P3, PT, R90, R39, PT, P3 ;  /* 0x000000275a00720c */ /* 0x000fe20003f66130 */
[----:B------:R-:W-:Y:S01]  /*2b660*/  IMAD.MOV.U32 R39, RZ, RZ, 0x1 ;  /* 0x00000001ff277424 */ /* 0x000fe200078e00ff */
[----:B------:R-:W-:Y:S01]  /*2b670*/  @P0 SEL R39, RZ, 0x1, !P1 ;  /* 0x00000001ff270807 */ /* 0x000fe20004800000 */
[----:B------:R-:W-:Y:S01]  /*2b680*/  IMAD R55, R5, R35, RZ ;  /* 0x0000002305377224 */ /* 0x000fe200078e02ff */
[----:B------:R-:W-:Y:S01]  /*2b690*/  IADD3 R49, P5, PT, R49, R50, RZ ;  /* 0x0000003231317210 */ /* 0x000fe20007fbe0ff */
[----:B------:R-:W-:Y:S01]  /*2b6a0*/  IMAD.MOV.U32 R40, RZ, RZ, R43 ;  /* 0x000000ffff287224 */ /* 0x000fe200078e002b */
[----:B------:R-:W-:Y:S01]  /*2b6b0*/  IADD3 R57, P0, PT, R39, R46, RZ ;  /* 0x0000002e27397210 */ /* 0x000fe20007f1e0ff */
[C---:B------:R-:W-:Y:S02]  /*2b6c0*/  IMAD R53, R3.reuse, R38, R42 ;  /* 0x0000002603357224 */ /* 0x040fe400078e022a */
[----:B------:R-:W-:Y:S01]  /*2b6d0*/  IMAD.WIDE.U32 R44, R3, R37, RZ ;  /* 0x00000025032c7225 */ /* 0x000fe200078e00ff */
[----:B------:R-:W-:-:S03]  /*2b6e0*/  IADD3.X R50, PT, PT, R47, UR4, RZ, P0, !PT ;  /* 0x000000042f327c10 */ /* 0x000fc600087fe4ff */
[----:B------:R-:W-:Y:S01]  /*2b6f0*/  IMAD.WIDE.U32 R42, R4, R35, RZ ;  /* 0x00000023042a7225 */ /* 0x000fe200078e00ff */
[----:B------:R-:W-:-:S03]  /*2b700*/  IADD3 R39, P0, PT, R49, R44, RZ ;  /* 0x0000002c31277210 */ /* 0x000fc60007f1e0ff */
[----:B------:R-:W-:Y:S01]  /*2b710*/  IMAD R55, R4, R36, R55 ;  /* 0x0000002404377224 */ /* 0x000fe200078e0237 */
[----:B------:R-:W-:Y:S01]  /*2b720*/  IADD3 R52, P1, PT, R57, R42, RZ ;  /* 0x0000002a39347210 */ /* 0x000fe20007f3e0ff */
[----:B------:R-:W-:Y:S01]  /*2b730*/  IMAD.X R51, RZ, RZ, R51, P5 ;  /* 0x000000ffff337224 */ /* 0x000fe200028e0633 */
[----:B------:R-:W-:Y:S01]  /*2b740*/  IADD3 R49, P5, PT, RZ, -R49, RZ ;  /* 0x80000031ff317210 */ /* 0x000fe20007fbe0ff */
[----:B------:R-:W-:Y:S01]  /*2b750*/  IMAD.IADD R48, R45, 0x1, R53 ;  /* 0x000000012d307824 */ /* 0x000fe200078e0235 */
[----:B------:R-:W-:Y:S01]  /*2b760*/  IADD3 R53, P6, PT, R52, R39, RZ ;  /* 0x0000002734357210 */ /* 0x000fe20007fde0ff */
[----:B------:R-:W-:Y:S01]  /*2b770*/  IMAD.IADD R55, R43, 0x1, R55 ;  /* 0x000000012b377824 */ /* 0x000fe200078e0237 */
[----:B------:R-:W-:Y:S01]  /*2b780*/  ISETP.NE.U32.AND P2, PT, R39, RZ, PT ;  /* 0x000000ff2700720c */ /* 0x000fe20003f45070 */
[----:B------:R-:W-:Y:S01]  /*2b790*/  IMAD.X R43, R48, 0x1, R51, P0 ;  /* 0x00000001302b7824 */ /* 0x000fe200000e0633 */
[----:B------:R-:W-:Y:S01]  /*2b7a0*/  ISETP.NE.U32.AND P0, PT, R44, R49, PT ;  /* 0x000000312c00720c */ /* 0x000fe20003f05070 */
[----:B------:R-:W-:Y:S01]  /*2b7b0*/  IMAD.X R54, R55, 0x1, R50, P1 ;  /* 0x0000000137367824 */ /* 0x000fe200008e0632 */
[----:B------:R-:W-:Y:S01]  /*2b7c0*/  ISETP.GE.U32.AND P1, PT, R53, R52, PT ;  /* 0x000000343500720c */ /* 0x000fe20003f26070 */
[----:B------:R-:W-:Y:S01]  /*2b7d0*/  IMAD.WIDE.U32.X R44, R8, R34, R40, P4 ;  /* 0x00000022082c7225 */ /* 0x000fe200020e0428 */
[----:B------:R-:W-:-:S02]  /*2b7e0*/  SEL R39, RZ, 0x1, P3 ;  /* 0x00000001ff277807 */ /* 0x000fc40001800000 */
[----:B------:R-:W-:Y:S01]  /*2b7f0*/  ISETP.NE.AND.EX P2, PT, R43, RZ, PT, P2 ;  /* 0x000000ff2b00720c */ /* 0x000fe20003f45320 */
[----:B------:R-:W-:Y:S02]  /*2b800*/  IMAD.X R49, R54, 0x1, R43, P6 ;  /* 0x0000000136317824 */ /* 0x000fe400030e062b */
[----:B------:R-:W-:Y:S02]  /*2b810*/  IMAD R43, R7, R32, RZ ;  /* 0x00000020072b7224 */ /* 0x000fe400078e02ff */
[----:B------:R-:W-:Y:S01]  /*2b820*/  IMAD.WIDE.U32 R46, R36, R4, RZ ;  /* 0x00000004242e7225 */ /* 0x000fe200078e00ff */
[----:B------:R-:W-:Y:S02]  /*2b830*/  ISETP.GE.U32.AND.EX P4, PT, R49, R54, PT, P1 ;  /* 0x000000363100720c */ /* 0x000fe40003f86110 */
[----:B------:R-:W-:Y:S01]  /*2b840*/  IADD3 R59, P1, PT, R39, R44, RZ ;  /* 0x0000002c273b7210 */ /* 0x000fe20007f3e0ff */
[----:B------:R-:W-:-:S04]  /*2b850*/  IMAD.WIDE.U32 R40, R6, R32, RZ ;  /* 0x0000002006287225 */ /* 0x000fc800078e00ff */
[----:B------:R-:W-:Y:S01]  /*2b860*/  IMAD.X R51, RZ, RZ, ~R51, P5 ;  /* 0x000000ffff337224 */ /* 0x000fe200028e0e33 */
[----:B------:R-:W-:Y:S01]  /*2b870*/  IADD3 R92, P5, PT, R59, R40, RZ ;  /* 0x000000283b5c7210 */ /* 0x000fe20007fbe0ff */
[----:B------:R-:W-:Y:S02]  /*2b880*/  IMAD R43, R6, R34, R43 ;  /* 0x00000022062b7224 */ /* 0x000fe400078e022b */
[----:B------:R-:W-:Y:S01]  /*2b890*/  IMAD.X R58, RZ, RZ, R45, P1 ;  /* 0x000000ffff3a7224 */ /* 0x000fe200008e062d */
[----:B------:R-:W-:Y:S01]  /*2b8a0*/  ISETP.NE.AND.EX P0, PT, R48, R51, !P2, P0 ;  /* 0x000000333000720c */ /* 0x000fe20005705300 */
[----:B------:R-:W-:Y:S01]  /*2b8b0*/  IMAD.WIDE.U32 R44, P3, R5, R35, R46 ;  /* 0x00000023052c7225 */ /* 0x000fe2000786002e */
[----:B------:R-:W-:Y:S02]  /*2b8c0*/  @P4 IADD3 R39, P2, PT, RZ, -R57, RZ ;  /* 0x80000039ff274210 */ /* 0x000fe40007f5e0ff */
        /* <DEDUP_REMOVED lines=13> */
[----:B------:R-:W-:Y:S01]  /*2b9a0*/  IMAD.WIDE.U32 R54, R38, R3, RZ ;  /* 0x0000000326367225 */ /* 0x000fe200078e00ff */
[----:B------:R-:W-:-:S03]  /*2b9b0*/  IADD3 RZ, P3, PT, R47, R44, RZ ;  /* 0x0000002c2fff7210 */ /* 0x000fc60007f7e0ff */
[----:B------:R-:W-:-:S04]  /*2b9c0*/  IMAD.WIDE.U32 R48, R34, R6, RZ ;  /* 0x0000000622307225 */ /* 0x000fc800078e00ff */
[----:B------:R-:W-:-:S04]  /*2b9d0*/  IMAD.WIDE.U32 R46, R30, R9, RZ ;  /* 0x000000091e2e7225 */ /* 0x000fc800078e00ff */
[----:B------:R-:W-:-:S04]  /*2b9e0*/  IMAD.WIDE.U32 R52, R32, R6, RZ ;  /* 0x0000000620347225 */ /* 0x000fc800078e00ff */
[----:B------:R-:W-:-:S04]  /*2b9f0*/  IMAD.WIDE.U32 R54, P6, R2, R37, R54 ;  /* 0x0000002502367225 */ /* 0x000fc800078c0036 */
[----:B------:R-:W-:-:S04]  /*2ba00*/  IMAD.WIDE.U32 R48, P2, R7, R32, R48 ;  /* 0x0000002007307225 */ /* 0x000fc80007840030 */
[----:B------:R-:W-:Y:S02]  /*2ba10*/  IMAD.MOV.U32 R42, RZ, RZ, R45 ;  /* 0x000000ffff2a7224 */ /* 0x000fe400078e002d */
        /* <DEDUP_REMOVED lines=12> */
[----:B------:R-:W-:Y:S01]  /*2bae0*/  IMAD.WIDE.U32 R50, R33, R9, RZ ;  /* 0x0000000921327225 */ /* 0x000fe200078e00ff */
[----:B------:R-:W-:-:S03]  /*2baf0*/  @P1 ISETP.NE.AND.EX P2, PT, R94, RZ, PT, P2 ;  /* 0x000000ff5e00120c */ /* 0x000fc60003f45320 */
[----:B------:R-:W-:Y:S01]  /*2bb00*/  IMAD.MOV.U32 R40, RZ, RZ, R47 ;  /* 0x000000ffff287224 */ /* 0x000fe200078e002f */
[----:B------:R-:W-:Y:S01]  /*2bb10*/  @P1 ISETP.NE.AND.EX P3, PT, R93, R48, !P2, P3 ;  /* 0x000000305d00120c */ /* 0x000fe20005765330 */
[----:B------:R-:W-:Y:S01]  /*2bb20*/  IMAD.MOV.U32 R47, RZ, RZ, 0x1 ;  /* 0x00000001ff2f7424 */ /* 0x000fe200078e00ff */
[----:B------:R-:W-:Y:S01]  /*2bb30*/  IADD3 RZ, P6, PT, R51, R46, RZ ;  /* 0x0000002e33ff7210 */ /* 0x000fe20007fde0ff */
[-C--:B------:R-:W-:Y:S01]  /*2bb40*/  IMAD R46, R8, R33.reuse, RZ ;  /* 0x00000021082e7224 */ /* 0x080fe200078e02ff */
[----:B------:R-:W-:Y:S01]  /*2bb50*/  @P1 SEL R47, RZ, 0x1, !P3 ;  /* 0x00000001ff2f1807 */ /* 0x000fe20005800000 */
[----:B------:R-:W-:Y:S01]  /*2bb60*/  IMAD.WIDE.U32 R50, R9, R33, RZ ;  /* 0x0000002109327225 */ /* 0x000fe200078e00ff */
[----:B------:R-:W-:-:S03]  /*2bb70*/  IADD3 R111, P3, PT, R111, R42, RZ ;  /* 0x0000002a6f6f7210 */ /* 0x000fc60007f7e0ff */
[----:B------:R-:W-:Y:S01]  /*2bb80*/  IMAD.WIDE.U32 R56, R37, R3, RZ ;  /* 0x0000000325387225 */ /* 0x000fe200078e00ff */
[----:B------:R-:W-:Y:S02]  /*2bb90*/  IADD3 R58, P2, PT, R95, R50, RZ ;  /* 0x000000325f3a7210 */ /* 0x000fe40007f5e0ff */
[----:B------:R-:W-:Y:S01]  /*2bba0*/  IADD3.X R97, PT, PT, R43, UR4, RZ, P3, !PT ;  /* 0x000000042b617c10 */ /* 0x000fe20009ffe4ff */
[----:B------:R-:W-:Y:S01]  /*2bbb0*/  IMAD.MOV.U32 R44, RZ, RZ, R55 ;  /* 0x000000ffff2c7224 */ /* 0x000fe200078e0037 */
[----:B------:R-:W-:Y:S01]  /*2bbc0*/  IADD3 RZ, P4, PT, R57, R54, RZ ;  /* 0x0000003639ff7210 */ /* 0x000fe20007f9e0ff */
[----:B------:R-:W-:Y:S01]  /*2bbd0*/  IMAD R55, R9, R30, R46 ;  /* 0x0000001e09377224 */ /* 0x000fe200078e022e */
[----:B------:R-:W-:Y:S01]  /*2bbe0*/  ISETP.GE.U32.AND P1, PT, R58, R50, PT ;  /* 0x000000323a00720c */ /* 0x000fe20003f26070 */
[-C--:B------:R-:W-:Y:S01]  /*2bbf0*/  IMAD R46, R2, R35.reuse, RZ ;  /* 0x00000023022e7224 */ /* 0x080fe200078e02ff */
[----:B------:R-:W-:Y:S01]  /*2bc00*/  SEL R50, RZ, 0x1, !P0 ;  /* 0x00000001ff327807 */ /* 0x000fe20004000000 */
[----:B------:R-:W-:-:S04]  /*2bc10*/  IMAD.WIDE.U32 R42, R3, R35, RZ ;  /* 0x00000023032a7225 */ /* 0x000fc800078e00ff */
[----:B------:R-:W-:Y:S01]  /*2bc20*/  IMAD.MOV.U32 R52, RZ, RZ, R49 ;  /* 0x000000ffff347224 */ /* 0x000fe200078e0031 */
[----:B------:R-:W-:Y:S01]  /*2bc30*/  IADD3 R93, P0, PT, R111, R42, RZ ;  /* 0x0000002a6f5d7210 */ /* 0x000fe20007f1e0ff */
[----:B------:R-:W-:Y:S02]  /*2bc40*/  IMAD R49, R3, R36, R46 ;  /* 0x0000002403317224 */ /* 0x000fe400078e022e */
[----:B------:R-:W-:Y:S02]  /*2bc50*/  IMAD.IADD R48, R51, 0x1, R55 ;  /* 0x0000000133307824 */ /* 0x000fe400078e0237 */
[----:B------:R-:W-:-:S04]  /*2bc60*/  IMAD.WIDE.U32.X R44, R2, R38, R44, P4 ;  /* 0x00000026022c7225 */ /* 0x000fc800020e042c */
[----:B------:R-:W-:Y:S02]  /*2bc70*/  IMAD.IADD R92, R43, 0x1, R49 ;  /* 0x000000012b5c7824 */ /* 0x000fe400078e0231 */
[----:B------:R-:W-:-:S04]  /*2bc80*/  IMAD.WIDE.U32.X R52, R7, R34, R52, P5 ;  /* 0x0000002207347225 */ /* 0x000fc800028e0434 */
[----:B------:R-:W-:Y:S01]  /*2bc90*/  IMAD.X R57, R48, 0x1, R39, P2 ;  /* 0x0000000130397824 */ /* 0x000fe200010e0627 */
[----:B------:R-:W-:Y:S01]  /*2bca0*/  IADD3 R50, P2, P3, R93, R44, R50 ;  /* 0x0000002c5d327210 */ /* 0x000fe20007b5e032 */
[----:B------:R-:W-:Y:S01]  /*2bcb0*/  IMAD.X R95, R92, 0x1, R97, P0 ;  /* 0x000000015c5f7824 */ /* 0x000fe200000e0661 */
[----:B------:R-:W-:Y:S01]  /*2bcc0*/  IADD3 R55, P5, PT, R47, R52, RZ ;  /* 0x000000342f377210 */ /* 0x000fe20007fbe0ff */
[----:B------:R-:W-:Y:S01]  /*2bcd0*/  IMAD R51, R5, R32, RZ ;  /* 0x0000002005337224 */ /* 0x000fe200078e02ff */
[----:B------:R-:W-:Y:S01]  /*2bce0*/  ISETP.GE.U32.AND.EX P1, PT, R57, R48, PT, P1 ;  /* 0x000000303900720c */ /* 0x000fe20003f26110 */
[C---:B------:R-:W-:Y:S01]  /*2bcf0*/  IMAD.WIDE.U32 R46, R4.reuse, R32, RZ ;  /* 0x00000020042e7225 */ /* 0x040fe200078e00ff */
[----:B------:R-:W-:Y:S02]  /*2bd00*/  IADD3.X R54, PT, PT, R95, R45, RZ, P2, P3 ;  /* 0x0000002d5f367210 */ /* 0x000fe400017e64ff */
[----:B------:R-:W-:Y:S01]  /*2bd10*/  SEL R39, RZ, 0x1, P1 ;  /* 0x00000001ff277807 */ /* 0x000fe20000800000 */
[----:B------:R-:W-:Y:S01]  /*2bd20*/  IMAD R51, R4, R34, R51 ;  /* 0x0000002204337224 */ /* 0x000fe200078e0233 */
[----:B------:R-:W-:Y:S01]  /*2bd30*/  IADD3.X R59, PT, PT, R53, UR4, RZ, P5, !PT ;  /* 0x00000004353b7c10 */ /* 0x000fe2000affe4ff */
[----:B------:R-:W-:Y:S01]  /*2bd40*/  IMAD.WIDE.U32.X R44, R8, R30, R40, P6 ;  /* 0x0000001e082c7225 */ /* 0x000fe200030e0428 */
[----:B------:R-:W-:-:S02]  /*2bd50*/  IADD3 R49, P0, PT, R55, R46, RZ ;  /* 0x0000002e37317210 */ /* 0x000fc40007f1e0ff */
[----:B------:R-:W-:Y:S01]  /*2bd60*/  ISETP.GE.U32.AND P3, PT, R50, R93, PT ;  /* 0x0000005d3200720c */ /* 0x000fe20003f66070 */
[----:B------:R-:W-:Y:S01]  /*2bd70*/  IMAD.IADD R94, R47, 0x1, R51 ;  /* 0x000000012f5e7824 */ /* 0x000fe200078e0233 */
[----:B------:R-:W-:Y:S01]  /*2bd80*/  IADD3 R51, P1, PT, R39, R44, RZ ;  /* 0x0000002c27337210 */ /* 0x000fe20007f3e0ff */
[-C--:B------:R-:W-:Y:S01]  /*2bd90*/  IMAD R43, R7, R33.reuse, RZ ;  /* 0x00000021072b7224 */ /* 0x080fe200078e02ff */
[----:B------:R-:W-:Y:S01]  /*2bda0*/  IADD3 R48, P2, PT, R49, R50, RZ ;  /* 0x0000003231307210 */ /* 0x000fe20007f5e0ff */
[----:B------:R-:W-:Y:S01]  /*2bdb0*/  IMAD.WIDE.U32 R40, R6, R33, RZ ;  /* 0x0000002106287225 */ /* 0x000fe200078e00ff */
[----:B------:R-:W-:-:S03]  /*2bdc0*/  ISETP.GE.U32.AND.EX P3, PT, R54, R95, PT, P3 ;  /* 0x0000005f3600720c */ /* 0x000fc60003f66130 */
[----:B------:R-:W-:Y:S01]  /*2bdd0*/  IMAD.X R47, R94, 0x1, R59, P0 ;  /* 0x000000015e2f7824 */ /* 0x000fe200000e063b */
[----:B------:R-:W-:Y:S01]  /*2bde0*/  ISETP.GE.U32.AND P0, PT, R48, R49, PT ;  /* 0x000000313000720c */ /* 0x000fe20003f06070 */
[----:B------:R-:W-:Y:S02]  /*2bdf0*/  IMAD R43, R6, R30, R43 ;  /* 0x0000001e062b7224 */ /* 0x000fe400078e022b */
[----:B------:R-:W-:Y:S01]  /*2be00*/  IMAD.X R96, RZ, RZ, R45, P1 ;  /* 0x000000ffff607224 */ /* 0x000fe200008e062d */
[----:B------:R-:W-:Y:S01]  /*2be10*/  IADD3 R117, P1, PT, R51, R40, RZ ;  /* 0x0000002833757210 */ /* 0x000fe20007f3e0ff */
[----:B------:R-:W-:Y:S02]  /*2be20*/  IMAD.X R56, R47, 0x1, R54, P2 ;  /* 0x000000012f387824 */ /* 0x000fe400010e0636 */
[----:B------:R-:W-:Y:S02]  /*2be30*/  IMAD.IADD R115, R41, 0x1, R43 ;  /* 0x0000000129737824 */ /* 0x000fe400078e022b */
[----:B------:R-:W-:Y:S01]  /*2be40*/  IMAD.WIDE.U32 R44, R34, R4, RZ ;  /* 0x00000004222c7225 */ /* 0x000fe200078e00ff */
[----:B------:R-:W-:-:S03]  /*2be50*/  ISETP.GE.U32.AND.EX P0, PT, R56, R47, PT, P0 ;  /* 0x0000002f3800720c */ /* 0x000fc60003f06100 */
[----:B------:R-:W-:Y:S01]  /*2be60*/  IMAD.X R123, R115, 0x1, R96, P1 ;  /* 0x00000001737b7824 */ /* 0x000fe200008e0660 */
[----:B------:R-:W-:Y:S01]  /*2be70*/  IADD3 R39, P1, PT, R117, R48, RZ ;  /* 0x0000003075277210 */ /* 0x000fe20007f3e0ff */
[----:B------:R-:W-:Y:S02]  /*2be80*/  IMAD R43, R8, R37, RZ ;  /* 0x00000025082b7224 */ /* 0x000fe400078e02ff */
[----:B------:R-:W-:-:S04]  /*2be90*/  IMAD.WIDE.U32 R52, R36, R3, RZ ;  /* 0x0000000324347225 */ /* 0x000fc800078e00ff */
[----:B------:R-:W-:Y:S01]  /*2bea0*/  IMAD.X R56, R123, 0x1, R56, P1 ;  /* 0x000000017b387824 */ /* 0x000fe200008e0638 */
[----:B------:R-:W-:Y:S01]  /*2beb0*/  ISETP.GE.U32.AND P1, PT, R39, R117, PT ;  /* 0x000000752700720c */ /* 0x000fe20003f26070 */
[----:B------:R-:W-:Y:S01]  /*2bec0*/  IMAD.WIDE.U32 R44, P6, R5, R32, R44 ;  /* 0x00000020052c7225 */ /* 0x000fe200078c002c */
[----:B------:R-:W-:Y:S02]  /*2bed0*/  @P0 IADD3 R41, P5, PT, RZ, -R55, RZ ;  /* 0x80000037ff290210 */ /* 0x000fe40007fbe0ff */
[----:B------:R-:W-:Y:S01]  /*2bee0*/  ISETP.GE.U32.AND.EX P1, PT, R56, R123, PT, P1 ;  /* 0x0000007b3800720c */ /* 0x000fe20003f26110 */
[----:B------:R-:W-:Y:S01]  /*2bef0*/  IMAD R43, R9, R38, R43 ;  /* 0x00000026092b7224 */ /* 0x000fe200078e022b */
[----:B------:R-:W-:Y:S01]  /*2bf00*/  @P0 ISETP.NE.U32.AND P4, PT, R49, RZ, PT ;  /* 0x000000ff3100020c */ /* 0x000fe20003f85070 */
[----:B------:R-:W-:Y:S01]  /*2bf10*/  IMAD.WIDE.U32 R48, R9, R37, RZ ;  /* 0x0000002509307225 */ /* 0x000fe200078e00ff */
[----:B------:R-:W-:Y:S02]  /*2bf20*/  @P0 ISETP.NE.U32.AND P2, PT, R46, R41, PT ;  /* 0x000000292e00020c */ /* 0x000fe40003f45070 */
[----:B------:R-:W-:Y:S01]  /*2bf30*/  @P0 ISETP.NE.AND.EX P4, PT, R47, RZ, PT, P4 ;  /* 0x000000ff2f00020c */ /* 0x000fe20003f85340 */
[----:B------:R-:W-:-:S02]  /*2bf40*/  @P0 IMAD.X R41, RZ, RZ, ~R59, P5 ;  /* 0x000000ffff290224 */ /* 0x000fc400028e0e3b */
[----:B------:R-:W-:-:S03]  /*2bf50*/  IMAD.WIDE.U32 R46, R32, R4, RZ ;  /* 0x00000004202e7225 */ /* 0x000fc600078e00ff */
[----:B------:R-:W-:Y:S01]  /*2bf60*/  @P0 ISETP.NE.AND.EX P2, PT, R94, R41, !P4, P2 ;  /* 0x000000295e00020c */ /* 0x000fe20006745320 */
[----:B------:R-:W-:Y:S01]  /*2bf70*/  IMAD.IADD R113, R49, 0x1, R43 ;  /* 0x0000000131717824 */ /* 0x000fe200078e022b */
[----:B------:R-:W-:Y:S01]  /*2bf80*/  IADD3 RZ, P5, PT, R47, R44, RZ ;  /* 0x0000002c2fff7210 */ /* 0x000fe20007fbe0ff */
[----:B------:R-:W-:Y:S01]  /*2bf90*/  IMAD.X R55, RZ, RZ, RZ, P6 ;  /* 0x000000ffff377224 */ /* 0x000fe200030e06ff */
[----:B------:R-:W-:Y:S01]  /*2bfa0*/  @P1 IADD3 R41, P6, PT, RZ, -R51, RZ ;  /* 0x80000033ff291210 */ /* 0x000fe20007fde0ff */
[----:B------:R-:W-:-:S04]  /*2bfb0*/  IMAD.WIDE.U32 R52, P4, R2, R35, R52 ;  /* 0x0000002302347225 */ /* 0x000fc80007880034 */
        /* <DEDUP_REMOVED lines=29> */
[----:B------:R-:W-:Y:S02]  /*2c190*/  IMAD.MOV.U32 R48, RZ, RZ, R45 ;  /* 0x000000ffff307224 */ /* 0x000fe400078e002d */
[----:B------:R-:W-:Y:S01]  /*2c1a0*/  IMAD.MOV.U32 R97, RZ, RZ, 0x1 ;  /* 0x00000001ff617424 */ /* 0x000fe200078e00ff */
[----:B------:R-:W-:Y:S01]  /*2c1b0*/  ISETP.GT.U32.AND.EX P5, PT, R44, R41, PT, P5 ;  /* 0x000000292c00720c */ /* 0x000fe20003fa4150 */
[----:B------:R-:W-:Y:S01]  /*2c1c0*/  IMAD.WIDE.U32.X R48, R59, R69, R48, P6 ;  /* 0x000000453b307225 */ /* 0x000fe200030e0430 */
[----:B------:R-:W-:-:S02]  /*2c1d0*/  @P0 SEL R97, RZ, 0x1, !P2 ;  /* 0x00000001ff610807 */ /* 0x000fc40005000000 */
[----:B------:R-:W-:Y:S01]  /*2c1e0*/  SEL R41, RZ, 0x1, !P5 ;  /* 0x00000001ff297807 */ /* 0x000fe20006800000 */
[----:B------:R-:W-:Y:S01]  /*2c1f0*/  IMAD.WIDE.U32 R46, R35, R3, RZ ;  /* 0x00000003232e7225 */ /* 0x000fe200078e00ff */
[----:B------:R-:W-:Y:S02]  /*2c200*/  @P3 ISETP.NE.U32.AND P5, PT, R93, RZ, PT ;  /* 0x000000ff5d00320c */ /* 0x000fe40003fa5070 */
[----:B------:R-:W-:Y:S01]  /*2c210*/  IADD3 R117, P2, PT, R41, R48, RZ ;  /* 0x0000003029757210 */ /* 0x000fe20007f5e0ff */
[----:B------:R-:W-:Y:S01]  /*2c220*/  IMAD.MOV.U32 R41, RZ, RZ, 0x1 ;  /* 0x00000001ff297424 */ /* 0x000fe200078e00ff */
[----:B------:R-:W-:Y:S01]  /*2c230*/  @P3 ISETP.NE.U32.AND P0, PT, R42, R111, PT ;  /* 0x0000006f2a00320c */ /* 0x000fe20003f05070 */
[----:B------:R-:W-:Y:S01]  /*2c240*/  IMAD.MOV.U32 R42, RZ, RZ, R53 ;  /* 0x000000ffff2a7224 */ /* 0x000fe200078e0035 */
[----:B------:R-:W-:Y:S01]  /*2c250*/  @P3 ISETP.NE.AND.EX P5, PT, R95, RZ, PT, P5 ;  /* 0x000000ff5f00320c */ /* 0x000fe20003fa5350 */
[----:B------:R-:W-:Y:S01]  /*2c260*/  IMAD.X R96, RZ, RZ, R49, P2 ;  /* 0x000000ffff607224 */ /* 0x000fe200010e0631 */
[----:B------:R-:W-:Y:S01]  /*2c270*/  @P1 SEL R41, RZ, 0x1, !P4 ;  /* 0x00000001ff291807 */ /* 0x000fe20006000000 */
[----:B------:R-:W-:Y:S01]  /*2c280*/  IMAD.WIDE.U32 R48, R59, R66, RZ ;  /* 0x000000423b307225 */ /* 0x000fe200078e00ff */
[----:B------:R-:W-:-:S02]  /*2c290*/  @P3 ISETP.NE.AND.EX P0, PT, R92, R115, !P5, P0 ;  /* 0x000000735c00320c */ /* 0x000fc40006f05300 */
[----:B------:R-:W-:Y:S01]  /*2c2a0*/  IADD3 R97, P1, PT, R97, R54, RZ ;  /* 0x0000003661617210 */ /* 0x000fe20007f3e0ff */
[----:B------:R-:W-:Y:S01]  /*2c2b0*/  IMAD R53, R2, R32, RZ ;  /* 0x0000002002357224 */ /* 0x000fe200078e02ff */
[----:B------:R-:W-:Y:S01]  /*2c2c0*/  IADD3 R115, P2, PT, R41, R50, RZ ;  /* 0x0000003229737210 */ /* 0x000fe20007f5e0ff */
[----:B------:R-:W-:Y:S01]  /*2c2d0*/  IMAD.WIDE.U32 R44, R4, R33, RZ ;  /* 0x00000021042c7225 */ /* 0x000fe200078e00ff */
[----:B------:R-:W-:Y:S02]  /*2c2e0*/  IADD3 RZ, P6, PT, R47, R52, RZ ;  /* 0x000000342fff7210 */ /* 0x000fe40007fde0ff */
[----:B------:R-:W-:Y:S01]  /*2c2f0*/  IADD3.X R94, PT, PT, R55, UR5, RZ, P1, !PT ;  /* 0x00000005375e7c10 */ /* 0x000fe20008ffe4ff */
[----:B------:R-:W-:Y:S01]  /*2c300*/  IMAD.WIDE.U32 R46, R40, R66, RZ ;  /* 0x00000042282e7225 */ /* 0x000fe200078e00ff */
[----:B------:R-:W-:-:S03]  /*2c310*/  IADD3.X R92, PT, PT, R51, UR4, RZ, P2, !PT ;  /* 0x00000004335c7c10 */ /* 0x000fc600097fe4ff */
[----:B------:R-:W-:Y:S01]  /*2c320*/  IMAD.WIDE.U32 R48, P1, R40, R67, R48 ;  /* 0x0000004328307225 */ /* 0x000fe20007820030 */
[----:B------:R-:W-:-:S03]  /*2c330*/  IADD3 R126, P2, PT, R117, R46, RZ ;  /* 0x0000002e757e7210 */ /* 0x000fc60007f5e0ff */
[----:B------:R-:W-:Y:S01]  /*2c340*/  IMAD.WIDE.U32 R50, R3, R32, RZ ;  /* 0x0000002003327225 */ /* 0x000fe200078e00ff */
[----:B------:R-:W-:-:S03]  /*2c350*/  IADD3 R41, P4, PT, R126, R61, RZ ;  /* 0x0000003d7e297210 */ /* 0x000fc60007f9e0ff */
[----:B------:R-:W-:Y:S02]  /*2c360*/  IMAD R53, R3, R34, R53 ;  /* 0x0000002203357224 */ /* 0x000fe400078e0235 */
[----:B------:R-:W-:Y:S01]  /*2c370*/  IMAD.MOV.U32 R52, RZ, RZ, 0x1 ;  /* 0x00000001ff347424 */ /* 0x000fe200078e00ff */
[----:B------:R-:W-:Y:S01]  /*2c380*/  @P3 SEL R52, RZ, 0x1, !P0 ;  /* 0x00000001ff343807 */ /* 0x000fe20004000000 */
[----:B------:R-:W-:Y:S01]  /*2c390*/  IMAD.IADD R123, R47, 0x1, R48 ;  /* 0x000000012f7b7824 */ /* 0x000fe200078e0230 */
[----:B------:R-:W-:Y:S01]  /*2c3a0*/  IADD3 R113, P0, PT, R97, R50, RZ ;  /* 0x0000003261717210 */ /* 0x000fe20007f1e0ff */
[----:B------:R-:W-:Y:S02]  /*2c3b0*/  IMAD R55, R5, R33, RZ ;  /* 0x0000002105377224 */ /* 0x000fe400078e02ff */
[----:B------:R-:W-:-:S04]  /*2c3c0*/  IMAD.WIDE.U32.X R42, R2, R36, R42, P6 ;  /* 0x00000024022a7225 */ /* 0x000fc800030e042a */
[----:B------:R-:W-:Y:S02]  /*2c3d0*/  IMAD.IADD R95, R51, 0x1, R53 ;  /* 0x00000001335f7824 */ /* 0x000fe400078e0235 */
[----:B------:R-:W-:Y:S01]  /*2c3e0*/  IMAD.X R127, R123, 0x1, R96, P2 ;  /* 0x000000017b7f7824 */ /* 0x000fe200010e0660 */
[----:B------:R-:W-:Y:S01]  /*2c3f0*/  IADD3 R52, P2, P3, R113, R52, R42 ;  /* 0x0000003471347210 */ /* 0x000fe20007b5e02a */
[----:B------:R-:W-:Y:S02]  /*2c400*/  IMAD R55, R4, R30, R55 ;  /* 0x0000001e04377224 */ /* 0x000fe400078e0237 */
[----:B------:R-:W-:Y:S01]  /*2c410*/  IMAD.X R111, R95, 0x1, R94, P0 ;  /* 0x000000015f6f7824 */ /* 0x000fe200000e065e */
[----:B------:R-:W-:Y:S01]  /*2c420*/  IADD3 R51, P0, PT, R115, R44, RZ ;  /* 0x0000002c73337210 */ /* 0x000fe20007f1e0ff */
[----:B------:R-:W-:Y:S01]  /*2c430*/  IMAD.X R93, R127, 0x1, R60, P4 ;  /* 0x000000017f5d7824 */ /* 0x000fe200020e063c */
[----:B------:R-:W-:Y:S01]  /*2c440*/  ISETP.GE.U32.AND P4, PT, R41, R126, PT ;  /* 0x0000007e2900720c */ /* 0x000fe20003f86070 */
[----:B------:R-:W-:Y:S01]  /*2c450*/  IMAD.IADD R55, R45, 0x1, R55 ;  /* 0x000000012d377824 */ /* 0x000fe200078e0237 */
[----:B------:R-:W-:Y:S01]  /*2c460*/  IADD3.X R54, PT, PT, R111, UR4, R43, P2, P3 ;  /* 0x000000046f367c10 */ /* 0x000fe200097e642b */
[----:B------:R-:W-:Y:S01]  /*2c470*/  IMAD.X R43, RZ, RZ, RZ, P1 ;  /* 0x000000ffff2b7224 */ /* 0x000fe200008e06ff */
[----:B------:R-:W-:Y:S01]  /*2c480*/  ISETP.GE.U32.AND.EX P4, PT, R93, R127, PT, P4 ;  /* 0x0000007f5d00720c */ /* 0x000fe20003f86140 */
[----:B------:R-:W-:Y:S01]  /*2c490*/  IMAD.X R53, R55, 0x1, R92, P0 ;  /* 0x0000000137357824 */ /* 0x000fe200000e065c */
[----:B------:R-:W-:Y:S01]  /*2c4a0*/  IADD3 R60, P3, PT, R51, R52, RZ ;  /* 0x00000034333c7210 */ /* 0x000fe20007f7e0ff */
[----:B------:R-:W-:Y:S01]  /*2c4b0*/  IMAD.MOV.U32 R42, RZ, RZ, R49 ;  /* 0x000000ffff2a7224 */ /* 0x000fe200078e0031 */
[----:B------:R-:W-:-:S02]  /*2c4c0*/  IADD3 RZ, P1, PT, R48, R47, RZ ;  /* 0x0000002f30ff7210 */ /* 0x000fc40007f3e0ff */
[----:B------:R-:W-:Y:S01]  /*2c4d0*/  ISETP.GE.U32.AND P2, PT, R60, R51, PT ;  /* 0x000000333c00720c */ /* 0x000fe20003f46070 */
[----:B------:R-:W-:Y:S02]  /*2c4e0*/  IMAD.X R61, R53, 0x1, R54, P3 ;  /* 0x00000001353d7824 */ /* 0x000fe400018e0636 */
[----:B------:R-:W-:-:S03]  /*2c4f0*/  IMAD.WIDE.U32.X R42, R59, R67, R42, P1 ;  /* 0x000000433b2a7225 */ /* 0x000fc600008e042a */
[----:B------:R-:W-:Y:S02]  /*2c500*/  ISETP.GE.U32.AND.EX P2, PT, R61, R53, PT, P2 ;  /* 0x000000353d00720c */ /* 0x000fe40003f46120 */
[----:B------:R-:W-:Y:S02]  /*2c510*/  @P4 IADD3 R45, P0, PT, RZ, -R117, RZ ;  /* 0x80000075ff2d4210 */ /* 0x000fe40007f1e0ff */
[----:B------:R-:W-:Y:S02]  /*2c520*/  @P4 ISETP.NE.U32.AND P5, PT, R126, RZ, PT ;  /* 0x000000ff7e00420c */ /* 0x000fe40003fa5070 */
[----:B------:R-:W-:Y:S01]  /*2c530*/  @P4 ISETP.NE.U32.AND P3, PT, R46, R45, PT ;  /* 0x0000002d2e00420c */ /* 0x000fe20003f65070 */
[----:B------:R-:W-:Y:S01]  /*2c540*/  @P4 IMAD.X R45, RZ, RZ, ~R96, P0 ;  /* 0x000000ffff2d4224 */ /* 0x000fe200000e0e60 */
[----:B------:R-:W-:Y:S02]  /*2c550*/  @P4 ISETP.NE.AND.EX P5, PT, R127, RZ, PT, P5 ;  /* 0x000000ff7f00420c */ /* 0x000fe40003fa5350 */
[----:B------:R-:W-:-:S02]  /*2c560*/  ISETP.GE.U32.AND P0, PT, R52, R113, PT ;  /* 0x000000713400720c */ /* 0x000fc40003f06070 */
[----:B------:R-:W-:Y:S01]  /*2c570*/  @P4 ISETP.NE.AND.EX P5, PT, R123, R45, !P5, P3 ;  /* 0x0000002d7b00420c */ /* 0x000fe20006fa5330 */
[----:B------:R-:W-:Y:S01]  /*2c580*/  IMAD.MOV.U32 R45, RZ, RZ, 0x1 ;  /* 0x00000001ff2d7424 */ /* 0x000fe200078e00ff */
[----:B------:R-:W-:Y:S02]  /*2c590*/  @P2 IADD3 R47, P6, PT, RZ, -R115, RZ ;  /* 0x80000073ff2f2210 */ /* 0x000fe40007fde0ff */
[----:B------:R-:W-:Y:S02]  /*2c5a0*/  @P2 ISETP.NE.U32.AND P3, PT, R51, RZ, PT ;  /* 0x000000ff3300220c */ /* 0x000fe40003f65070 */
[----:B------:R-:W-:Y:S01]  /*2c5b0*/  @P2 ISETP.NE.U32.AND P1, PT, R44, R47, PT ;  /* 0x0000002f2c00220c */ /* 0x000fe20003f25070 */
[----:B------:R-:W-:Y:S01]  /*2c5c0*/  IMAD.WIDE.U32 R46, R59, R64, RZ ;  /* 0x000000403b2e7225 */ /* 0x000fe200078e00ff */
[----:B------:R-:W-:Y:S02]  /*2c5d0*/  @P4 SEL R45, RZ, 0x1, !P5 ;  /* 0x00000001ff2d4807 */ /* 0x000fe40006800000 */
[----:B------:R-:W-:-:S02]  /*2c5e0*/  ISETP.GE.U32.AND.EX P0, PT, R54, R111, PT, P0 ;  /* 0x0000006f3600720c */ /* 0x000fc40003f06100 */
[----:B------:R-:W-:Y:S01]  /*2c5f0*/  @P2 ISETP.NE.AND.EX P3, PT, R53, RZ, PT, P3 ;  /* 0x000000ff3500220c */ /* 0x000fe20003f65330 */
[----:B------:R-:W-:Y:S01]  /*2c600*/  IMAD.WIDE.U32 R52, R30, R4, RZ ;  /* 0x000000041e347225 */ /* 0x000fe200078e00ff */
[----:B------:R-:W-:-:S03]  /*2c610*/  IADD3 R115, P4, PT, R45, R42, RZ ;  /* 0x0000002a2d737210 */ /* 0x000fc60007f9e0ff */
[----:B------:R-:W-:Y:S01]  /*2c620*/  @P2 IMAD.X R42, RZ, RZ, ~R92, P6 ;  /* 0x000000ffff2a2224 */ /* 0x000fe200030e0e5c */
[----:B------:R-:W-:Y:S01]  /*2c630*/  IADD3.X R96, PT, PT, R43, UR4, RZ, P4, !PT ;  /* 0x000000042b607c10 */ /* 0x000fe2000a7fe4ff */
[----:B------:R-:W-:-:S03]  /*2c640*/  IMAD.WIDE.U32 R44, R40, R64, RZ ;  /* 0x00000040282c7225 */ /* 0x000fc600078e00ff */
[----:B------:R-:W-:Y:S01]  /*2c650*/  @P2 ISETP.NE.AND.EX P6, PT, R55, R42, !P3, P1 ;  /* 0x0000002a3700220c */ /* 0x000fe20005fc5310 */
[----:B------:R-:W-:Y:S01]  /*2c660*/  IMAD.WIDE.U32 R46, P5, R40, R65, R46 ;  /* 0x00000041282e7225 */ /* 0x000fe200078a002e */
[----:B------:R-:W-:-:S03]  /*2c670*/  IADD3 R123, P4, PT, R115, R44, RZ ;  /* 0x0000002c737b7210 */ /* 0x000fc60007f9e0ff */
[----:B------:R-:W-:Y:S01]  /*2c680*/  IMAD.WIDE.U32 R52, P3, R5, R33, R52 ;  /* 0x0000002105347225 */ /* 0x000fe20007860034 */
[----:B------:R-:W-:-:S03]  /*2c690*/  IADD3 R92, P1, PT, R123, R91, RZ ;  /* 0x0000005b7b5c7210 */ /* 0x000fc60007f3e0ff */
[----:B------:R-:W-:Y:S02]  /*2c6a0*/  IMAD.IADD R117, R45, 0x1, R46 ;  /* 0x000000012d757824 */ /* 0x000fe400078e022e */
[----:B------:R-:W-:-:S04]  /*2c6b0*/  IMAD.WIDE.U32 R54, R33, R4, RZ ;  /* 0x0000000421367225 */ /* 0x000fc800078e00ff */
[----:B------:R-:W-:Y:S01]  /*2c6c0*/  IMAD.X R127, R117, 0x1, R96, P4 ;  /* 0x00000001757f7824 */ /* 0x000fe200020e0660 */
[----:B------:R-:W-:Y:S01]  /*2c6d0*/  IADD3 RZ, P4, PT, R55, R52, RZ ;  /* 0x0000003437ff7210 */ /* 0x000fe20007f9e0ff */
[----:B------:R-:W-:Y:S01]  /*2c6e0*/  IMAD.X R49, RZ, RZ, RZ, P3 ;  /* 0x000000ffff317224 */ /* 0x000fe200018e06ff */
[----:B------:R-:W-:Y:S01]  /*2c6f0*/  @P0 IADD3 R97, P3, PT, RZ, -R97, RZ ;  /* 0x80000061ff610210 */ /* 0x000fe20007f7e0ff */
        /* <DEDUP_REMOVED lines=34> */
[----:B------:R-:W-:Y:S01]  /*2c920*/  IMAD.MOV.U32 R52, RZ, RZ, R47 ;  /* 0x000000ffff347224 */ /* 0x000fe200078e002f */
[----:B------:R-:W-:Y:S01]  /*2c930*/  LOP3.LUT R93, RZ, R93, RZ, 0x33, !PT ;  /* 0x0000005dff5d7212 */ /* 0x000fe200078e33ff */
[----:B------:R-:W-:-:S04]  /*2c940*/  IMAD.WIDE.U32 R48, R59, R62, RZ ;  /* 0x0000003e3b307225 */ /* 0x000fc800078e00ff */
[----:B------:R-:W-:-:S04]  /*2c950*/  IMAD.WIDE.U32 R46, R42, R68, RZ ;  /* 0x000000442a2e7225 */ /* 0x000fc800078e00ff */
[----:B------:R-:W-:-:S04]  /*2c960*/  IMAD.WIDE.U32 R44, P4, R42, R69, R44 ;  /* 0x000000452a2c7225 */ /* 0x000fc8000788002c */
[----:B------:R-:W-:Y:S01]  /*2c970*/  IMAD.MOV.U32 R97, RZ, RZ, 0x1 ;  /* 0x00000001ff617424 */ /* 0x000fe200078e00ff */
[----:B------:R-:W-:Y:S01]  /*2c980*/  @P1 SEL R97, RZ, 0x1, !P6 ;  /* 0x00000001ff611807 */ /* 0x000fe20007000000 */
[----:B------:R-:W-:Y:S01]  /*2c990*/  IMAD.WIDE.U32.X R52, R59, R65, R52, P5 ;  /* 0x000000413b347225 */ /* 0x000fe200028e0434 */
[----:B------:R-:W-:Y:S02]  /*2c9a0*/  ISETP.GT.U32.AND P1, PT, R46, R55, PT ;  /* 0x000000372e00720c */ /* 0x000fe40003f24070 */
[----:B------:R-:W-:Y:S01]  /*2c9b0*/  IADD3 R46, P5, PT, R47, R44, RZ ;  /* 0x0000002c2f2e7210 */ /* 0x000fe20007fbe0ff */
[----:B------:R-:W-:-:S03]  /*2c9c0*/  IMAD.WIDE.U32 R48, P6, R40, R63, R48 ;  /* 0x0000003f28307225 */ /* 0x000fc600078c0030 */
[----:B------:R-:W-:Y:S01]  /*2c9d0*/  ISETP.GT.U32.AND.EX P1, PT, R46, R93, PT, P1 ;  /* 0x0000005d2e00720c */ /* 0x000fe20003f24110 */
        /* <DEDUP_REMOVED lines=11> */
[----:B------:R-:W-:Y:S02]  /*2ca90*/  IMAD.X R117, R126, 0x1, R113, P2 ;  /* 0x000000017e757824 */ /* 0x000fe400010e0671 */
[----:B------:R-:W-:Y:S01]  /*2caa0*/  IMAD.MOV.U32 R46, RZ, RZ, R45 ;  /* 0x000000ffff2e7224 */ /* 0x000fe200078e002d */
[----:B------:R-:W-:Y:S01]  /*2cab0*/  ISETP.GE.U32.AND P2, PT, R93, R115, PT ;  /* 0x000000735d00720c */ /* 0x000fe20003f46070 */
[----:B------:R-:W-:-:S04]  /*2cac0*/  IMAD.WIDE.U32 R44, R3, R33, RZ ;  /* 0x00000021032c7225 */ /* 0x000fc800078e00ff */
[----:B------:R-:W-:Y:S02]  /*2cad0*/  IMAD.MOV.U32 R54, RZ, RZ, R49 ;  /* 0x000000ffff367224 */ /* 0x000fe400078e0031 */
[----:B------:R-:W-:Y:S02]  /*2cae0*/  IMAD R49, R3, R30, R48 ;  /* 0x0000001e03317224 */ /* 0x000fe400078e0230 */
[----:B------:R-:W-:Y:S02]  /*2caf0*/  IMAD.X R96, R117, 0x1, R57, P4 ;  /* 0x0000000175607824 */ /* 0x000fe400020e0639 */
[----:B------:R-:W-:Y:S01]  /*2cb00*/  IMAD.MOV.U32 R41, RZ, RZ, 0x1 ;  /* 0x00000001ff297424 */ /* 0x000fe200078e00ff */
[----:B------:R-:W-:Y:S01]  /*2cb10*/  @P0 SEL R41, RZ, 0x1, !P3 ;  /* 0x00000001ff290807 */ /* 0x000fe20005800000 */
[----:B------:R-:W-:Y:S01]  /*2cb20*/  IMAD.IADD R53, R45, 0x1, R49 ;  /* 0x000000012d357824 */ /* 0x000fe200078e0231 */
[----:B------:R-:W-:Y:S01]  /*2cb30*/  IADD3 R52, P3, PT, R95, R44, RZ ;  /* 0x0000002c5f347210 */ /* 0x000fe20007f7e0ff */
        /* <DEDUP_REMOVED lines=8> */
[----:B------:R-:W-:Y:S01]  /*2cbc0*/  IMAD.WIDE.U32 R50, R42, R66, RZ ;  /* 0x000000422a327225 */ /* 0x000fe200078e00ff */
[----:B------:R-:W-:Y:S02]  /*2cbd0*/  IADD3 R123, P2, PT, R41, R46, RZ ;  /* 0x0000002e297b7210 */ /* 0x000fe40007f5e0ff */
[----:B------:R-:W-:Y:S01]  /*2cbe0*/  ISETP.GE.U32.AND.EX P1, PT, R58, R97, PT, P1 ;  /* 0x000000613a00720c */ /* 0x000fe20003f26110 */
[----:B------:R-:W-:Y:S01]  /*2cbf0*/  IMAD.WIDE.U32 R48, P5, R42, R67, R48 ;  /* 0x000000432a307225 */ /* 0x000fe200078a0030 */
[----:B------:R-:W-:-:S03]  /*2cc00*/  @P0 IADD3 R41, P3, PT, RZ, -R111, RZ ;  /* 0x8000006fff290210 */ /* 0x000fc60007f7e0ff */
[----:B------:R-:W-:Y:S01]  /*2cc10*/  IMAD.WIDE.U32.X R54, R59, R63, R54, P6 ;  /* 0x0000003f3b367225 */ /* 0x000fe200030e0436 */
        /* <DEDUP_REMOVED lines=8> */
[----:B------:R-:W-:Y:S01]  /*2cca0*/  @P0 ISETP.NE.AND.EX P2, PT, R117, RZ, PT, P2 ;  /* 0x000000ff7500020c */ /* 0x000fe20003f45320 */
[----:B------:R-:W-:Y:S01]  /*2ccb0*/  IMAD.WIDE.U32 R40, R30, R3, RZ ;  /* 0x000000031e287225 */ /* 0x000fe200078e00ff */
[----:B------:R-:W-:Y:S02]  /*2ccc0*/  @P1 IADD3 R95, P6, PT, RZ, -R95, RZ ;  /* 0x8000005fff5f1210 */ /* 0x000fe40007fde0ff */
[----:B------:R-:W-:Y:S01]  /*2ccd0*/  @P0 ISETP.NE.AND.EX P4, PT, R126, R45, !P2, P4 ;  /* 0x0000002d7e00020c */ /* 0x000fe20005785340 */
[----:B------:R-:W-:Y:S01]  /*2cce0*/  IMAD.X R59, R113, 0x1, R90, P3 ;  /* 0x00000001713b7824 */ /* 0x000fe200018e065a */
[----:B------:R-:W-:Y:S01]  /*2ccf0*/  ISETP.GE.U32.AND P2, PT, R92, R47, PT ;  /* 0x0000002f5c00720c */ /* 0x000fe20003f46070 */
[----:B------:R-:W-:Y:S01]  /*2cd00*/  @P1 IMAD.X R94, RZ, RZ, ~R94, P6 ;  /* 0x000000ffff5e1224 */ /* 0x000fe200030e0e5e */
[----:B------:R-:W-:Y:S01]  /*2cd10*/  @P1 ISETP.NE.U32.AND P6, PT, R52, RZ, PT ;  /* 0x000000ff3400120c */ /* 0x000fe20003fc5070 */
[----:B------:R-:W-:Y:S01]  /*2cd20*/  IMAD.MOV.U32 R45, RZ, RZ, 0x1 ;  /* 0x00000001ff2d7424 */ /* 0x000fe200078e00ff */
[----:B------:R-:W-:-:S02]  /*2cd30*/  ISETP.GE.U32.AND.EX P2, PT, R59, R113, PT, P2 ;  /* 0x000000713b00720c */ /* 0x000fc40003f46120 */
[----:B------:R-:W-:Y:S02]  /*2cd40*/  @P1 ISETP.NE.U32.AND P3, PT, R44, R95, PT ;  /* 0x0000005f2c00120c */ /* 0x000fe40003f65070 */
[----:B------:R-:W-:Y:S02]  /*2cd50*/  @P1 ISETP.NE.AND.EX P6, PT, R97, RZ, PT, P6 ;  /* 0x000000ff6100120c */ /* 0x000fe40003fc5360 */
[----:B------:R-:W-:Y:S01]  /*2cd60*/  @P0 SEL R45, RZ, 0x1, !P4 ;  /* 0x00000001ff2d0807 */ /* 0x000fe20006000000 */
[----:B------:R-:W-:Y:S01]  /*2cd70*/  IMAD.WIDE.U32 R40, P4, R2, R33, R40 ;  /* 0x0000002102287225 */ /* 0x000fe20007880028 */
[----:B------:R-:W-:Y:S02]  /*2cd80*/  @P1 ISETP.NE.AND.EX P0, PT, R53, R94, !P6, P3 ;  /* 0x0000005e3500120c */ /* 0x000fe40007705330 */
[----:B------:R-:W-:Y:S01]  /*2cd90*/  IADD3 R94, P6, PT, R45, R54, RZ ;  /* 0x000000362d5e7210 */ /* 0x000fe20007fde0ff */
[----:B------:R-:W-:Y:S02]  /*2cda0*/  IMAD.WIDE.U32 R44, R33, R3, RZ ;  /* 0x00000003212c7225 */ /* 0x000fe400078e00ff */
[----:B------:R-:W-:-:S02]  /*2cdb0*/  @P2 ISETP.NE.U32.AND P3, PT, R47, RZ, PT ;  /* 0x000000ff2f00220c */ /* 0x000fc40003f65070 */
[----:B------:R-:W-:Y:S01]  /*2cdc0*/  IMAD.X R47, RZ, RZ, RZ, P4 ;  /* 0x000000ffff2f7224 */ /* 0x000fe200020e06ff */
[----:B------:R-:W-:Y:S01]  /*2cdd0*/  @P2 IADD3 R53, P4, PT, RZ, -R123, RZ ;  /* 0x8000007bff352210 */ /* 0x000fe20007f9e0ff */
[----:B------:R-:W-:Y:S01]  /*2cde0*/  IMAD.MOV.U32 R44, RZ, RZ, R49 ;  /* 0x000000ffff2c7224 */ /* 0x000fe200078e0031 */
[----:B------:R-:W-:Y:S01]  /*2cdf0*/  IADD3.X R55, PT, PT, R55, UR4, RZ, P6, !PT ;  /* 0x0000000437377c10 */ /* 0x000fe2000b7fe4ff */
[----:B------:R-:W-:Y:S01]  /*2ce00*/  IMAD.MOV.U32 R49, RZ, RZ, 0x1 ;  /* 0x00000001ff317424 */ /* 0x000fe200078e00ff */
[----:B------:R-:W-:Y:S01]  /*2ce10*/  IADD3 RZ, P6, PT, R45, R40, RZ ;  /* 0x000000282dff7210 */ /* 0x000fe20007fde0ff */
[----:B------:R-:W-:Y:S01]  /*2ce20*/  IMAD.X R45, RZ, RZ, RZ, P5 ;  /* 0x000000ffff2d7224 */ /* 0x000fe200028e06ff */
[----:B------:R-:W-:Y:S01]  /*2ce30*/  @P2 ISETP.NE.AND.EX P3, PT, R113, RZ, PT, P3 ;  /* 0x000000ff7100220c */ /* 0x000fe20003f65330 */
[----:B------:R-:W-:Y:S01]  /*2ce40*/  @P2 IMAD.X R40, RZ, RZ, ~R46, P4 ;  /* 0x000000ffff282224 */ /* 0x000fe200020e0e2e */
[----:B------:R-:W-:Y:S01]  /*2ce50*/  @P2 ISETP.NE.U32.AND P5, PT, R50, R53, PT ;  /* 0x000000353200220c */ /* 0x000fe20003fa5070 */
[----:B------:R-:W-:Y:S01]  /*2ce60*/  IMAD.MOV.U32 R46, RZ, RZ, R41 ;  /* 0x000000ffff2e7224 */ /* 0x000fe200078e0029 */
[----:B------:R-:W-:Y:S01]  /*2ce70*/  IADD3 RZ, P4, PT, R48, R51, RZ ;  /* 0x0000003330ff7210 */ /* 0x000fe20007f9e0ff */
[----:B------:R-:W-:Y:S01]  /*2ce80*/  IMAD.MOV.U32 R51, RZ, RZ, 0x1 ;  /* 0x00000001ff337424 */ /* 0x000fe200078e00ff */
[----:B------:R-:W-:Y:S01]  /*2ce90*/  @P2 ISETP.NE.AND.EX P3, PT, R111, R40, !P3, P5 ;  /* 0x000000286f00220c */ /* 0x000fe20005f65350 */
[----:B------:R-:W-:Y:S01]  /*2cea0*/  IMAD.WIDE.U32.X R46, R2, R30, R46, P6 ;  /* 0x0000001e022e7225 */ /* 0x000fe200030e042e */
[----:B------:R-:W-:-:S02]  /*2ceb0*/  ISETP.NE.U32.AND P5, PT, R94, RZ, PT ;  /* 0x000000ff5e00720c */ /* 0x000fc40003fa5070 */
[----:B------:R-:W-:Y:S01]  /*2cec0*/  @P2 SEL R49, RZ, 0x1, !P3 ;  /* 0x00000001ff312807 */ /* 0x000fe20005800000 */
[----:B------:R-:W-:Y:S01]  /*2ced0*/  IMAD.WIDE.U32 R52, R91, R64, RZ ;  /* 0x000000405b347225 */ /* 0x000fe200078e00ff */
[----:B------:R-:W-:Y:S02]  /*2cee0*/  ISETP.NE.AND.EX P2, PT, R55, RZ, PT, P5 ;  /* 0x000000ff3700720c */ /* 0x000fe40003f45350 */
[----:B------:R-:W-:Y:S01]  /*2cef0*/  @P1 SEL R51, RZ, 0x1, !P0 ;  /* 0x00000001ff331807 */ /* 0x000fe20004000000 */
[----:B------:R-:W-:-:S03]  /*2cf00*/  IMAD.WIDE.U32.X R40, R91, R67, R44, P4 ;  /* 0x000000435b287225 */ /* 0x000fc600020e042c */
[----:B------:R-:W-:Y:S01]  /*2cf10*/  IADD3 R54, P0, PT, R51, R46, RZ ;  /* 0x0000002e33367210 */ /* 0x000fe20007f1e0ff */
[C---:B------:R-:W-:Y:S01]  /*2cf20*/  IMAD.WIDE.U32 R44, R42.reuse, R64, RZ ;  /* 0x000000402a2c7225 */ /* 0x040fe200078e00ff */
[----:B------:R-:W-:Y:S02]  /*2cf30*/  IADD3 R49, P3, PT, R49, R40, RZ ;  /* 0x0000002831317210 */ /* 0x000fe40007f7e0ff */
[----:B------:R-:W-:Y:S01]  /*2cf40*/  IADD3.X R90, PT, PT, R47, UR4, RZ, P0, !PT ;  /* 0x000000042f5a7c10 */ /* 0x000fe200087fe4ff */
        /* <DEDUP_REMOVED lines=26> */
.L_x_814:
[----:B------:R-:W-:Y:S05]  /*2d0f0*/  BSYNC.RECONVERGENT B3 ;  /* 0x0000000000037941 */ /* 0x000fea0003800200 */
.L_x_813:
        /* <DEDUP_REMOVED lines=17> */
[----:B------:R-:W-:Y:S01]  /*2d210*/  IMAD.WIDE.U32 R48, R91, R62, RZ ;  /* 0x0000003e5b307225 */ /* 0x000fe200078e00ff */
[----:B------:R-:W-:Y:S02]  /*2d220*/  @P1 ISETP.NE.U32.AND P3, PT, R46, RZ, PT ;  /* 0x000000ff2e00120c */ /* 0x000fe40003f65070 */
[----:B------:R-:W-:Y:S01]  /*2d230*/  @P1 ISETP.NE.U32.AND P2, PT, R44, R43, PT ;  /* 0x0000002b2c00120c */ /* 0x000fe20003f45070 */
[----:B------:R-:W-:Y:S01]  /*2d240*/  IMAD.WIDE.U32 R44, R55, R68, RZ ;  /* 0x00000044372c7225 */ /* 0x000fe200078e00ff */
[----:B------:R-:W-:Y:S02]  /*2d250*/  @P1 ISETP.NE.AND.EX P3, PT, R47, RZ, PT, P3 ;  /* 0x000000ff2f00120c */ /* 0x000fe40003f65330 */
[----:B------:R-:W-:Y:S01]  /*2d260*/  LOP3.LUT R43, RZ, R92, RZ, 0x33, !PT ;  /* 0x0000005cff2b7212 */ /* 0x000fe200078e33ff */
        /* <DEDUP_REMOVED lines=55> */
[----:B------:R-:W-:Y:S01]  /*2d5e0*/  IMAD.MOV.U32 R48, RZ, RZ, R51 ;  /* 0x000000ffff307224 */ /* 0x000fe200078e0033 */
[----:B------:R-:W-:Y:S01]  /*2d5f0*/  @P1 ISETP.NE.AND.EX P6, PT, R92, R39, !P6, P2 ;  /* 0x000000275c00120c */ /* 0x000fe200077c5320 */
[----:B------:R-:W-:Y:S01]  /*2d600*/  @P0 IMAD.X R52, RZ, RZ, ~R113, P5 ;  /* 0x000000ffff340224 */ /* 0x000fe200028e0e71 */
        /* <DEDUP_REMOVED lines=17> */
[----:B------:R-:W-:Y:S01]  /*2d720*/  IMAD.X R47, RZ, RZ, RZ, P5 ;  /* 0x000000ffff2f7224 */ /* 0x000fe200028e06ff */
[----:B------:R-:W-:Y:S02]  /*2d730*/  ISETP.NE.AND.EX P0, PT, R46, RZ, PT, P0 ;  /* 0x000000ff2e00720c */ /* 0x000fe40003f05300 */
[----:B------:R-:W-:Y:S02]  /*2d740*/  IADD3 R45, P2, PT, R45, R50, RZ ;  /* 0x000000322d2d7210 */ /* 0x000fe40007f5e0ff */
        /* <DEDUP_REMOVED lines=17> */
.L_x_816:
[----:B------:R-:W-:Y:S05]  /*2d860*/  BSYNC.RECONVERGENT B3 ;  /* 0x0000000000037941 */ /* 0x000fea0003800200 */
.L_x_815:
        /* <DEDUP_REMOVED lines=27> */
[----:B------:R-:W-:-:S03]  /*2da20*/  ISETP.GE.U32.AND P1, PT, R56, R111, PT ;  /* 0x0000006f3800720c */ /* 0x000fc60003f26070 */
[----:B------:R-:W-:Y:S02]  /*2da30*/  IMAD.X R95, R113, 0x1, R50, P2 ;  /* 0x00000001715f7824 */ /* 0x000fe400010e0632 */
[----:B------:R-:W-:Y:S02]  /*2da40*/  IMAD.MOV.U32 R50, RZ, RZ, R53 ;  /* 0x000000ffff327224 */ /* 0x000fe400078e0035 */
        /* <DEDUP_REMOVED lines=8> */
[----:B------:R-:W-:Y:S01]  /*2dad0*/  IMAD.WIDE.U32 R46, R55, R62, RZ ;  /* 0x0000003e372e7225 */ /* 0x000fe200078e00ff */
[----:B------:R-:W-:-:S03]  /*2dae0*/  @P3 ISETP.NE.AND.EX P2, PT, R92, R41, !P2, P5 ;  /* 0x000000295c00320c */ /* 0x000fc60005745350 */
[----:B------:R-:W-:Y:S01]  /*2daf0*/  @P1 IADD3 R53, P5, PT, RZ, -R91, RZ ;  /* 0x8000005bff351210 */ /* 0x000fe20007fbe0ff */
[----:B------:R-:W-:Y:S01]  /*2db00*/  IMAD.WIDE.U32.X R50, R55, R65, R50, P6 ;  /* 0x0000004137327225 */ /* 0x000fe200030e0432 */
[----:B------:R-:W-:Y:S02]  /*2db10*/  @P3 SEL R43, RZ, 0x1, !P2 ;  /* 0x00000001ff2b3807 */ /* 0x000fe40005000000 */
[----:B------:R-:W-:Y:S01]  /*2db20*/  IADD3 RZ, P6, PT, R48, R45, RZ ;  /* 0x0000002d30ff7210 */ /* 0x000fe20007fde0ff */
[----:B------:R-:W-:Y:S01]  /*2db30*/  IMAD.X R41, RZ, RZ, RZ, P0 ;  /* 0x000000ffff297224 */ /* 0x000fe200000e06ff */
[----:B------:R-:W-:Y:S01]  /*2db40*/  @P1 ISETP.NE.U32.AND P0, PT, R44, R53, PT ;  /* 0x000000352c00120c */ /* 0x000fe20003f05070 */
[C---:B------:R-:W-:Y:S01]  /*2db50*/  IMAD.WIDE.U32 R44, R40.reuse, R62, RZ ;  /* 0x0000003e282c7225 */ /* 0x040fe200078e00ff */
[----:B------:R-:W-:Y:S02]  /*2db60*/  @P1 ISETP.NE.U32.AND P4, PT, R111, RZ, PT ;  /* 0x000000ff6f00120c */ /* 0x000fe40003f85070 */
[----:B------:R-:W-:Y:S01]  /*2db70*/  IADD3 R53, P3, PT, R43, R50, RZ ;  /* 0x000000322b357210 */ /* 0x000fe20007f7e0ff */
[----:B------:R-:W-:Y:S01]  /*2db80*/  IMAD.WIDE.U32 R46, P2, R40, R63, R46 ;  /* 0x0000003f282e7225 */ /* 0x000fe2000784002e */
[----:B------:R-:W-:-:S02]  /*2db90*/  @P1 ISETP.NE.AND.EX P4, PT, R113, RZ, PT, P4 ;  /* 0x000000ff7100120c */ /* 0x000fc40003f85340 */
[----:B------:R-:W-:Y:S01]  /*2dba0*/  IADD3.X R52, PT, PT, R51, UR4, RZ, P3, !PT ;  /* 0x0000000433347c10 */ /* 0x000fe20009ffe4ff */
[----:B------:R-:W-:Y:S01]  /*2dbb0*/  @P1 IMAD.X R48, RZ, RZ, ~R96, P5 ;  /* 0x000000ffff301224 */ /* 0x000fe200028e0e60 */
[----:B------:R-:W-:Y:S01]  /*2dbc0*/  IADD3 R91, P3, PT, R53, R44, RZ ;  /* 0x0000002c355b7210 */ /* 0x000fe20007f7e0ff */
[----:B------:R-:W-:Y:S02]  /*2dbd0*/  IMAD.IADD R59, R45, 0x1, R46 ;  /* 0x000000012d3b7824 */ /* 0x000fe400078e022e */
        /* <DEDUP_REMOVED lines=31> */
[----:B------:R-:W-:Y:S02]  /*2ddd0*/  IMAD.MOV.U32 R44, RZ, RZ, R49 ;  /* 0x000000ffff2c7224 */ /* 0x000fe400078e0031 */
[----:B------:R-:W-:Y:S01]  /*2dde0*/  IMAD.MOV.U32 R47, RZ, RZ, 0x1 ;  /* 0x00000001ff2f7424 */ /* 0x000fe200078e00ff */
[----:B------:R-:W-:Y:S01]  /*2ddf0*/  @P1 ISETP.NE.AND.EX P3, PT, R59, R43, !P3, P5 ;  /* 0x0000002b3b00120c */ /* 0x000fe20005f65350 */
[----:B------:R-:W-:Y:S02]  /*2de00*/  IMAD.MOV.U32 R43, RZ, RZ, 0x1 ;  /* 0x00000001ff2b7424 */ /* 0x000fe400078e00ff */
[----:B------:R-:W-:Y:S01]  /*2de10*/  IMAD.MOV.U32 R91, RZ, RZ, 0x1 ;  /* 0x00000001ff5b7424 */ /* 0x000fe200078e00ff */
[----:B------:R-:W-:-:S04]  /*2de20*/  @P1 SEL R43, RZ, 0x1, !P3 ;  /* 0x00000001ff2b1807 */ /* 0x000fc80005800000 */
[----:B------:R-:W-:Y:S02]  /*2de30*/  IADD3 R46, P1, PT, R43, R50, RZ ;  /* 0x000000322b2e7210 */ /* 0x000fe40007f3e0ff */
[----:B------:R-:W-:Y:S02]  /*2de40*/  @P0 IADD3 R45, P5, PT, RZ, -R93, RZ ;  /* 0x8000005dff2d0210 */ /* 0x000fe40007fbe0ff */
[----:B------:R-:W-:Y:S02]  /*2de50*/  IADD3.X R51, PT, PT, R51, UR4, RZ, P1, !PT ;  /* 0x0000000433337c10 */ /* 0x000fe40008ffe4ff */
[----:B------:R-:W-:Y:S02]  /*2de60*/  @P0 ISETP.NE.U32.AND P2, PT, R96, RZ, PT ;  /* 0x000000ff6000020c */ /* 0x000fe40003f45070 */
[----:B------:R-:W-:Y:S02]  /*2de70*/  ISETP.NE.U32.AND P1, PT, R46, RZ, PT ;  /* 0x000000ff2e00720c */ /* 0x000fe40003f25070 */
[----:B------:R-:W-:Y:S01]  /*2de80*/  @P0 ISETP.NE.U32.AND P3, PT, R40, R45, PT ;  /* 0x0000002d2800020c */ /* 0x000fe20003f65070 */
[----:B------:R-:W-:Y:S01]  /*2de90*/  @P0 IMAD.X R40, RZ, RZ, ~R94, P5 ;  /* 0x000000ffff280224 */ /* 0x000fe200028e0e5e */
[----:B------:R-:W-:Y:S01]  /*2dea0*/  @P0 ISETP.NE.AND.EX P2, PT, R92, RZ, PT, P2 ;  /* 0x000000ff5c00020c */ /* 0x000fe20003f45320 */
[----:B------:R-:W-:Y:S01]  /*2deb0*/  IMAD.X R45, RZ, RZ, RZ, P4 ;  /* 0x000000ffff2d7224 */ /* 0x000fe200020e06ff */
[----:B------:R-:W-:-:S02]  /*2dec0*/  ISETP.NE.AND.EX P1, PT, R51, RZ, PT, P1 ;  /* 0x000000ff3300720c */ /* 0x000fc40003f25310 */
[----:B------:R-:W-:Y:S02]  /*2ded0*/  IADD3 RZ, P5, PT, R48, R41, RZ ;  /* 0x0000002930ff7210 */ /* 0x000fe40007fbe0ff */
[----:B------:R-:W-:Y:S01]  /*2dee0*/  @P0 ISETP.NE.AND.EX P2, PT, R97, R40, !P2, P3 ;  /* 0x000000286100020c */ /* 0x000fe20005745330 */
[----:B------:R-:W-:-:S03]  /*2def0*/  IMAD.WIDE.U32 R40, R39, R62, RZ ;  /* 0x0000003e27287225 */ /* 0x000fc600078e00ff */
[----:B------:R-:W-:Y:S01]  /*2df00*/  @P0 SEL R47, RZ, 0x1, !P2 ;  /* 0x00000001ff2f0807 */ /* 0x000fe20005000000 */
        /* <DEDUP_REMOVED lines=60> */
.L_x_819:
[----:B------:R-:W-:Y:S05]  /*2e2d0*/  BSYNC.RELIABLE B4 ;  /* 0x0000000000047941 */ /* 0x000fea0003800100 */
.L_x_818:
        /* <DEDUP_REMOVED lines=22> */
.L_x_820:
[----:B------:R-:W-:Y:S05]  /*2e440*/  BSYNC.RECONVERGENT B3 ;  /* 0x0000000000037941 */ /* 0x000fea0003800200 */
.L_x_817:
        /* <DEDUP_REMOVED lines=8> */
[----:B------:R-:W-:Y:S02]  /*2e4d0*/  IMAD.MOV.U32 R40, RZ, RZ, R43 ;  /* 0x000000ffff287224 */ /* 0x000fe400078e002b */
[----:B------:R-:W-:Y:S02]  /*2e4e0*/  IMAD R39, R113, R99, RZ ;  /* 0x0000006371277224 */ /* 0x000fe400078e02ff */
        /* <DEDUP_REMOVED lines=11> */
[----:B------:R-:W-:Y:S01]  /*2e5a0*/  IMAD.WIDE.U32 R50, R98, R97, RZ ;  /* 0x0000006162327225 */ /* 0x000fe200078e00ff */
[----:B------:R-:W-:-:S03]  /*2e5b0*/  IADD3 RZ, P3, PT, R43, R46, RZ ;  /* 0x0000002e2bff7210 */ /* 0x000fc60007f7e0ff */
[----:B------:R-:W-:Y:S02]  /*2e5c0*/  IMAD.X R49, R53, 0x1, R41, P4 ;  /* 0x0000000135317824 */ /* 0x000fe400020e0629 */
[----:B------:R-:W-:-:S03]  /*2e5d0*/  IMAD.WIDE.U32 R42, R99, R97, RZ ;  /* 0x00000061632a7225 */ /* 0x000fc600078e00ff */
[----:B------:R-:W-:Y:S01]  /*2e5e0*/  ISETP.NE.AND.EX P1, PT, R49, RZ, PT, P1 ;  /* 0x000000ff3100720c */ /* 0x000fe20003f25310 */
[----:B------:R-:W-:-:S04]  /*2e5f0*/  IMAD.WIDE.U32 R50, P2, R99, R111, R50 ;  /* 0x0000006f63327225 */ /* 0x000fc80007840032 */
[----:B------:R-:W-:Y:S01]  /*2e600*/  IMAD.X R42, RZ, RZ, ~R41, P6 ;  /* 0x000000ffff2a7224 */ /* 0x000fe200030e0e29 */
[----:B------:R-:W-:Y:S01]  /*2e610*/  IADD3 RZ, P4, PT, R43, R50, RZ ;  /* 0x000000322bff7210 */ /* 0x000fe20007f9e0ff */
[----:B------:R-:W-:Y:S02]  /*2e620*/  IMAD R55, R95, R89, RZ ;  /* 0x000000595f377224 */ /* 0x000fe400078e02ff */
[----:B------:R-:W-:Y:S01]  /*2e630*/  IMAD.WIDE.U32 R40, R88, R56, RZ ;  /* 0x0000003858287225 */ /* 0x000fe200078e00ff */
[----:B------:R-:W-:-:S03]  /*2e640*/  ISETP.NE.AND.EX P0, PT, R53, R42, !P1, P0 ;  /* 0x0000002a3500720c */ /* 0x000fc60004f05300 */
[----:B------:R-:W-:Y:S01]  /*2e650*/  IMAD.WIDE.U32 R44, R56, R89, RZ ;  /* 0x00000059382c7225 */ /* 0x000fe200078e00ff */
[----:B------:R-:W-:-:S03]  /*2e660*/  SEL R57, RZ, 0x1, !P0 ;  /* 0x00000001ff397807 */ /* 0x000fc60004000000 */
[----:B------:R-:W-:Y:S01]  /*2e670*/  IMAD R55, R88, R56, R55 ;  /* 0x0000003858377224 */ /* 0x000fe200078e0237 */
[----:B------:R-:W-:Y:S01]  /*2e680*/  IADD3 R94, P6, PT, R39, R44, RZ ;  /* 0x0000002c275e7210 */ /* 0x000fe20007fde0ff */
[----:B------:R-:W-:-:S04]  /*2e690*/  IMAD.WIDE.U32 R42, R89, R56, RZ ;  /* 0x00000038592a7225 */ /* 0x000fc800078e00ff */
[----:B------:R-:W-:-:S04]  /*2e6a0*/  IMAD.WIDE.U32 R40, P1, R89, R95, R40 ;  /* 0x0000005f59287225 */ /* 0x000fc80007820028 */
[----:B------:R-:W-:Y:S02]  /*2e6b0*/  IMAD.IADD R42, R45, 0x1, R55 ;  /* 0x000000012d2a7824 */ /* 0x000fe400078e0237 */
[----:B------:R-:W-:Y:S01]  /*2e6c0*/  IMAD.X R45, RZ, RZ, RZ, P1 ;  /* 0x000000ffff2d7224 */ /* 0x000fe200008e06ff */
[----:B------:R-:W-:Y:S01]  /*2e6d0*/  ISETP.GE.U32.AND P1, PT, R94, R44, PT ;  /* 0x0000002c5e00720c */ /* 0x000fe20003f26070 */
[----:B------:R-:W-:Y:S02]  /*2e6e0*/  IMAD.X R39, R42, 0x1, R49, P6 ;  /* 0x000000012a277824 */ /* 0x000fe400030e0631 */
[----:B------:R-:W-:Y:S01]  /*2e6f0*/  IMAD.X R53, RZ, RZ, RZ, P5 ;  /* 0x000000ffff357224 */ /* 0x000fe200028e06ff */
[----:B------:R-:W-:Y:S01]  /*2e700*/  IADD3 RZ, P5, PT, R43, R40, RZ ;  /* 0x000000282bff7210 */ /* 0x000fe20007fbe0ff */
[----:B------:R-:W-:Y:S01]  /*2e710*/  IMAD.MOV.U32 R52, RZ, RZ, R47 ;  /* 0x000000ffff347224 */ /* 0x000fe200078e002f */
[----:B------:R-:W-:Y:S01]  /*2e720*/  ISETP.GE.U32.AND.EX P1, PT, R39, R42, PT, P1 ;  /* 0x0000002a2700720c */ /* 0x000fe20003f26110 */
[----:B------:R-:W-:-:S02]  /*2e730*/  IMAD.MOV.U32 R44, RZ, RZ, R41 ;  /* 0x000000ffff2c7224 */ /* 0x000fc400078e0029 */
[----:B------:R-:W-:Y:S01]  /*2e740*/  IMAD.WIDE.U32 R46, R88, R115, RZ ;  /* 0x00000073582e7225 */ /* 0x000fe200078e00ff */
[----:B------:R-:W-:-:S03]  /*2e750*/  SEL R55, RZ, 0x1, P1 ;  /* 0x00000001ff377807 */ /* 0x000fc60000800000 */
[----:B------:R-:W-:-:S04]  /*2e760*/  IMAD.WIDE.U32.X R52, R98, R113, R52, P3 ;  /* 0x0000007162347225 */ /* 0x000fc800018e0434 */
[----:B------:R-:W-:Y:S01]  /*2e770*/  IMAD.WIDE.U32.X R44, R88, R95, R44, P5 ;  /* 0x0000005f582c7225 */ /* 0x000fe200028e042c */
[----:B------:R-:W-:-:S03]  /*2e780*/  IADD3 R57, P0, PT, R57, R52, RZ ;  /* 0x0000003439397210 */ /* 0x000fc60007f1e0ff */
[----:B------:R-:W-:Y:S01]  /*2e790*/  IMAD R54, R113, R89, RZ ;  /* 0x0000005971367224 */ /* 0x000fe200078e02ff */
[----:B------:R-:W-:Y:S01]  /*2e7a0*/  IADD3 R93, P1, PT, R55, R44, RZ ;  /* 0x0000002c375d7210 */ /* 0x000fe20007f3e0ff */
[-C--:B------:R-:W-:Y:S02]  /*2e7b0*/  IMAD R50, R111, R99.reuse, RZ ;  /* 0x000000636f327224 */ /* 0x080fe400078e02ff */
[----:B------:R-:W-:-:S04]  /*2e7c0*/  IMAD.WIDE.U32 R48, R97, R99, RZ ;  /* 0x0000006361307225 */ /* 0x000fc800078e00ff */
[----:B------:R-:W-:-:S04]  /*2e7d0*/  IMAD.WIDE.U32 R40, R115, R89, RZ ;  /* 0x0000005973287225 */ /* 0x000fc800078e00ff */
[----:B------:R-:W-:-:S04]  /*2e7e0*/  IMAD.WIDE.U32 R42, R89, R115, RZ ;  /* 0x00000073592a7225 */ /* 0x000fc800078e00ff */
[----:B------:R-:W-:-:S04]  /*2e7f0*/  IMAD.WIDE.U32 R46, P3, R89, R113, R46 ;  /* 0x00000071592e7225 */ /* 0x000fc8000786002e */
[----:B------:R-:W-:Y:S01]  /*2e800*/  IMAD R55, R88, R115, R54 ;  /* 0x0000007358377224 */ /* 0x000fe200078e0236 */
[----:B------:R-:W-:Y:S01]  /*2e810*/  IADD3 RZ, P6, PT, R43, R46, RZ ;  /* 0x0000002e2bff7210 */ /* 0x000fe20007fde0ff */
[----:B------:R-:W-:Y:S02]  /*2e820*/  IMAD R59, R98, R97, R50 ;  /* 0x00000061623b7224 */ /* 0x000fe400078e0232 */
[----:B------:R-:W-:Y:S02]  /*2e830*/  IMAD.X R53, RZ, RZ, R53, P0 ;  /* 0x000000ffff357224 */ /* 0x000fe400000e0635 */
[----:B------:R-:W-:Y:S01]  /*2e840*/  IMAD.IADD R55, R41, 0x1, R55 ;  /* 0x0000000129377824 */ /* 0x000fe200078e0237 */
[----:B------:R-:W-:Y:S01]  /*2e850*/  IADD3 R41, P0, PT, R57, R48, RZ ;  /* 0x0000003039297210 */ /* 0x000fe20007f1e0ff */
[----:B------:R-:W-:Y:S01]  /*2e860*/  IMAD.X R52, RZ, RZ, R45, P1 ;  /* 0x000000ffff347224 */ /* 0x000fe200008e062d */
[----:B------:R-:W-:Y:S01]  /*2e870*/  IADD3 R54, P1, PT, R93, R40, RZ ;  /* 0x000000285d367210 */ /* 0x000fe20007f3e0ff */
[----:B------:R-:W-:Y:S01]  /*2e880*/  IMAD.IADD R46, R49, 0x1, R59 ;  /* 0x00000001312e7824 */ /* 0x000fe200078e023b */
[----:B------:R-:W-:Y:S01]  /*2e890*/  IADD3 R57, P5, PT, RZ, -R57, RZ ;  /* 0x80000039ff397210 */ /* 0x000fe20007fbe0ff */
[----:B------:R-:W-:-:S04]  /*2e8a0*/  IMAD.WIDE.U32 R42, R87, R56, RZ ;  /* 0x00000038572a7225 */ /* 0x000fc800078e00ff */
[--C-:B------:R-:W-:Y:S01]  /*2e8b0*/  IMAD.X R44, R46, 0x1, R53.reuse, P0 ;  /* 0x000000012e2c7824 */ /* 0x100fe200000e0635 */
[----:B------:R-:W-:Y:S01]  /*2e8c0*/  IADD3 R61, P0, PT, R54, R41, RZ ;  /* 0x00000029363d7210 */ /* 0x000fe20007f1e0ff */
[----:B------:R-:W-:Y:S02]  /*2e8d0*/  IMAD.X R59, R55, 0x1, R52, P1 ;  /* 0x00000001373b7824 */ /* 0x000fe400008e0634 */
[----:B------:R-:W-:Y:S01]  /*2e8e0*/  IMAD.X R53, RZ, RZ, ~R53, P5 ;  /* 0x000000ffff357224 */ /* 0x000fe200028e0e35 */
[----:B------:R-:W-:Y:S01]  /*2e8f0*/  ISETP.GE.U32.AND P1, PT, R61, R54, PT ;  /* 0x000000363d00720c */ /* 0x000fe20003f26070 */
[----:B------:R-:W-:Y:S01]  /*2e900*/  IMAD.X R60, R59, 0x1, R44, P0 ;  /* 0x000000013b3c7824 */ /* 0x000fe200000e062c */
[----:B------:R-:W-:Y:S01]  /*2e910*/  ISETP.NE.U32.AND P5, PT, R41, RZ, PT ;  /* 0x000000ff2900720c */ /* 0x000fe20003fa5070 */
[----:B------:R-:W-:Y:S01]  /*2e920*/  IMAD.X R45, RZ, RZ, RZ, P2 ;  /* 0x000000ffff2d7224 */ /* 0x000fe200010e06ff */
[----:B------:R-:W-:Y:S01]  /*2e930*/  ISETP.NE.U32.AND P2, PT, R48, R57, PT ;  /* 0x000000393000720c */ /* 0x000fe20003f45070 */
[-C--:B------:R-:W-:Y:S01]  /*2e940*/  IMAD R41, R95, R86.reuse, RZ ;  /* 0x000000565f297224 */ /* 0x080fe200078e02ff */
[----:B------:R-:W-:Y:S01]  /*2e950*/  ISETP.GE.U32.AND.EX P1, PT, R60, R59, PT, P1 ;  /* 0x0000003b3c00720c */ /* 0x000fe20003f26110 */
[----:B------:R-:W-:Y:S01]  /*2e960*/  IMAD.WIDE.U32 R48, R56, R86, RZ ;  /* 0x0000005638307225 */ /* 0x000fe200078e00ff */
[----:B------:R-:W-:-:S03]  /*2e970*/  ISETP.NE.AND.EX P5, PT, R44, RZ, PT, P5 ;  /* 0x000000ff2c00720c */ /* 0x000fc60003fa5350 */
[----:B------:R-:W-:Y:S01]  /*2e980*/  IMAD R41, R87, R56, R41 ;  /* 0x0000003857297224 */ /* 0x000fe200078e0229 */
[----:B------:R-:W-:Y:S01]  /*2e990*/  ISETP.NE.AND.EX P2, PT, R46, R53, !P5, P2 ;  /* 0x000000352e00720c */ /* 0x000fe20006f45320 */
[----:B------:R-:W-:Y:S01]  /*2e9a0*/  IMAD.MOV.U32 R44, RZ, RZ, R51 ;  /* 0x000000ffff2c7224 */ /* 0x000fe200078e0033 */
[----:B------:R-:W-:Y:S01]  /*2e9b0*/  IADD3 R61, P5, PT, R61, R48, RZ ;  /* 0x000000303d3d7210 */ /* 0x000fe20007fbe0ff */
[----:B------:R-:W-:-:S04]  /*2e9c0*/  IMAD.WIDE.U32 R50, R86, R56, RZ ;  /* 0x0000003856327225 */ /* 0x000fc800078e00ff */
[----:B------:R-:W-:-:S04]  /*2e9d0*/  IMAD.WIDE.U32 R42, P0, R86, R95, R42 ;  /* 0x0000005f562a7225 */ /* 0x000fc8000780002a */
[----:B------:R-:W-:Y:S02]  /*2e9e0*/  IMAD.IADD R53, R49, 0x1, R41 ;  /* 0x0000000131357824 */ /* 0x000fe400078e0229 */
[----:B------:R-:W-:Y:S01]  /*2e9f0*/  IMAD.WIDE.U32.X R44, R98, R111, R44, P4 ;  /* 0x0000006f622c7225 */ /* 0x000fe200020e042c */
[----:B------:R-:W-:-:S03]  /*2ea00*/  IADD3 RZ, P4, PT, R51, R42, RZ ;  /* 0x0000002a33ff7210 */ /* 0x000fc60007f9e0ff */
[----:B------:R-:W-:Y:S01]  /*2ea10*/  IMAD.X R49, RZ, RZ, RZ, P3 ;  /* 0x000000ffff317224 */ /* 0x000fe200018e06ff */
[----:B------:R-:W-:Y:S01]  /*2ea20*/  @P1 IADD3 R51, P3, PT, RZ, -R93, RZ ;  /* 0x8000005dff331210 */ /* 0x000fe20007f7e0ff */
[----:B------:R-:W-:Y:S01]  /*2ea30*/  IMAD.X R60, R53, 0x1, R60, P5 ;  /* 0x00000001353c7824 */ /* 0x000fe200028e063c */
[----:B------:R-:W-:Y:S01]  /*2ea40*/  @P1 ISETP.NE.U32.AND P5, PT, R54, RZ, PT ;  /* 0x000000ff3600120c */ /* 0x000fe20003fa5070 */
[----:B------:R-:W-:Y:S01]  /*2ea50*/  IMAD.X R41, RZ, RZ, RZ, P0 ;  /* 0x000000ffff297224 */ /* 0x000fe200000e06ff */
[----:B------:R-:W-:Y:S01]  /*2ea60*/  ISETP.GE.U32.AND P0, PT, R61, R48, PT ;  /* 0x000000303d00720c */ /* 0x000fe20003f06070 */
[----:B------:R-:W-:Y:S01]  /*2ea70*/  @P1 IMAD.X R42, RZ, RZ, ~R52, P3 ;  /* 0x000000ffff2a1224 */ /* 0x000fe200018e0e34 */
[----:B------:R-:W-:Y:S01]  /*2ea80*/  @P1 ISETP.NE.U32.AND P3, PT, R40, R51, PT ;  /* 0x000000332800120c */ /* 0x000fe20003f65070 */
[----:B------:R-:W-:Y:S01]  /*2ea90*/  IMAD.MOV.U32 R48, RZ, RZ, R47 ;  /* 0x000000ffff307224 */ /* 0x000fe200078e002f */
[----:B------:R-:W-:Y:S01]  /*2eaa0*/  @P1 ISETP.NE.AND.EX P5, PT, R59, RZ, PT, P5 ;  /* 0x000000ff3b00120c */ /* 0x000fe20003fa5350 */
[----:B------:R-:W-:Y:S01]  /*2eab0*/  IMAD.MOV.U32 R40, RZ, RZ, R43 ;  /* 0x000000ffff287224 */ /* 0x000fe200078e002b */
[----:B------:R-:W-:Y:S01]  /*2eac0*/  SEL R51, RZ, 0x1, !P2 ;  /* 0x00000001ff337807 */ /* 0x000fe20005000000 */
[----:B------:R-:W-:Y:S01]  /*2ead0*/  IMAD.MOV.U32 R43, RZ, RZ, 0x1 ;  /* 0x00000001ff2b7424 */ /* 0x000fe200078e00ff */
[----:B------:R-:W-:Y:S01]  /*2eae0*/  @P1 ISETP.NE.AND.EX P3, PT, R55, R42, !P5, P3 ;  /* 0x0000002a3700120c */ /* 0x000fe20006f65330 */
[----:B------:R-:W-:Y:S01]  /*2eaf0*/  IMAD.WIDE.U32.X R48, R88, R113, R48, P6 ;  /* 0x0000007158307225 */ /* 0x000fe200030e0430 */
[----:B------:R-:W-:-:S02]  /*2eb00*/  ISETP.GE.U32.AND.EX P0, PT, R60, R53, PT, P0 ;  /* 0x000000353c00720c */ /* 0x000fc40003f06100 */
[----:B------:R-:W-:Y:S01]  /*2eb10*/  @P1 SEL R43, RZ, 0x1, !P3 ;  /* 0x00000001ff2b1807 */ /* 0x000fe20005800000 */
[----:B------:R-:W-:Y:S01]  /*2eb20*/  IMAD R42, R90, R99, RZ ;  /* 0x000000635a2a7224 */ /* 0x000fe200078e02ff */
[----:B------:R-:W-:Y:S01]  /*2eb30*/  IADD3 R55, P1, PT, R51, R44, RZ ;  /* 0x0000002c33377210 */ /* 0x000fe20007f3e0ff */
[----:B------:R-:W-:Y:S01]  /*2eb40*/  IMAD R50, R111, R89, RZ ;  /* 0x000000596f327224 */ /* 0x000fe200078e02ff */
[----:B------:R-:W-:Y:S01]  /*2eb50*/  IADD3 R57, P2, PT, R43, R48, RZ ;  /* 0x000000302b397210 */ /* 0x000fe20007f5e0ff */
[----:B------:R-:W-:Y:S02]  /*2eb60*/  IMAD R53, R98, R91, R42 ;  /* 0x0000005b62357224 */ /* 0x000fe400078e022a */
[----:B------:R-:W-:Y:S01]  /*2eb70*/  IMAD.WIDE.U32 R42, R97, R89, RZ ;  /* 0x00000059612a7225 */ /* 0x000fe200078e00ff */
[----:B------:R-:W-:-:S03]  /*2eb80*/  IADD3.X R48, PT, PT, R49, UR4, RZ, P2, !PT ;  /* 0x0000000431307c10 */ /* 0x000fc600097fe4ff */
[----:B------:R-:W-:Y:S02]  /*2eb90*/  IMAD R51, R88, R97, R50 ;  /* 0x0000006158337224 */ /* 0x000fe400078e0232 */
[----:B------:R-:W-:Y:S01]  /*2eba0*/  IMAD.X R50, RZ, RZ, R45, P1 ;  /* 0x000000ffff327224 */ /* 0x000fe200008e062d */
[----:B------:R-:W-:Y:S01]  /*2ebb0*/  IADD3 R49, P1, PT, R57, R42, RZ ;  /* 0x0000002a39317210 */ /* 0x000fe20007f3e0ff */
[----:B------:R-:W-:-:S04]  /*2ebc0*/  IMAD.WIDE.U32 R46, R91, R99, RZ ;  /* 0x000000635b2e7225 */ /* 0x000fc800078e00ff */
[----:B------:R-:W-:Y:S01]  /*2ebd0*/  IMAD.IADD R51, R43, 0x1, R51 ;  /* 0x000000012b337824 */ /* 0x000fe200078e0233 */
[----:B------:R-:W-:Y:S01]  /*2ebe0*/  IADD3 R43, P5, PT, RZ, -R55, RZ ;  /* 0x80000037ff2b7210 */ /* 0x000fe20007fbe0ff */
[----:B------:R-:W-:Y:S01]  /*2ebf0*/  IMAD.IADD R59, R47, 0x1, R53 ;  /* 0x000000012f3b7824 */ /* 0x000fe200078e0235 */
[----:B------:R-:W-:Y:S01]  /*2ec00*/  IADD3 R54, P2, P6, R49, R46, R55 ;  /* 0x0000002e31367210 */ /* 0x000fe20007e5e037 */
[----:B------:R-:W-:Y:S01]  /*2ec10*/  IMAD.X R52, R51, 0x1, R48, P1 ;  /* 0x0000000133347824 */ /* 0x000fe200008e0630 */
[----:B------:R-:W-:Y:S01]  /*2ec20*/  ISETP.NE.U32.AND P1, PT, R46, R43, PT ;  /* 0x0000002b2e00720c */ /* 0x000fe20003f25070 */
[----:B------:R-:W-:Y:S01]  /*2ec30*/  IMAD.WIDE.U32.X R44, R87, R95, R40, P4 ;  /* 0x0000005f572c7225 */ /* 0x000fe200020e0428 */
[----:B------:R-:W-:Y:S02]  /*2ec40*/  SEL R43, RZ, 0x1, P0 ;  /* 0x00000001ff2b7807 */ /* 0x000fe40000000000 */
[----:B------:R-:W-:Y:S01]  /*2ec50*/  ISETP.GE.U32.AND P0, PT, R54, R49, PT ;  /* 0x000000313600720c */ /* 0x000fe20003f06070 */
[----:B------:R-:W-:Y:S01]  /*2ec60*/  IMAD.WIDE.U32 R40, R115, R86, RZ ;  /* 0x0000005673287225 */ /* 0x000fe200078e00ff */
[----:B------:R-:W-:-:S02]  /*2ec70*/  IADD3.X R53, PT, PT, R52, R59, R50, P2, P6 ;  /* 0x0000003b34357210 */ /* 0x000fc400017ec432 */
[----:B------:R-:W-:Y:S01]  /*2ec80*/  IADD3 R47, P3, PT, R55, R46, RZ ;  /* 0x0000002e372f7210 */ /* 0x000fe20007f7e0ff */
[----:B------:R-:W-:Y:S01]  /*2ec90*/  IMAD R46, R113, R86, RZ ;  /* 0x00000056712e7224 */ /* 0x000fe200078e02ff */
[----:B------:R-:W-:Y:S02]  /*2eca0*/  ISETP.GE.U32.AND.EX P2, PT, R53, R52, PT, P0 ;  /* 0x000000343500720c */ /* 0x000fe40003f46100 */
[----:B------:R-:W-:Y:S01]  /*2ecb0*/  IADD3 R55, P4, PT, R43, R44, RZ ;  /* 0x0000002c2b377210 */ /* 0x000fe20007f9e0ff */
[----:B------:R-:W-:Y:S01]  /*2ecc0*/  IMAD R43, R87, R115, R46 ;  /* 0x00000073572b7224 */ /* 0x000fe200078e022e */
[----:B------:R-:W-:Y:S01]  /*2ecd0*/  ISETP.NE.U32.AND P6, PT, R47, RZ, PT ;  /* 0x000000ff2f00720c */ /* 0x000fe20003fc5070 */
[----:B------:R-:W-:Y:S01]  /*2ece0*/  IMAD.X R44, R59, 0x1, R50, P3 ;  /* 0x000000013b2c7824 */ /* 0x000fe200018e0632 */
[----:B------:R-:W-:Y:S01]  /*2ecf0*/  IADD3 R96, P0, PT, R55, R40, RZ ;  /* 0x0000002837607210 */ /* 0x000fe20007f1e0ff */
[----:B------:R-:W-:Y:S02]  /*2ed00*/  IMAD.X R58, RZ, RZ, R45, P4 ;  /* 0x000000ffff3a7224 */ /* 0x000fe400020e062d */
[----:B------:R-:W-:Y:S01]  /*2ed10*/  IMAD.IADD R117, R41, 0x1, R43 ;  /* 0x0000000129757824 */ /* 0x000fe200078e022b */
[----:B------:R-:W-:Y:S01]  /*2ed20*/  ISETP.NE.AND.EX P6, PT, R44, RZ, PT, P6 ;  /* 0x000000ff2c00720c */ /* 0x000fe20003fc5360 */
[----:B------:R-:W-:Y:S01]  /*2ed30*/  IMAD R47, R95, R99, RZ ;  /* 0x000000635f2f7224 */ /* 0x000fe200078e02ff */
[----:B------:R-:W-:Y:S01]  /*2ed40*/  IADD3 R93, P3, PT, R96, R54, RZ ;  /* 0x00000036605d7210 */ /* 0x000fe20007f7e0ff */
[----:B------:R-:W-:Y:S01]  /*2ed50*/  IMAD.X R123, R117, 0x1, R58, P0 ;  /* 0x00000001757b7824 */ /* 0x000fe200000e063a */
[----:B------:R-:W-:Y:S01]  /*2ed60*/  @P2 IADD3 R41, P0, PT, RZ, -R57, RZ ;  /* 0x80000039ff292210 */ /* 0x000fe20007f1e0ff */
[----:B------:R-:W-:Y:S01]  /*2ed70*/  IMAD.WIDE.U32 R44, R56, R99, RZ ;  /* 0x00000063382c7225 */ /* 0x000fe200078e00ff */
[----:B------:R-:W-:-:S03]  /*2ed80*/  @P2 ISETP.NE.U32.AND P4, PT, R49, RZ, PT ;  /* 0x000000ff3100220c */ /* 0x000fc60003f85070 */
[----:B------:R-:W-:Y:S01]  /*2ed90*/  IMAD R47, R98, R56, R47 ;  /* 0x00000038622f7224 */ /* 0x000fe200078e022f */
[----:B------:R-:W-:Y:S01]  /*2eda0*/  @P2 ISETP.NE.AND.EX P4, PT, R52, RZ, PT, P4 ;  /* 0x000000ff3400220c */ /* 0x000fe20003f85340 */
[----:B------:R-:W-:Y:S01]  /*2edb0*/  IMAD.X R92, R123, 0x1, R53, P3 ;  /* 0x000000017b5c7824 */ /* 0x000fe200018e0635 */
[----:B------:R-:W-:Y:S01]  /*2edc0*/  @P2 ISETP.NE.U32.AND P3, PT, R42, R41, PT ;  /* 0x000000292a00220c */ /* 0x000fe20003f65070 */
[----:B------:R-:W-:Y:S02]  /*2edd0*/  IMAD.IADD R57, R45, 0x1, R47 ;  /* 0x000000012d397824 */ /* 0x000fe400078e022f */
[----:B------:R-:W-:Y:S01]  /*2ede0*/  @P2 IMAD.X R45, RZ, RZ, ~R48, P0 ;  /* 0x000000ffff2d2224 */ /* 0x000fe200000e0e30 */
[----:B------:R-:W-:Y:S01]  /*2edf0*/  ISETP.GE.U32.AND P0, PT, R93, R96, PT ;  /* 0x000000605d00720c */ /* 0x000fe20003f06070 */
[----:B------:R-:W-:-:S03]  /*2ee00*/  IMAD.WIDE.U32 R52, R88, R97, RZ ;  /* 0x0000006158347225 */ /* 0x000fc600078e00ff */
[----:B------:R-:W-:Y:S01]  /*2ee10*/  ISETP.GE.U32.AND.EX P0, PT, R92, R123, PT, P0 ;  /* 0x0000007b5c00720c */ /* 0x000fe20003f06100 */
[----:B------:R-:W-:Y:S01]  /*2ee20*/  IMAD R41, R57, R70, RZ ;  /* 0x0000004639297224 */ /* 0x000fe200078e02ff */
[----:B------:R-:W-:Y:S01]  /*2ee30*/  @P2 ISETP.NE.AND.EX P3, PT, R51, R45, !P4, P3 ;  /* 0x0000002d3300220c */ /* 0x000fe20006765330 */
[----:B------:R-:W-:-:S04]  /*2ee40*/  IMAD.WIDE.U32 R48, R98, R91, RZ ;  /* 0x0000005b62307225 */ /* 0x000fc800078e00ff */
[----:B------:R-:W-:Y:S02]  /*2ee50*/  IMAD.X R46, RZ, RZ, ~R50, P5 ;  /* 0x000000ffff2e7224 */ /* 0x000fe400028e0e32 */
[----:B------:R-:W-:-:S03]  /*2ee60*/  IMAD.WIDE.U32 R42, R44, R70, RZ ;  /* 0x000000462c2a7225 */ /* 0x000fc600078e00ff */
[----:B------:R-:W-:Y:S01]  /*2ee70*/  ISETP.NE.AND.EX P1, PT, R59, R46, !P6, P1 ;  /* 0x0000002e3b00720c */ /* 0x000fe20007725310 */
[----:B------:R-:W-:Y:S01]  /*2ee80*/  IMAD R47, R44, R71, R41 ;  /* 0x000000472c2f7224 */ /* 0x000fe200078e0229 */
[----:B------:R-:W-:Y:S01]  /*2ee90*/  LOP3.LUT R41, RZ, R44, RZ, 0x33, !PT ;  /* 0x0000002cff297212 */ /* 0x000fe200078e33ff */
[----:B------:R-:W-:Y:S01]  /*2eea0*/  IMAD.WIDE.U32 R52, P5, R89, R111, R52 ;  /* 0x0000006f59347225 */ /* 0x000fe200078a0034 */
[----:B------:R-:W-:-:S03]  /*2eeb0*/  @P0 ISETP.NE.U32.AND P4, PT, R96, RZ, PT ;  /* 0x000000ff6000020c */ /* 0x000fc60003f85070 */
[----:B------:R-:W-:Y:S01]  /*2eec0*/  IMAD.IADD R43, R43, 0x1, R47 ;  /* 0x000000012b2b7824 */ /* 0x000fe200078e022f */
[----:B------:R-:W-:Y:S01]  /*2eed0*/  @P0 ISETP.NE.AND.EX P4, PT, R123, RZ, PT, P4 ;  /* 0x000000ff7b00020c */ /* 0x000fe20003f85340 */
[----:B------:R-:W-:-:S04]  /*2eee0*/  IMAD.WIDE.U32 R48, P6, R99, R90, R48 ;  /* 0x0000005a63307225 */ /* 0x000fc800078c0030 */
[----:B------:R-:W-:Y:S01]  /*2eef0*/  IMAD.X R51, RZ, RZ, RZ, P5 ;  /* 0x000000ffff337224 */ /* 0x000fe200028e06ff */
[----:B------:R-:W-:Y:S01]  /*2ef00*/  @P0 IADD3 R47, P5, PT, RZ, -R55, RZ ;  /* 0x80000037ff2f0210 */ /* 0x000fe20007fbe0ff */
[----:B------:R-:W-:-:S04]  /*2ef10*/  IMAD.WIDE.U32 R44, R43, R68, RZ ;  /* 0x000000442b2c7225 */ /* 0x000fc800078e00ff */
[----:B------:R-:W-:Y:S01]  /*2ef20*/  IMAD.X R59, RZ, RZ, RZ, P6 ;  /* 0x000000ffff3b7224 */ /* 0x000fe200030e06ff */
[----:B------:R-:W-:Y:S01]  /*2ef30*/  @P0 ISETP.NE.U32.AND P6, PT, R40, R47, PT ;  /* 0x0000002f2800020c */ /* 0x000fe20003fc5070 */
[----:B------:R-:W-:Y:S02]  /*2ef40*/  @P0 IMAD.X R40, RZ, RZ, ~R58, P5 ;  /* 0x000000ffff280224 */ /* 0x000fe400028e0e3a */
        /* <DEDUP_REMOVED lines=10> */
[----:B------:R-:W-:Y:S01]  /*2eff0*/  IMAD.WIDE.U32 R44, R99, R91, RZ ;  /* 0x0000005b632c7225 */ /* 0x000fe200078e00ff */
[----:B------:R-:W-:-:S03]  /*2f000*/  SEL R117, RZ, 0x1, !P4 ;  /* 0x00000001ff757807 */ /* 0x000fc60006000000 */
[----:B------:R-:W-:Y:S01]  /*2f010*/  IMAD.WIDE.U32.X R40, R43, R69, R40, P5 ;  /* 0x000000452b287225 */ /* 0x000fe200028e0428 */
[----:B------:R-:W-:-:S03]  /*2f020*/  IADD3 RZ, P5, PT, R47, R52, RZ ;  /* 0x000000342fff7210 */ /* 0x000fc60007fbe0ff */
[----:B------:R-:W-:Y:S01]  /*2f030*/  IMAD.MOV.U32 R50, RZ, RZ, R53 ;  /* 0x000000ffff327224 */ /* 0x000fe200078e0035 */
[----:B------:R-:W-:Y:S01]  /*2f040*/  IADD3 R117, P4, PT, R117, R40, RZ ;  /* 0x0000002875757210 */ /* 0x000fe20007f9e0ff */
[----:B------:R-:W-:Y:S02]  /*2f050*/  IMAD.MOV.U32 R58, RZ, RZ, R49 ;  /* 0x000000ffff3a7224 */ /* 0x000fe400078e0031 */
[----:B------:R-:W-:Y:S01]  /*2f060*/  IMAD.WIDE.U32.X R50, R88, R111, R50, P5 ;  /* 0x0000006f58327225 */ /* 0x000fe200028e0432 */
[----:B------:R-:W-:-:S03]  /*2f070*/  IADD3 RZ, P5, PT, R45, R48, RZ ;  /* 0x000000302dff7210 */ /* 0x000fc60007fbe0ff */
[----:B------:R-:W-:Y:S02]  /*2f080*/  IMAD.X R96, RZ, RZ, R41, P4 ;  /* 0x000000ffff607224 */ /* 0x000fe400020e0629 */
[----:B------:R-:W-:Y:S02]  /*2f090*/  IMAD R41, R95, R85, RZ ;  /* 0x000000555f297224 */ /* 0x000fe400078e02ff */
[----:B------:R-:W-:-:S04]  /*2f0a0*/  IMAD.WIDE.U32 R44, R43, R66, RZ ;  /* 0x000000422b2c7225 */ /* 0x000fc800078e00ff */
[----:B------:R-:W-:Y:S01]  /*2f0b0*/  IMAD.MOV.U32 R123, RZ, RZ, 0x1 ;  /* 0x00000001ff7b7424 */ /* 0x000fe200078e00ff */
[----:B------:R-:W-:Y:S01]  /*2f0c0*/  @P2 SEL R123, RZ, 0x1, !P3 ;  /* 0x00000001ff7b2807 */ /* 0x000fe20005800000 */
[----:B------:R-:W-:-:S03]  /*2f0d0*/  IMAD.WIDE.U32 R54, R87, R115, RZ ;  /* 0x0000007357367225 */ /* 0x000fc600078e00ff */
[----:B------:R-:W-:Y:S01]  /*2f0e0*/  IADD3 R123, P2, PT, R123, R50, RZ ;  /* 0x000000327b7b7210 */ /* 0x000fe20007f5e0ff */
[----:B------:R-:W-:Y:S02]  /*2f0f0*/  IMAD R49, R84, R56, R41 ;  /* 0x0000003854317224 */ /* 0x000fe400078e0229 */
[----:B------:R-:W-:Y:S01]  /*2f100*/  IMAD.WIDE.U32 R40, R42, R66, RZ ;  /* 0x000000422a287225 */ /* 0x000fe200078e00ff */
[----:B------:R-:W-:-:S03]  /*2f110*/  IADD3.X R126, PT, PT, R51, UR4, RZ, P2, !PT ;  /* 0x00000004337e7c10 */ /* 0x000fc600097fe4ff */
[----:B------:R-:W-:-:S04]  /*2f120*/  IMAD.WIDE.U32 R44, P4, R42, R67, R44 ;  /* 0x000000432a2c7225 */ /* 0x000fc8000788002c */
[----:B------:R-:W-:Y:S01]  /*2f130*/  IMAD.WIDE.U32.X R58, R98, R90, R58, P5 ;  /* 0x0000005a623a7225 */ /* 0x000fe200028e043a */
[----:B------:R-:W-:-:S03]  /*2f140*/  IADD3 R137, P5, PT, R117, R40, RZ ;  /* 0x0000002875897210 */ /* 0x000fc60007fbe0ff */
[----:B------:R-:W-:Y:S01]  /*2f150*/  IMAD.WIDE.U32 R46, R56, R85, RZ ;  /* 0x00000055382e7225 */ /* 0x000fe200078e00ff */
[----:B------:R-:W-:-:S03]  /*2f160*/  IADD3 R94, P2, PT, R137, R94, RZ ;  /* 0x0000005e895e7210 */ /* 0x000fc60007f5e0ff */
[----:B------:R-:W-:-:S04]  /*2f170*/  IMAD.WIDE.U32 R54, P3, R86, R113, R54 ;  /* 0x0000007156367225 */ /* 0x000fc80007860036 */
[----:B------:R-:W-:Y:S02]  /*2f180*/  IMAD.IADD R127, R41, 0x1, R44 ;  /* 0x00000001297f7824 */ /* 0x000fe400078e022c */
[----:B------:R-:W-:Y:S01]  /*2f190*/  IMAD.X R53, RZ, RZ, RZ, P3 ;  /* 0x000000ffff357224 */ /* 0x000fe200018e06ff */
[----:B------:R-:W-:Y:S01]  /*2f1a0*/  IADD3 R93, P3, PT, R93, R46, RZ ;  /* 0x0000002e5d5d7210 */ /* 0x000fe20007f7e0ff */
[----:B------:R-:W-:Y:S02]  /*2f1b0*/  IMAD.IADD R47, R47, 0x1, R49 ;  /* 0x000000012f2f7824 */ /* 0x000fe400078e0231 */
        /* <DEDUP_REMOVED lines=18> */
[----:B------:R-:W-:Y:S01]  /*2f2e0*/  IMAD R48, R90, R89, RZ ;  /* 0x000000595a307224 */ /* 0x000fe200078e02ff */
[----:B------:R-:W-:Y:S01]  /*2f2f0*/  IADD3 R55, P5, PT, R133, R46, RZ ;  /* 0x0000002e85377210 */ /* 0x000fe20007fbe0ff */
[----:B------:R-:W-:Y:S01]  /*2f300*/  IMAD.WIDE.U32.X R52, R87, R113, R52, P3 ;  /* 0x0000007157347225 */ /* 0x000fe200018e0434 */
[----:B------:R-:W-:-:S03]  /*2f310*/  @P2 ISETP.NE.U32.AND P3, PT, R137, RZ, PT ;  /* 0x000000ff8900220c */ /* 0x000fc60003f65070 */
[----:B------:R-:W-:Y:S01]  /*2f320*/  IMAD.WIDE.U32 R50, R91, R89, RZ ;  /* 0x000000595b327225 */ /* 0x000fe200078e00ff */
[----:B------:R-:W-:-:S03]  /*2f330*/  @P2 ISETP.NE.AND.EX P3, PT, R128, RZ, PT, P3 ;  /* 0x000000ff8000220c */ /* 0x000fc60003f65330 */
[----:B------:R-:W-:Y:S02]  /*2f340*/  IMAD R57, R88, R91, R48 ;  /* 0x0000005b58397224 */ /* 0x000fe400078e0230 */
[----:B------:R-:W-:Y:S01]  /*2f350*/  IMAD.MOV.U32 R49, RZ, RZ, 0x1 ;  /* 0x00000001ff317424 */ /* 0x000fe200078e00ff */
[----:B------:R-:W-:Y:S01]  /*2f360*/  @P0 SEL R49, RZ, 0x1, !P6 ;  /* 0x00000001ff310807 */ /* 0x000fe20007000000 */
[----:B------:R-:W-:Y:S01]  /*2f370*/  IMAD.X R128, RZ, RZ, R47, P5 ;  /* 0x000000ffff807224 */ /* 0x000fe200028e062f */
[----:B------:R-:W-:Y:S01]  /*2f380*/  IADD3 R54, P0, PT, R123, R50, RZ ;  /* 0x000000327b367210 */ /* 0x000fe20007f1e0ff */
[----:B------:R-:W-:Y:S01]  /*2f390*/  IMAD.IADD R57, R51, 0x1, R57 ;  /* 0x0000000133397824 */ /* 0x000fe200078e0239 */
[----:B------:R-:W-:Y:S01]  /*2f3a0*/  SEL R47, RZ, 0x1, !P1 ;  /* 0x00000001ff2f7807 */ /* 0x000fe20004800000 */
[----:B------:R-:W-:Y:S01]  /*2f3b0*/  IMAD R46, R111, R86, RZ ;  /* 0x000000566f2e7224 */ /* 0x000fe200078e02ff */
        /* <DEDUP_REMOVED lines=48> */
[----:B------:R-:W-:Y:S01]  /*2f6c0*/  @P1 IADD3 R47, P5, PT, RZ, -R55, RZ ;  /* 0x80000037ff2f1210 */ /* 0x000fe20007fbe0ff */
[----:B------:R-:W-:-:S03]  /*2f6d0*/  IMAD.WIDE.U32 R50, R85, R115, RZ ;  /* 0x0000007355327225 */ /* 0x000fc600078e00ff */
[----:B------:R-:W-:Y:S01]  /*2f6e0*/  @P1 ISETP.NE.U32.AND P6, PT, R46, R47, PT ;  /* 0x0000002f2e00120c */ /* 0x000fe20003fc5070 */
[----:B------:R-:W-:Y:S02]  /*2f6f0*/  @P1 IMAD.X R40, RZ, RZ, ~R128, P5 ;  /* 0x000000ffff281224 */ /* 0x000fe400028e0e80 */
[----:B------:R-:W-:-:S04]  /*2f700*/  IMAD.WIDE.U32 R48, P5, R85, R113, R48 ;  /* 0x0000007155307225 */ /* 0x000fc800078a0030 */
[----:B------:R-:W-:Y:S01]  /*2f710*/  IMAD.X R55, RZ, RZ, RZ, P5 ;  /* 0x000000ffff377224 */ /* 0x000fe200028e06ff */
[----:B------:R-:W-:Y:S01]  /*2f720*/  IADD3 RZ, P5, PT, R51, R48, RZ ;  /* 0x0000003033ff7210 */ /* 0x000fe20007fbe0ff */
[----:B------:R-:W-:Y:S02]  /*2f730*/  IMAD.MOV.U32 R54, RZ, RZ, R49 ;  /* 0x000000ffff367224 */ /* 0x000fe400078e0031 */
[----:B------:R-:W-:-:S04]  /*2f740*/  IMAD.WIDE.U32 R48, R87, R97, RZ ;  /* 0x0000006157307225 */ /* 0x000fc800078e00ff */
[----:B------:R-:W-:Y:S01]  /*2f750*/  IMAD.WIDE.U32.X R54, R84, R113, R54, P5 ;  /* 0x0000007154367225 */ /* 0x000fe200028e0436 */
[----:B------:R-:W-:-:S03]  /*2f760*/  @P1 ISETP.NE.U32.AND P5, PT, R52, RZ, PT ;  /* 0x000000ff3400120c */ /* 0x000fc60003fa5070 */
[----:B------:R-:W-:Y:S01]  /*2f770*/  IMAD.WIDE.U32 R50, R86, R97, RZ ;  /* 0x0000006156327225 */ /* 0x000fe200078e00ff */
[----:B------:R-:W-:-:S03]  /*2f780*/  @P1 ISETP.NE.AND.EX P5, PT, R139, RZ, PT, P5 ;  /* 0x000000ff8b00120c */ /* 0x000fc60003fa5350 */
[----:B------:R-:W-:Y:S01]  /*2f790*/  IMAD.MOV.U32 R113, RZ, RZ, 0x1 ;  /* 0x00000001ff717424 */ /* 0x000fe200078e00ff */
[----:B------:R-:W-:Y:S01]  /*2f7a0*/  @P1 ISETP.NE.AND.EX P5, PT, R117, R40, !P5, P6 ;  /* 0x000000287500120c */ /* 0x000fe20006fa5360 */
[----:B------:R-:W-:Y:S01]  /*2f7b0*/  IMAD.WIDE.U32 R48, P6, R86, R111, R48 ;  /* 0x0000006f56307225 */ /* 0x000fe200078c0030 */
[----:B------:R-:W-:Y:S02]  /*2f7c0*/  @P3 SEL R113, RZ, 0x1, !P2 ;  /* 0x00000001ff713807 */ /* 0x000fe40005000000 */
[----:B------:R-:W-:Y:S01]  /*2f7d0*/  @P1 SEL R133, RZ, 0x1, !P5 ;  /* 0x00000001ff851807 */ /* 0x000fe20006800000 */
[----:B------:R-:W-:Y:S01]  /*2f7e0*/  IMAD.X R47, RZ, RZ, RZ, P6 ;  /* 0x000000ffff2f7224 */ /* 0x000fe200030e06ff */
[----:B------:R-:W-:Y:S01]  /*2f7f0*/  IADD3 RZ, P6, PT, R51, R48, RZ ;  /* 0x0000003033ff7210 */ /* 0x000fe20007fde0ff */
[----:B------:R-:W-:Y:S02]  /*2f800*/  IMAD.MOV.U32 R46, RZ, RZ, R49 ;  /* 0x000000ffff2e7224 */ /* 0x000fe400078e0031 */
[----:B------:R-:W-:Y:S01]  /*2f810*/  IMAD.X R49, RZ, RZ, RZ, P4 ;  /* 0x000000ffff317224 */ /* 0x000fe200020e06ff */
[----:B------:R-:W-:Y:S01]  /*2f820*/  IADD3 RZ, P4, PT, R44, R41, RZ ;  /* 0x000000292cff7210 */ /* 0x000fe20007f9e0ff */
[----:B------:R-:W-:-:S02]  /*2f830*/  IMAD.MOV.U32 R48, RZ, RZ, R45 ;  /* 0x000000ffff307224 */ /* 0x000fc400078e002d */
[----:B------:R-:W-:Y:S01]  /*2f840*/  IMAD.WIDE.U32.X R46, R87, R111, R46, P6 ;  /* 0x0000006f572e7225 */ /* 0x000fe200030e042e */
[----:B------:R-:W-:-:S03]  /*2f850*/  ISETP.NE.AND P6, PT, R53, RZ, PT ;  /* 0x000000ff3500720c */ /* 0x000fc60003fc5270 */
[----:B------:R-:W-:Y:S01]  /*2f860*/  IMAD.WIDE.U32.X R40, R43, R67, R48, P4 ;  /* 0x000000432b287225 */ /* 0x000fe200020e0430 */
[----:B------:R-:W-:-:S03]  /*2f870*/  IADD3 R113, P3, PT, R113, R46, RZ ;  /* 0x0000002e71717210 */ /* 0x000fc60007f7e0ff */
[C---:B------:R-:W-:Y:S01]  /*2f880*/  IMAD.WIDE.U32 R48, R42.reuse, R64, RZ ;  /* 0x000000402a307225 */ /* 0x040fe200078e00ff */
[----:B------:R-:W-:Y:S02]  /*2f890*/  IADD3 R127, P4, PT, R127, R40, RZ ;  /* 0x000000287f7f7210 */ /* 0x000fe40007f9e0ff */
[----:B------:R-:W-:Y:S01]  /*2f8a0*/  IADD3.X R115, PT, PT, R47, UR5, RZ, P3, !PT ;  /* 0x000000052f737c10 */ /* 0x000fe20009ffe4ff */
[----:B------:R-:W-:Y:S01]  /*2f8b0*/  IMAD.WIDE.U32 R56, P2, R42, R65, R56 ;  /* 0x000000412a387225 */ /* 0x000fe20007840038 */
[----:B------:R-:W-:Y:S02]  /*2f8c0*/  IADD3.X R137, PT, PT, R41, UR4, RZ, P4, !PT ;  /* 0x0000000429897c10 */ /* 0x000fe4000a7fe4ff */
[----:B------:R-:W-:Y:S01]  /*2f8d0*/  IADD3 R130, P3, PT, R127, R48, RZ ;  /* 0x000000307f827210 */ /* 0x000fe20007f7e0ff */
[----:B------:R-:W-:Y:S02]  /*2f8e0*/  IMAD.IADD R128, R49, 0x1, R56 ;  /* 0x0000000131807824 */ /* 0x000fe400078e0238 */
[----:B------:R-:W-:Y:S01]  /*2f8f0*/  IMAD.WIDE.U32 R46, R84, R97, RZ ;  /* 0x00000061542e7225 */ /* 0x000fe200078e00ff */
[----:B------:R-:W-:-:S03]  /*2f900*/  IADD3 R117, P4, PT, R130, R61, RZ ;  /* 0x0000003d82757210 */ /* 0x000fc60007f9e0ff */
[----:B------:R-:W-:Y:S02]  /*2f910*/  IMAD.X R132, R128, 0x1, R137, P3 ;  /* 0x0000000180847824 */ /* 0x000fe400018e0689 */
[----:B------:R-:W-:-:S04]  /*2f920*/  IMAD.WIDE.U32 R52, R88, R91, RZ ;  /* 0x0000005b58347225 */ /* 0x000fc800078e00ff */
[----:B------:R-:W-:Y:S01]  /*2f930*/  IMAD.X R123, R132, 0x1, R60, P4 ;  /* 0x00000001847b7824 */ /* 0x000fe200020e063c */
[----:B------:R-:W-:Y:S01]  /*2f940*/  ISETP.GE.U32.AND P4, PT, R117, R130, PT ;  /* 0x000000827500720c */ /* 0x000fe20003f86070 */
[----:B------:R-:W-:-:S03]  /*2f950*/  IMAD.WIDE.U32 R44, R85, R97, RZ ;  /* 0x00000061552c7225 */ /* 0x000fc600078e00ff */
[----:B------:R-:W-:Y:S01]  /*2f960*/  ISETP.GE.U32.AND.EX P1, PT, R123, R132, PT, P4 ;  /* 0x000000847b00720c */ /* 0x000fe20003f26140 */
[----:B------:R-:W-:Y:S01]  /*2f970*/  IMAD.WIDE.U32 R40, R87, R91, RZ ;  /* 0x0000005b57287225 */ /* 0x000fe200078e00ff */
[----:B------:R-:W-:-:S03]  /*2f980*/  IADD3 R133, P4, PT, R133, R54, RZ ;  /* 0x0000003685857210 */ /* 0x000fc60007f9e0ff */
[----:B------:R-:W-:Y:S01]  /*2f990*/  IMAD.WIDE.U32 R46, P5, R85, R111, R46 ;  /* 0x0000006f552e7225 */ /* 0x000fe200078a002e */
[----:B------:R-:W-:-:S03]  /*2f9a0*/  IADD3.X R126, PT, PT, R55, UR4, RZ, P4, !PT ;  /* 0x00000004377e7c10 */ /* 0x000fc6000a7fe4ff */
[----:B------:R-:W-:-:S04]  /*2f9b0*/  IMAD.WIDE.U32 R58, R89, R91, RZ ;  /* 0x0000005b593a7225 */ /* 0x000fc800078e00ff */
[----:B------:R-:W-:-:S04]  /*2f9c0*/  IMAD.WIDE.U32 R52, P3, R89, R90, R52 ;  /* 0x0000005a59347225 */ /* 0x000fc80007860034 */
[----:B------:R-:W-:Y:S01]  /*2f9d0*/  IMAD.X R61, RZ, RZ, RZ, P5 ;  /* 0x000000ffff3d7224 */ /* 0x000fe200028e06ff */
[----:B------:R-:W-:Y:S01]  /*2f9e0*/  IADD3 RZ, P5, PT, R45, R46, RZ ;  /* 0x0000002e2dff7210 */ /* 0x000fe20007fbe0ff */
[----:B------:R-:W-:-:S04]  /*2f9f0*/  IMAD.WIDE.U32 R40, P4, R86, R90, R40 ;  /* 0x0000005a56287225 */ /* 0x000fc80007880028 */
[----:B------:R-:W-:-:S04]  /*2fa00*/  IMAD.WIDE.U32 R44, R86, R91, RZ ;  /* 0x0000005b562c7225 */ /* 0x000fc800078e00ff */
[----:B------:R-:W-:Y:S01]  /*2fa10*/  IMAD.X R51, RZ, RZ, RZ, P3 ;  /* 0x000000ffff337224 */ /* 0x000fe200018e06ff */
[----:B------:R-:W-:Y:S01]  /*2fa20*/  IADD3 RZ, P3, PT, R59, R52, RZ ;  /* 0x000000343bff7210 */ /* 0x000fe20007f7e0ff */
[----:B------:R-:W-:Y:S01]  /*2fa30*/  IMAD.X R59, RZ, RZ, RZ, P4 ;  /* 0x000000ffff3b7224 */ /* 0x000fe200020e06ff */
[----:B------:R-:W-:Y:S01]  /*2fa40*/  IADD3 RZ, P4, PT, R45, R40, RZ ;  /* 0x000000282dff7210 */ /* 0x000fe20007f9e0ff */
[-C--:B------:R-:W-:Y:S02]  /*2fa50*/  IMAD R40, R90, R86.reuse, RZ ;  /* 0x000000565a287224 */ /* 0x080fe400078e02ff */
[----:B------:R-:W-:Y:S02]  /*2fa60*/  IMAD.MOV.U32 R60, RZ, RZ, R47 ;  /* 0x000000ffff3c7224 */ /* 0x000fe400078e002f */
[----:B------:R-:W-:Y:S02]  /*2fa70*/  IMAD.MOV.U32 R50, RZ, RZ, R53 ;  /* 0x000000ffff327224 */ /* 0x000fe400078e0035 */
[----:B------:R-:W-:-:S04]  /*2fa80*/  IMAD.WIDE.U32 R46, R91, R86, RZ ;  /* 0x000000565b2e7225 */ /* 0x000fc800078e00ff */
[----:B------:R-:W-:Y:S02]  /*2fa90*/  IMAD.MOV.U32 R58, RZ, RZ, R41 ;  /* 0x000000ffff3a7224 */ /* 0x000fe400078e0029 */
[----:B------:R-:W-:Y:S02]  /*2faa0*/  IMAD R41, R87, R91, R40 ;  /* 0x0000005b57297224 */ /* 0x000fe400078e0228 */
[----:B------:R-:W-:Y:S01]  /*2fab0*/  IMAD.WIDE.U32.X R50, R88, R90, R50, P3 ;  /* 0x0000005a58327225 */ /* 0x000fe200018e0432 */
[----:B------:R-:W-:-:S03]  /*2fac0*/  @P1 ISETP.NE.U32.AND P3, PT, R130, RZ, PT ;  /* 0x000000ff8200120c */ /* 0x000fc60003f65070 */
[----:B------:R-:W-:Y:S01]  /*2fad0*/  IMAD.WIDE.U32.X R60, R84, R111, R60, P5 ;  /* 0x0000006f543c7225 */ /* 0x000fe200028e043c */
[----:B------:R-:W-:Y:S02]  /*2fae0*/  IADD3 R139, P5, PT, R113, R46, RZ ;  /* 0x0000002e718b7210 */ /* 0x000fe40007fbe0ff */
[----:B------:R-:W-:Y:S01]  /*2faf0*/  @P1 ISETP.NE.AND.EX P3, PT, R132, RZ, PT, P3 ;  /* 0x000000ff8400120c */ /* 0x000fe20003f65330 */
[-C--:B------:R-:W-:Y:S02]  /*2fb00*/  IMAD R111, R111, R85.reuse, RZ ;  /* 0x000000556f6f7224 */ /* 0x080fe400078e02ff */
[----:B------:R-:W-:Y:S01]  /*2fb10*/  IMAD.MOV.U32 R52, RZ, RZ, 0x1 ;  /* 0x00000001ff347424 */ /* 0x000fe200078e00ff */
[----:B------:R-:W-:Y:S01]  /*2fb20*/  @P0 SEL R52, RZ, 0x1, !P6 ;  /* 0x00000001ff340807 */ /* 0x000fe20007000000 */
[----:B------:R-:W-:Y:S02]  /*2fb30*/  IMAD.IADD R130, R47, 0x1, R41 ;  /* 0x000000012f827824 */ /* 0x000fe400078e0229 */
[----:B------:R-:W-:-:S04]  /*2fb40*/  IMAD.WIDE.U32 R44, R97, R85, RZ ;  /* 0x00000055612c7225 */ /* 0x000fc800078e00ff */
[----:B------:R-:W-:Y:S01]  /*2fb50*/  IMAD R111, R84, R97, R111 ;  /* 0x00000061546f7224 */ /* 0x000fe200078e026f */
[----:B------:R-:W-:Y:S01]  /*2fb60*/  IADD3 R136, P0, PT, R133, R44, RZ ;  /* 0x0000002c85887210 */ /* 0x000fe20007f1e0ff */
[----:B------:R-:W-:Y:S01]  /*2fb70*/  IMAD.X R47, R130, 0x1, R115, P5 ;  /* 0x00000001822f7824 */ /* 0x000fe200028e0673 */
[----:B------:R-:W-:Y:S01]  /*2fb80*/  IADD3 R132, P5, P6, R139, R52, R50 ;  /* 0x000000348b847210 */ /* 0x000fe20007ebe032 */
[----:B------:R-:W-:Y:S02]  /*2fb90*/  IMAD.IADD R141, R45, 0x1, R111 ;  /* 0x000000012d8d7824 */ /* 0x000fe400078e026f */
[-C--:B------:R-:W-:Y:S01]  /*2fba0*/  IMAD R53, R39, R70.reuse, RZ ;  /* 0x0000004627357224 */ /* 0x080fe200078e02ff */
[----:B------:R-:W-:Y:S01]  /*2fbb0*/  IADD3.X R134, PT, PT, R47, UR4, R51, P5, P6 ;  /* 0x000000042f867c10 */ /* 0x000fe2000afec433 */
[----:B------:R-:W-:Y:S01]  /*2fbc0*/  IMAD.X R138, R141, 0x1, R126, P0 ;  /* 0x000000018d8a7824 */ /* 0x000fe200000e067e */
[----:B------:R-:W-:Y:S01]  /*2fbd0*/  @P1 IADD3 R45, P5, PT, RZ, -R127, RZ ;  /* 0x8000007fff2d1210 */ /* 0x000fe20007fbe0ff */
[----:B------:R-:W-:Y:S01]  /*2fbe0*/  IMAD.WIDE.U32 R40, R94, R70, RZ ;  /* 0x000000465e287225 */ /* 0x000fe200078e00ff */
[----:B------:R-:W-:-:S02]  /*2fbf0*/  IADD3 R111, P6, PT, R136, R132, RZ ;  /* 0x00000084886f7210 */ /* 0x000fc40007fde0ff */
[----:B------:R-:W-:Y:S01]  /*2fc00*/  @P1 ISETP.NE.U32.AND P0, PT, R48, R45, PT ;  /* 0x0000002d3000120c */ /* 0x000fe20003f05070 */
[----:B------:R-:W-:Y:S01]  /*2fc10*/  IMAD R53, R94, R71, R53 ;  /* 0x000000475e357224 */ /* 0x000fe200078e0235 */
[----:B------:R-:W-:Y:S01]  /*2fc20*/  LOP3.LUT R45, RZ, R94, RZ, 0x33, !PT ;  /* 0x0000005eff2d7212 */ /* 0x000fe200078e33ff */
[----:B------:R-:W-:Y:S01]  /*2fc30*/  @P1 IMAD.X R137, RZ, RZ, ~R137, P5 ;  /* 0x000000ffff891224 */ /* 0x000fe200028e0e89 */
[----:B------:R-:W-:Y:S01]  /*2fc40*/  ISETP.GE.U32.AND P5, PT, R111, R136, PT ;  /* 0x000000886f00720c */ /* 0x000fe20003fa6070 */
[----:B------:R-:W-:Y:S01]  /*2fc50*/  IMAD.X R97, R138, 0x1, R134, P6 ;  /* 0x000000018a617824 */ /* 0x000fe200030e0686 */
[----:B------:R-:W-:Y:S01]  /*2fc60*/  LOP3.LUT R39, RZ, R39, RZ, 0x33, !PT ;  /* 0x00000027ff277212 */ /* 0x000fe200078e33ff */
[----:B------:R-:W-:Y:S01]  /*2fc70*/  IMAD.IADD R127, R41, 0x1, R53 ;  /* 0x00000001297f7824 */ /* 0x000fe200078e0235 */
[----:B------:R-:W-:Y:S01]  /*2fc80*/  @P1 ISETP.NE.AND.EX P3, PT, R128, R137, !P3, P0 ;  /* 0x000000898000120c */ /* 0x000fe20005f65300 */
[----:B------:R-:W-:Y:S01]  /*2fc90*/  IMAD.WIDE.U32 R52, R40, R68, RZ ;  /* 0x0000004428347225 */ /* 0x000fe200078e00ff */
[----:B------:R-:W-:-:S02]  /*2fca0*/  ISETP.GE.U32.AND.EX P0, PT, R97, R138, PT, P5 ;  /* 0x0000008a6100720c */ /* 0x000fc40003f06150 */
[----:B------:R-:W-:Y:S01]  /*2fcb0*/  IADD3 RZ, P5, PT, R56, R49, RZ ;  /* 0x0000003138ff7210 */ /* 0x000fe20007fbe0ff */
[----:B------:R-:W-:-:S04]  /*2fcc0*/  IMAD.WIDE.U32 R50, R127, R68, RZ ;  /* 0x000000447f327225 */ /* 0x000fc800078e00ff */
[----:B------:R-:W-:Y:S01]  /*2fcd0*/  IMAD.MOV.U32 R137, RZ, RZ, 0x1 ;  /* 0x00000001ff897424 */ /* 0x000fe200078e00ff */
[----:B------:R-:W-:Y:S01]  /*2fce0*/  @P1 SEL R137, RZ, 0x1, !P3 ;  /* 0x00000001ff891807 */ /* 0x000fe20005800000 */
[----:B------:R-:W-:Y:S01]  /*2fcf0*/  IMAD.WIDE.U32 R50, P6, R40, R69, R50 ;  /* 0x0000004528327225 */ /* 0x000fe200078c0032 */
[----:B------:R-:W-:-:S03]  /*2fd00*/  ISETP.GE.U32.AND P1, PT, R132, R139, PT ;  /* 0x0000008b8400720c */ /* 0x000fc60003f26070 */
[----:B------:R-:W-:Y:S01]  /*2fd10*/  IMAD.X R55, RZ, RZ, RZ, P2 ;  /* 0x000000ffff377224 */ /* 0x000fe200010e06ff */
[----:B------:R-:W-:Y:S01]  /*2fd20*/  ISETP.GT.U32.AND P2, PT, R52, R45, PT ;  /* 0x0000002d3400720c */ /* 0x000fe20003f44070 */
[----:B------:R-:W-:Y:S01]  /*2fd30*/  IMAD.X R49, RZ, RZ, RZ, P6 ;  /* 0x000000ffff317224 */ /* 0x000fe200030e06ff */
[----:B------:R-:W-:Y:S01]  /*2fd40*/  IADD3 R52, P6, PT, R53, R50, RZ ;  /* 0x0000003235347210 */ /* 0x000fe20007fde0ff */
[----:B------:R-:W-:Y:S01]  /*2fd50*/  IMAD.MOV.U32 R54, RZ, RZ, R57 ;  /* 0x000000ffff367224 */ /* 0x000fe200078e0039 */
[----:B------:R-:W-:Y:S01]  /*2fd60*/  ISETP.GE.U32.AND.EX P1, PT, R134, R47, PT, P1 ;  /* 0x0000002f8600720c */ /* 0x000fe20003f26110 */
[----:B------:R-:W-:Y:S01]  /*2fd70*/  IMAD.MOV.U32 R48, RZ, RZ, R51 ;  /* 0x000000ffff307224 */ /* 0x000fe200078e0033 */
[----:B------:R-:W-:Y:S01]  /*2fd80*/  @P0 IADD3 R133, P3, PT, RZ, -R133, RZ ;  /* 0x80000085ff850210 */ /* 0x000fe20007f7e0ff */
[----:B------:R-:W-:Y:S01]  /*2fd90*/  IMAD.WIDE.U32.X R54, R43, R65, R54, P5 ;  /* 0x000000412b367225 */ /* 0x000fe200028e0436 */
[----:B------:R-:W-:Y:S02]  /*2fda0*/  ISETP.GT.U32.AND.EX P2, PT, R52, R39, PT, P2 ;  /* 0x000000273400720c */ /* 0x000fe40003f44120 */
[----:B------:R-:W-:Y:S01]  /*2fdb0*/  @P0 ISETP.NE.U32.AND P5, PT, R136, RZ, PT ;  /* 0x000000ff8800020c */ /* 0x000fe20003fa5070 */
[----:B------:R-:W-:Y:S01]  /*2fdc0*/  @P0 IMAD.X R126, RZ, RZ, ~R126, P3 ;  /* 0x000000ffff7e0224 */ /* 0x000fe200018e0e7e */
[----:B------:R-:W-:Y:S01]  /*2fdd0*/  @P0 ISETP.NE.U32.AND P3, PT, R44, R133, PT ;  /* 0x000000852c00020c */ /* 0x000fe20003f65070 */
[----:B------:R-:W-:Y:S01]  /*2fde0*/  IMAD.WIDE.U32.X R48, R127, R69, R48, P6 ;  /* 0x000000457f307225 */ /* 0x000fe200030e0430 */
[----:B------:R-:W-:-:S02]  /*2fdf0*/  IADD3 R137, P6, PT, R137, R54, RZ ;  /* 0x0000003689897210 */ /* 0x000fc40007fde0ff */
[----:B------:R-:W-:Y:S01]  /*2fe00*/  SEL R133, RZ, 0x1, !P2 ;  /* 0x00000001ff857807 */ /* 0x000fe20005000000 */
[----:B------:R-:W-:Y:S01]  /*2fe10*/  IMAD.WIDE.U32 R44, R43, R62, RZ ;  /* 0x0000003e2b2c7225 */ /* 0x000fe200078e00ff */
[----:B------:R-:W-:Y:S02]  /*2fe20*/  @P0 ISETP.NE.AND.EX P5, PT, R138, RZ, PT, P5 ;  /* 0x000000ff8a00020c */ /* 0x000fe40003fa5350 */
[----:B------:R-:W-:Y:S01]  /*2fe30*/  IADD3.X R56, PT, PT, R55, UR4, RZ, P6, !PT ;  /* 0x0000000437387c10 */ /* 0x000fe2000b7fe4ff */
[----:B------:R-:W-:Y:S01]  /*2fe40*/  IMAD.MOV.U32 R39, RZ, RZ, 0x1 ;  /* 0x00000001ff277424 */ /* 0x000fe200078e00ff */
[----:B------:R-:W-:Y:S01]  /*2fe50*/  IADD3 R133, P2, PT, R133, R48, RZ ;  /* 0x0000003085857210 */ /* 0x000fe20007f5e0ff */
[----:B------:R-:W-:Y:S01]  /*2fe60*/  IMAD R52, R90, R85, RZ ;  /* 0x000000555a347224 */ /* 0x000fe200078e02ff */
[----:B------:R-:W-:Y:S01]  /*2fe70*/  @P0 ISETP.NE.AND.EX P3, PT, R141, R126, !P5, P3 ;  /* 0x0000007e8d00020c */ /* 0x000fe20006f65330 */
[----:B------:R-:W-:Y:S01]  /*2fe80*/  IMAD.WIDE.U32 R50, R127, R66, RZ ;  /* 0x000000427f327225 */ /* 0x000fe200078e00ff */
[----:B------:R-:W-:-:S02]  /*2fe90*/  @P1 IADD3 R113, P6, PT, RZ, -R113, RZ ;  /* 0x80000071ff711210 */ /* 0x000fc40007fde0ff */
[----:B------:R-:W-:Y:S01]  /*2fea0*/  @P1 ISETP.NE.U32.AND P5, PT, R139, RZ, PT ;  /* 0x000000ff8b00120c */ /* 0x000fe20003fa5070 */
[----:B------:R-:W-:Y:S01]  /*2feb0*/  IMAD.X R94, RZ, RZ, R49, P2 ;  /* 0x000000ffff5e7224 */ /* 0x000fe200010e0631 */
[----:B------:R-:W-:Y:S01]  /*2fec0*/  @P0 SEL R39, RZ, 0x1, !P3 ;  /* 0x00000001ff270807 */ /* 0x000fe20005800000 */
[----:B------:R-:W-:Y:S01]  /*2fed0*/  @P1 IMAD.X R49, RZ, RZ, ~R115, P6 ;  /* 0x000000ffff311224 */ /* 0x000fe200030e0e73 */
[----:B------:R-:W-:Y:S01]  /*2fee0*/  @P1 ISETP.NE.U32.AND P2, PT, R46, R113, PT ;  /* 0x000000712e00120c */ /* 0x000fe20003f45070 */
[----:B------:R-:W-:Y:S01]  /*2fef0*/  IMAD R57, R84, R91, R52 ;  /* 0x0000005b54397224 */ /* 0x000fe200078e0234 */
[----:B------:R-:W-:Y:S01]  /*2ff00*/  @P1 ISETP.NE.AND.EX P0, PT, R47, RZ, PT, P5 ;  /* 0x000000ff2f00120c */ /* 0x000fe20003f05350 */
[----:B------:R-:W-:Y:S01]  /*2ff10*/  IMAD.WIDE.U32 R46, R42, R62, RZ ;  /* 0x0000003e2a2e7225 */ /* 0x000fe200078e00ff */
[----:B------:R-:W-:Y:S02]  /*2ff20*/  IADD3 R115, P3, PT, R39, R60, RZ ;  /* 0x0000003c27737210 */ /* 0x000fe40007f7e0ff */
[----:B------:R-:W-:Y:S01]  /*2ff30*/  @P1 ISETP.NE.AND.EX P2, PT, R130, R49, !P0, P2 ;  /* 0x000000318200120c */ /* 0x000fe20004745320 */
[----:B------:R-:W-:Y:S01]  /*2ff40*/  IMAD.WIDE.U32 R44, P5, R42, R63, R44 ;  /* 0x0000003f2a2c7225 */ /* 0x000fe200078a002c */
[----:B------:R-:W-:-:S02]  /*2ff50*/  IADD3 R60, P0, PT, R137, R46, RZ ;  /* 0x0000002e893c7210 */ /* 0x000fc40007f1e0ff */
[----:B------:R-:W-:Y:S01]  /*2ff60*/  IADD3.X R42, PT, PT, R61, UR4, RZ, P3, !PT ;  /* 0x000000043d2a7c10 */ /* 0x000fe20009ffe4ff */
[----:B------:R-:W-:Y:S01]  /*2ff70*/  IMAD.IADD R141, R47, 0x1, R44 ;  /* 0x000000012f8d7824 */ /* 0x000fe200078e022c */
[----:B------:R-:W-:Y:S01]  /*2ff80*/  IADD3 R93, P3, PT, R60, R93, RZ ;  /* 0x0000005d3c5d7210 */ /* 0x000fe20007f7e0ff */
[----:B------:R-:W-:-:S04]  /*2ff90*/  IMAD.WIDE.U32 R48, R91, R85, RZ ;  /* 0x000000555b307225 */ /* 0x000fc800078e00ff */
[----:B------:R-:W-:Y:S01]  /*2ffa0*/  IMAD.X R61, R141, 0x1, R56, P0 ;  /* 0x000000018d3d7824 */ /* 0x000fe200000e0638 */
[----:B------:R-:W-:Y:S01]  /*2ffb0*/  ISETP.GE.U32.AND P0, PT, R93, R60, PT ;  /* 0x0000003c5d00720c */ /* 0x000fe20003f06070 */
[----:B------:R-:W-:-:S04]  /*2ffc0*/  IMAD.WIDE.U32 R52, R40, R66, RZ ;  /* 0x0000004228347225 */ /* 0x000fc800078e00ff */
[----:B------:R-:W-:Y:S02]  /*2ffd0*/  IMAD.X R113, R61, 0x1, R92, P3 ;  /* 0x000000013d717824 */ /* 0x000fe400018e065c */
[----:B------:R-:W-:Y:S01]  /*2ffe0*/  IMAD.WIDE.U32.X R58, R87, R90, R58, P4 ;  /* 0x0000005a573a7225 */ /* 0x000fe200020e043a */
[----:B------:R-:W-:Y:S02]  /*2fff0*/  IADD3 R126, P4, PT, R115, R48, RZ ;  /* 0x00000030737e7210 */ /* 0x000fe40007f9e0ff */
[----:B------:R-:W-:Y:S01]  /*30000*/  ISETP.GE.U32.AND.EX P0, PT, R113, R61, PT, P0 ;  /* 0x0000003d7100720c */ /* 0x000fe20003f06100 */
        /* <DEDUP_REMOVED lines=8> */
[----:B------:R-:W-:-:S03]  /*30090*/  IMAD.WIDE.U32 R54, R84, R91, RZ ;  /* 0x0000005b54367225 */ /* 0x000fc600078e00ff */
[----:B------:R-:W-:Y:S01]  /*300a0*/  IADD3.X R92, PT, PT, R139, UR4, R59, P4, P6 ;  /* 0x000000048b5c7c10 */ /* 0x000fe2000a7ec43b */
[----:B------:R-:W-:Y:S01]  /*300b0*/  IMAD.X R130, R143, 0x1, R94, P2 ;  /* 0x000000018f827824 */ /* 0x000fe200010e065e */
[----:B------:R-:W-:Y:S01]  /*300c0*/  IADD3 R117, P2, PT, R128, R117, RZ ;  /* 0x0000007580757210 */ /* 0x000fe20007f5e0ff */
[----:B------:R-:W-:Y:S01]  /*300d0*/  IMAD.WIDE.U32 R54, P1, R85, R90, R54 ;  /* 0x0000005a55367225 */ /* 0x000fe20007820036 */
[----:B------:R-:W-:Y:S02]  /*300e0*/  @P0 IADD3 R137, P6, PT, RZ, -R137, RZ ;  /* 0x80000089ff890210 */ /* 0x000fe40007fde0ff */
[----:B------:R-:W-:Y:S01]  /*300f0*/  @P0 ISETP.NE.U32.AND P4, PT, R60, RZ, PT ;  /* 0x000000ff3c00020c */ /* 0x000fe20003f85070 */
[----:B------:R-:W-:Y:S01]  /*30100*/  IMAD.X R123, R130, 0x1, R123, P2 ;  /* 0x00000001827b7824 */ /* 0x000fe200010e067b */
[----:B------:R-:W-:Y:S01]  /*30110*/  ISETP.GE.U32.AND P2, PT, R117, R128, PT ;  /* 0x000000807500720c */ /* 0x000fe20003f46070 */
[----:B------:R-:W-:Y:S01]  /*30120*/  IMAD.X R57, RZ, RZ, RZ, P1 ;  /* 0x000000ffff397224 */ /* 0x000fe200008e06ff */
[----:B------:R-:W-:Y:S01]  /*30130*/  @P0 ISETP.NE.AND.EX P4, PT, R61, RZ, PT, P4 ;  /* 0x000000ff3d00020c */ /* 0x000fe20003f85340 */
[----:B------:R-:W-:Y:S01]  /*30140*/  @P0 IMAD.X R56, RZ, RZ, ~R56, P6 ;  /* 0x000000ffff380224 */ /* 0x000fe200030e0e38 */
[----:B------:R-:W-:Y:S01]  /*30150*/  @P0 ISETP.NE.U32.AND P1, PT, R46, R137, PT ;  /* 0x000000892e00020c */ /* 0x000fe20003f25070 */
[----:B------:R-:W-:Y:S01]  /*30160*/  IMAD.X R59, RZ, RZ, RZ, P5 ;  /* 0x000000ffff3b7224 */ /* 0x000fe200028e06ff */
[----:B------:R-:W-:Y:S01]  /*30170*/  ISETP.GE.U32.AND.EX P2, PT, R123, R130, PT, P2 ;  /* 0x000000827b00720c */ /* 0x000fe20003f46120 */
[----:B------:R-:W-:Y:S01]  /*30180*/  IMAD.WIDE.U32 R60, R85, R91, RZ ;  /* 0x0000005b553c7225 */ /* 0x000fe200078e00ff */
[----:B------:R-:W-:-:S02]  /*30190*/  ISETP.GE.U32.AND P5, PT, R39, R126, PT ;  /* 0x0000007e2700720c */ /* 0x000fc40003fa6070 */
[----:B------:R-:W-:Y:S01]  /*301a0*/  @P0 ISETP.NE.AND.EX P1, PT, R141, R56, !P4, P1 ;  /* 0x000000388d00020c */ /* 0x000fe20006725310 */
[----:B------:R-:W-:Y:S01]  /*301b0*/  IMAD.MOV.U32 R58, RZ, RZ, R45 ;  /* 0x000000ffff3a7224 */ /* 0x000fe200078e002d */
[----:B------:R-:W-:Y:S01]  /*301c0*/  IADD3 RZ, P4, PT, R44, R47, RZ ;  /* 0x0000002f2cff7210 */ /* 0x000fe20007f9e0ff */
[----:B------:R-:W-:Y:S01]  /*301d0*/  IMAD.MOV.U32 R47, RZ, RZ, 0x1 ;  /* 0x00000001ff2f7424 */ /* 0x000fe200078e00ff */
[----:B------:R-:W-:Y:S01]  /*301e0*/  ISETP.GE.U32.AND.EX P5, PT, R92, R139, PT, P5 ;  /* 0x0000008b5c00720c */ /* 0x000fe20003fa6150 */
[----:B------:R-:W-:Y:S01]  /*301f0*/  IMAD.MOV.U32 R56, RZ, RZ, R55 ;  /* 0x000000ffff387224 */ /* 0x000fe200078e0037 */
[----:B------:R-:W-:Y:S01]  /*30200*/  IADD3 RZ, P6, PT, R61, R54, RZ ;  /* 0x000000363dff7210 */ /* 0x000fe20007fde0ff */
[----:B------:R-:W-:Y:S01]  /*30210*/  IMAD.WIDE.U32.X R58, R43, R63, R58, P4 ;  /* 0x0000003f2b3a7225 */ /* 0x000fe200020e043a */
[----:B------:R-:W-:Y:S02]  /*30220*/  @P0 SEL R47, RZ, 0x1, !P1 ;  /* 0x00000001ff2f0807 */ /* 0x000fe40004800000 */
[----:B------:R-:W-:Y:S01]  /*30230*/  @P2 ISETP.NE.U32.AND P0, PT, R128, RZ, PT ;  /* 0x000000ff8000220c */ /* 0x000fe20003f05070 */
[----:B------:R-:W-:Y:S01]  /*30240*/  IMAD.WIDE.U32.X R56, R84, R90, R56, P6 ;  /* 0x0000005a54387225 */ /* 0x000fe200030e0438 */
[----:B------:R-:W-:-:S02]  /*30250*/  @P2 IADD3 R133, P6, PT, RZ, -R133, RZ ;  /* 0x80000085ff852210 */ /* 0x000fc40007fde0ff */
[----:B------:R-:W-:Y:S01]  /*30260*/  IADD3 R46, P4, PT, R47, R58, RZ ;  /* 0x0000003a2f2e7210 */ /* 0x000fe20007f9e0ff */
[----:B------:R-:W-:Y:S01]  /*30270*/  IMAD.X R43, RZ, RZ, RZ, P3 ;  /* 0x000000ffff2b7224 */ /* 0x000fe200018e06ff */
[----:B------:R-:W-:Y:S01]  /*30280*/  @P2 ISETP.NE.AND.EX P0, PT, R130, RZ, PT, P0 ;  /* 0x000000ff8200220c */ /* 0x000fe20003f05300 */
[----:B------:R-:W-:Y:S01]  /*30290*/  @P2 IMAD.X R94, RZ, RZ, ~R94, P6 ;  /* 0x000000ffff5e2224 */ /* 0x000fe200030e0e5e */
[----:B------:R-:W-:Y:S01]  /*302a0*/  IADD3.X R59, PT, PT, R59, UR4, RZ, P4, !PT ;  /* 0x000000043b3b7c10 */ /* 0x000fe2000a7fe4ff */
[----:B------:R-:W-:Y:S01]  /*302b0*/  IMAD.MOV.U32 R47, RZ, RZ, 0x1 ;  /* 0x00000001ff2f7424 */ /* 0x000fe200078e00ff */
[----:B------:R-:W-:Y:S02]  /*302c0*/  @P5 IADD3 R115, P4, PT, RZ, -R115, RZ ;  /* 0x80000073ff735210 */ /* 0x000fe40007f9e0ff */
[----:B------:R-:W-:Y:S02]  /*302d0*/  @P2 ISETP.NE.U32.AND P1, PT, R52, R133, PT ;  /* 0x000000853400220c */ /* 0x000fe40003f25070 */
[----:B------:R-:W-:Y:S01]  /*302e0*/  @P5 ISETP.NE.U32.AND P6, PT, R126, RZ, PT ;  /* 0x000000ff7e00520c */ /* 0x000fe20003fc5070 */
[----:B------:R-:W-:Y:S01]  /*302f0*/  @P5 IMAD.X R44, RZ, RZ, ~R42, P4 ;  /* 0x000000ffff2c5224 */ /* 0x000fe200020e0e2a */
[----:B------:R-:W-:Y:S01]  /*30300*/  @P2 ISETP.NE.AND.EX P0, PT, R143, R94, !P0, P1 ;  /* 0x0000005e8f00220c */ /* 0x000fe20004705310 */
[----:B------:R-:W-:Y:S01]  /*30310*/  IMAD.MOV.U32 R42, RZ, RZ, R51 ;  /* 0x000000ffff2a7224 */ /* 0x000fe200078e0033 */
[----:B------:R-:W-:-:S02]  /*30320*/  @P5 ISETP.NE.U32.AND P4, PT, R48, R115, PT ;  /* 0x000000733000520c */ /* 0x000fc40003f85070 */
[----:B------:R-:W-:Y:S02]  /*30330*/  @P5 ISETP.NE.AND.EX P3, PT, R139, RZ, PT, P6 ;  /* 0x000000ff8b00520c */ /* 0x000fe40003f65360 */
[----:B------:R-:W-:Y:S02]  /*30340*/  ISETP.NE.U32.AND P1, PT, R46, RZ, PT ;  /* 0x000000ff2e00720c */ /* 0x000fe40003f25070 */
[----:B------:R-:W-:Y:S02]  /*30350*/  @P2 SEL R47, RZ, 0x1, !P0 ;  /* 0x00000001ff2f2807 */ /* 0x000fe40004000000 */
[----:B------:R-:W-:Y:S01]  /*30360*/  @P5 ISETP.NE.AND.EX P3, PT, R49, R44, !P3, P4 ;  /* 0x0000002c3100520c */ /* 0x000fe20005f65340 */
[----:B------:R-:W-:Y:S01]  /*30370*/  IMAD.MOV.U32 R49, RZ, RZ, 0x1 ;  /* 0x00000001ff317424 */ /* 0x000fe200078e00ff */
[----:B------:R-:W-:Y:S01]  /*30380*/  ISETP.NE.AND.EX P0, PT, R59, RZ, PT, P1 ;  /* 0x000000ff3b00720c */ /* 0x000fe20003f05310 */
[----:B------:R-:W-:Y:S01]  /*30390*/  IMAD.WIDE.U32 R44, R40, R64, RZ ;  /* 0x00000040282c7225 */ /* 0x000fe200078e00ff */
[----:B------:R-:W-:-:S02]  /*303a0*/  IADD3 RZ, P6, PT, R50, R53, RZ ;  /* 0x0000003532ff7210 */ /* 0x000fc40007fde0ff */
[----:B------:R-:W-:Y:S01]  /*303b0*/  @P5 SEL R49, RZ, 0x1, !P3 ;  /* 0x00000001ff315807 */ /* 0x000fe20005800000 */
[----:B------:R-:W-:-:S03]  /*303c0*/  IMAD.WIDE.U32 R52, R127, R64, RZ ;  /* 0x000000407f347225 */ /* 0x000fc600078e00ff */
[----:B------:R-:W-:Y:S01]  /*303d0*/  IADD3 R54, P1, PT, R49, R56, RZ ;  /* 0x0000003831367210 */ /* 0x000fe20007f3e0ff */
[----:B------:R-:W-:-:S03]  /*303e0*/  IMAD.WIDE.U32.X R42, R127, R67, R42, P6 ;  /* 0x000000437f2a7225 */ /* 0x000fc600030e042a */
[----:B------:R-:W-:Y:S01]  /*303f0*/  IADD3.X R56, PT, PT, R57, UR4, RZ, P1, !PT ;  /* 0x0000000439387c10 */ /* 0x000fe20008ffe4ff */
[----:B------:R-:W-:Y:S01]  /*30400*/  IMAD.WIDE.U32 R52, P4, R40, R65, R52 ;  /* 0x0000004128347225 */ /* 0x000fe20007880034 */
[----:B------:R-:W-:-:S03]  /*30410*/  IADD3 R51, P2, PT, R47, R42, RZ ;  /* 0x0000002a2f337210 */ /* 0x000fc60007f5e0ff */
[----:B------:R-:W-:Y:S01]  /*30420*/  IMAD.IADD R58, R45, 0x1, R52 ;  /* 0x000000012d3a7824 */ /* 0x000fe200078e0234 */
[----:B------:R-:W-:Y:S09]  /*30430*/  @!P0 BRA `(.L_x_822) ;  /* 0x0000000000608947 */ /* 0x000ff20003800000 */
        /* <DEDUP_REMOVED lines=24> */
.L_x_822:
[----:B------:R-:W-:Y:S05]  /*305c0*/  BSYNC.RECONVERGENT B3 ;  /* 0x0000000000037941 */ /* 0x000fea0003800200 */
.L_x_821:
        /* <DEDUP_REMOVED lines=15> */
[----:B------:R-:W-:Y:S01]  /*306c0*/  IMAD.WIDE.U32 R46, R42, R68, RZ ;  /* 0x000000442a2e7225 */ /* 0x000fe200078e00ff */
[----:B------:R-:W-:-:S13]  /*306d0*/  ISETP.GE.U32.AND.EX P1, PT, R113, R60, PT, P1 ;  /* 0x0000003c7100720c */ /* 0x000fda0003f26110 */
[----:B------:R-:W-:Y:S01]  /*306e0*/  @P1 IADD3 R41, P0, PT, RZ, -R51, RZ ;  /* 0x80000033ff291210 */ /* 0x000fe20007f1e0ff */
[----:B------:R-:W-:Y:S01]  /*306f0*/  IMAD.X R51, RZ, RZ, RZ, P4 ;  /* 0x000000ffff337224 */ /* 0x000fe200020e06ff */
[----:B------:R-:W-:Y:S01]  /*30700*/  @P1 ISETP.NE.U32.AND P3, PT, R48, RZ, PT ;  /* 0x000000ff3000120c */ /* 0x000fe20003f65070 */
[----:B------:R-:W-:Y:S01]  /*30710*/  IMAD.WIDE.U32 R48, R127, R62, RZ ;  /* 0x0000003e7f307225 */ /* 0x000fe200078e00ff */
[----:B------:R-:W-:Y:S02]  /*30720*/  @P1 ISETP.NE.U32.AND P2, PT, R44, R41, PT ;  /* 0x000000292c00120c */ /* 0x000fe40003f45070 */
[----:B------:R-:W-:Y:S01]  /*30730*/  @P1 ISETP.NE.AND.EX P3, PT, R60, RZ, PT, P3 ;  /* 0x000000ff3c00120c */ /* 0x000fe20003f65330 */
[----:B------:R-:W-:-:S04]  /*30740*/  IMAD.WIDE.U32 R44, R55, R68, RZ ;  /* 0x00000044372c7225 */ /* 0x000fc800078e00ff */
[----:B------:R-:W-:Y:S01]  /*30750*/  @P1 IMAD.X R41, RZ, RZ, ~R50, P0 ;  /* 0x000000ffff291224 */ /* 0x000fe200000e0e32 */
[----:B------:R-:W-:Y:S01]  /*30760*/  ISETP.GT.U32.AND P0, PT, R46, R117, PT ;  /* 0x000000752e00720c */ /* 0x000fe20003f04070 */
[----:B------:R-:W-:Y:S02]  /*30770*/  IMAD.MOV.U32 R50, RZ, RZ, R53 ;  /* 0x000000ffff327224 */ /* 0x000fe400078e0035 */
[----:B------:R-:W-:Y:S01]  /*30780*/  IMAD.WIDE.U32 R44, P4, R42, R69, R44 ;  /* 0x000000452a2c7225 */ /* 0x000fe2000788002c */
[----:B------:R-:W-:-:S03]  /*30790*/  @P1 ISETP.NE.AND.EX P2, PT, R58, R41, !P3, P2 ;  /* 0x000000293a00120c */ /* 0x000fc60005f45320 */
        /* <DEDUP_REMOVED lines=47> */
[----:B------:R-:W-:Y:S01]  /*30a90*/  IMAD.IADD R57, R41, 0x1, R57 ;  /* 0x0000000129397824 */ /* 0x000fe200078e0239 */
[----:B------:R-:W-:Y:S01]  /*30aa0*/  @P0 ISETP.NE.U32.AND P3, PT, R90, RZ, PT ;  /* 0x000000ff5a00020c */ /* 0x000fe20003f65070 */
[----:B------:R-:W-:Y:S01]  /*30ab0*/  IMAD.MOV.U32 R48, RZ, RZ, R51 ;  /* 0x000000ffff307224 */ /* 0x000fe200078e0033 */
[----:B------:R-:W-:Y:S01]  /*30ac0*/  @P1 ISETP.NE.AND.EX P6, PT, R59, R52, !P6, P2 ;  /* 0x000000343b00120c */ /* 0x000fe200077c5320 */
        /* <DEDUP_REMOVED lines=17> */
[----:B------:R-:W-:Y:S02]  /*30be0*/  LOP3.LUT R44, RZ, R113, RZ, 0x33, !PT ;  /* 0x00000071ff2c7212 */ /* 0x000fe400078e33ff */
[----:B------:R-:W-:Y:S02]  /*30bf0*/  ISETP.NE.AND.EX P0, PT, R58, RZ, PT, P0 ;  /* 0x000000ff3a00720c */ /* 0x000fe40003f05300 */
[----:B------:R-:W-:Y:S02]  /*30c00*/  IADD3 R45, P2, PT, R45, R50, RZ ;  /* 0x000000322d2d7210 */ /* 0x000fe40007f5e0ff */
[----:B------:R-:W-:Y:S01]  /*30c10*/  IADD3 R61, P3, PT, R53, R48, RZ ;  /* 0x00000030353d7210 */ /* 0x000fe20007f7e0ff */
[----:B------:R-:W-:Y:S01]  /*30c20*/  IMAD.WIDE.U32 R52, R55, R64, RZ ;  /* 0x0000004037347225 */ /* 0x000fe200078e00ff */
[----:B------:R-:W-:-:S03]  /*30c30*/  ISETP.GT.U32.AND.EX P1, PT, R45, R44, PT, P1 ;  /* 0x0000002c2d00720c */ /* 0x000fc60003f24110 */
[----:B------:R-:W-:-:S04]  /*30c40*/  IMAD.X R45, RZ, RZ, RZ, P5 ;  /* 0x000000ffff2d7224 */ /* 0x000fc800028e06ff */
        /* <DEDUP_REMOVED lines=14> */
.L_x_824:
[----:B------:R-:W-:Y:S05]  /*30d30*/  BSYNC.RECONVERGENT B3 ;  /* 0x0000000000037941 */ /* 0x000fea0003800200 */
.L_x_823:
        /* <DEDUP_REMOVED lines=89> */
[----:B------:R-:W-:-:S03]  /*312d0*/  IMAD.MOV.U32 R41, RZ, RZ, 0x1 ;  /* 0x00000001ff297424 */ /* 0x000fc600078e00ff */
[----:B------:R-:W-:-:S04]  /*312e0*/  @P1 SEL R41, RZ, 0x1, !P3 ;  /* 0x00000001ff291807 */ /* 0x000fc80005800000 */
[----:B------:R-:W-:Y:S02]  /*312f0*/  IADD3 R46, P1, PT, R41, R50, RZ ;  /* 0x00000032292e7210 */ /* 0x000fe40007f3e0ff */
[----:B------:R-:W-:Y:S02]  /*31300*/  @P0 IADD3 R45, P5, PT, RZ, -R91, RZ ;  /* 0x8000005bff2d0210 */ /* 0x000fe40007fbe0ff */
[----:B------:R-:W-:Y:S02]  /*31310*/  IADD3.X R51, PT, PT, R51, UR4, RZ, P1, !PT ;  /* 0x0000000433337c10 */ /* 0x000fe40008ffe4ff */
[----:B------:R-:W-:Y:S01]  /*31320*/  @P0 ISETP.NE.U32.AND P2, PT, R128, RZ, PT ;  /* 0x000000ff8000020c */ /* 0x000fe20003f45070 */
[----:B------:R-:W-:Y:S01]  /*31330*/  @P0 IMAD.X R41, RZ, RZ, ~R93, P5 ;  /* 0x000000ffff290224 */ /* 0x000fe200028e0e5d */
[----:B------:R-:W-:Y:S02]  /*31340*/  ISETP.NE.U32.AND P1, PT, R46, RZ, PT ;  /* 0x000000ff2e00720c */ /* 0x000fe40003f25070 */
        /* <DEDUP_REMOVED lines=34> */
[----:B------:R-:W-:Y:S01]  /*31570*/  IMAD.WIDE.U32.X R40, R57, R63, R44, P5 ;  /* 0x0000003f39287225 */ /* 0x000fe200028e042c */
[----:B------:R-:W-:Y:S02]  /*31580*/  @P1 SEL R47, RZ, 0x1, P0 ;  /* 0x00000001ff2f1807 */ /* 0x000fe40000000000 */
[----:B------:R-:W-:Y:S01]  /*31590*/  @P2 ISETP.NE.AND.EX P3, PT, R48, R39, !P3, P4 ;  /* 0x000000273000220c */ /* 0x000fe20005f65340 */
[----:B------:R-:W-:Y:S01]  /*315a0*/  IMAD.MOV.U32 R39, RZ, RZ, 0x1 ;  /* 0x00000001ff277424 */ /* 0x000fe200078e00ff */
        /* <DEDUP_REMOVED lines=46> */
.L_x_827:
[----:B------:R-:W-:Y:S05]  /*31890*/  BSYNC.RELIABLE B4 ;  /* 0x0000000000047941 */ /* 0x000fea0003800100 */
.L_x_826:
        /* <DEDUP_REMOVED lines=22> */
.L_x_828:
[----:B------:R-:W-:Y:S05]  /*31a00*/  BSYNC.RECONVERGENT B3 ;  /* 0x0000000000037941 */ /* 0x000fea0003800200 */
.L_x_825:
        /* <DEDUP_REMOVED lines=10> */
[----:B------:R-:W-:Y:S02]  /*31ab0*/  IMAD R47, R19, R28, RZ ;  /* 0x0000001c132f7224 */ /* 0x000fe400078e02ff */
[----:B------:R-:W-:-:S04]  /*31ac0*/  IMAD.WIDE.U32 R48, R26, R22, RZ ;  /* 0x000000161a307225 */ /* 0x000fc800078e00ff */
[----:B------:R-:W-:-:S04]  /*31ad0*/  IMAD.WIDE.U32 R50, P6, R21, R26, R50 ;  /* 0x0000001a15327225 */ /* 0x000fc800078c0032 */
[----:B------:R-:W-:Y:S01]  /*31ae0*/  IMAD.WIDE.U32 R54, R31, R20, RZ ;  /* 0x000000141f367225 */ /* 0x000fe200078e00ff */
[----:B------:R-:W-:-:S03]  /*31af0*/  IADD3 RZ, P3, PT, R49, R50, RZ ;  /* 0x0000003231ff7210 */ /* 0x000fc60007f7e0ff */
[----:B------:R-:W-:-:S04]  /*31b00*/  IMAD.WIDE.U32.X R58, R21, R31, R58, P1 ;  /* 0x0000001f153a7225 */ /* 0x000fc800008e043a */
[----:B------:R-:W-:Y:S01]  /*31b10*/  IMAD.WIDE.U32 R56, R20, R28, RZ ;  /* 0x0000001c14387225 */ /* 0x000fe200078e00ff */
[----:B------:R-:W-:-:S03]  /*31b20*/  IADD3 R49, P5, PT, RZ, -R58, RZ ;  /* 0x8000003aff317210 */ /* 0x000fc60007fbe0ff */
[----:B------:R-:W-:Y:S01]  /*31b30*/  IMAD R47, R20, R31, R47 ;  /* 0x0000001f142f7224 */ /* 0x000fe200078e022f */
[----:B------:R-:W-:Y:S01]  /*31b40*/  ISETP.NE.U32.AND P1, PT, R56, R49, PT ;  /* 0x000000313800720c */ /* 0x000fe20003f25070 */
[----:B------:R-:W-:-:S04]  /*31b50*/  IMAD.WIDE.U32 R52, R28, R20, RZ ;  /* 0x000000141c347225 */ /* 0x000fc800078e00ff */
[----:B------:R-:W-:-:S04]  /*31b60*/  IMAD.WIDE.U32 R54, P0, R19, R28, R54 ;  /* 0x0000001c13367225 */ /* 0x000fc80007800036 */
[----:B------:R-:W-:Y:S01]  /*31b70*/  IMAD.IADD R57, R57, 0x1, R47 ;  /* 0x0000000139397824 */ /* 0x000fe200078e022f */
[----:B------:R-:W-:Y:S01]  /*31b80*/  IADD3 R47, P2, PT, R58, R56, RZ ;  /* 0x000000383a2f7210 */ /* 0x000fe20007f5e0ff */
[----:B------:R-:W-:Y:S01]  /*31b90*/  IMAD R50, R21, R26, RZ ;  /* 0x0000001a15327224 */ /* 0x000fe200078e02ff */
[----:B------:R-:W-:Y:S01]  /*31ba0*/  IADD3 RZ, P4, PT, R53, R54, RZ ;  /* 0x0000003635ff7210 */ /* 0x000fe20007f9e0ff */
        /* <DEDUP_REMOVED lines=25> */
[----:B------:R-:W-:Y:S01]  /*31d40*/  IMAD.X R55, RZ, RZ, R53, P0 ;  /* 0x000000ffff377224 */ /* 0x000fe200000e0635 */
[----:B------:R-:W-:Y:S01]  /*31d50*/  IADD3 R53, P3, PT, RZ, -R57, RZ ;  /* 0x80000039ff357210 */ /* 0x000fe20007f7e0ff */
[----:B------:R-:W-:Y:S01]  /*31d60*/  IMAD.X R92, RZ, RZ, R49, P1 ;  /* 0x000000ffff5c7224 */ /* 0x000fe200008e0631 */
[----:B------:R-:W-:Y:S01]  /*31d70*/  IADD3 R52, P1, PT, R57, R50, RZ ;  /* 0x0000003239347210 */ /* 0x000fe20007f3e0ff */
[----:B------:R-:W-:Y:S01]  /*31d80*/  IMAD.IADD R54, R51, 0x1, R59 ;  /* 0x0000000133367824 */ /* 0x000fe200078e023b */
[----:B------:R-:W-:Y:S01]  /*31d90*/  ISETP.NE.U32.AND P2, PT, R50, R53, PT ;  /* 0x000000353200720c */ /* 0x000fe20003f45070 */
[----:B------:R-:W-:Y:S01]  /*31da0*/  IMAD R56, R19, R26, RZ ;  /* 0x0000001a13387224 */ /* 0x000fe200078e02ff */
[----:B------:R-:W-:Y:S01]  /*31db0*/  ISETP.NE.U32.AND P0, PT, R52, RZ, PT ;  /* 0x000000ff3400720c */ /* 0x000fe20003f05070 */
[----:B------:R-:W-:-:S04]  /*31dc0*/  IMAD.WIDE.U32 R90, R31, R17, RZ ;  /* 0x000000111f5a7225 */ /* 0x000fc800078e00ff */
[----:B------:R-:W-:Y:S02]  /*31dd0*/  IMAD.X R53, R54, 0x1, R55, P1 ;  /* 0x0000000136357824 */ /* 0x000fe400008e0637 */
[----:B------:R-:W-:-:S03]  /*31de0*/  IMAD.WIDE.U32 R48, R20, R26, RZ ;  /* 0x0000001a14307225 */ /* 0x000fc600078e00ff */
[----:B------:R-:W-:Y:S01]  /*31df0*/  ISETP.NE.AND.EX P0, PT, R53, RZ, PT, P0 ;  /* 0x000000ff3500720c */ /* 0x000fe20003f05300 */
[----:B------:R-:W-:Y:S02]  /*31e00*/  IMAD R57, R20, R29, R56 ;  /* 0x0000001d14397224 */ /* 0x000fe400078e0238 */
[----:B------:R-:W-:Y:S01]  /*31e10*/  IMAD.X R55, RZ, RZ, ~R55, P3 ;  /* 0x000000ffff377224 */ /* 0x000fe200018e0e37 */
[----:B------:R-:W-:Y:S01]  /*31e20*/  IADD3 R97, P3, PT, R93, R48, RZ ;  /* 0x000000305d617210 */ /* 0x000fe20007f7e0ff */
[----:B------:R-:W-:-:S03]  /*31e30*/  IMAD.WIDE.U32 R50, R28, R17, RZ ;  /* 0x000000111c327225 */ /* 0x000fc600078e00ff */
[----:B------:R-:W-:Y:S01]  /*31e40*/  ISETP.NE.AND.EX P2, PT, R54, R55, !P0, P2 ;  /* 0x000000373600720c */ /* 0x000fe20004745320 */
[----:B------:R-:W-:Y:S01]  /*31e50*/  IMAD.WIDE.U32 R90, P4, R18, R28, R90 ;  /* 0x0000001c125a7225 */ /* 0x000fe2000788005a */
[----:B------:R-:W-:-:S03]  /*31e60*/  IADD3 R115, P0, PT, R97, R52, RZ ;  /* 0x0000003461737210 */ /* 0x000fc60007f1e0ff */
[----:B------:R-:W-:Y:S01]  /*31e70*/  IMAD.IADD R95, R49, 0x1, R57 ;  /* 0x00000001315f7824 */ /* 0x000fe200078e0239 */
[----:B------:R-:W-:Y:S01]  /*31e80*/  IADD3 RZ, P1, PT, R51, R90, RZ ;  /* 0x0000005a33ff7210 */ /* 0x000fe20007f3e0ff */
[----:B------:R-:W-:-:S04]  /*31e90*/  IMAD.WIDE.U32 R56, R29, R20, RZ ;  /* 0x000000141d387225 */ /* 0x000fc800078e00ff */
[----:B------:R-:W-:Y:S02]  /*31ea0*/  IMAD.X R90, R95, 0x1, R92, P3 ;  /* 0x000000015f5a7824 */ /* 0x000fe400018e065c */
[----:B------:R-:W-:-:S04]  /*31eb0*/  IMAD.WIDE.U32 R50, R27, R22, RZ ;  /* 0x000000161b327225 */ /* 0x000fc800078e00ff */
[----:B------:R-:W-:Y:S01]  /*31ec0*/  IMAD.X R113, R90, 0x1, R53, P0 ;  /* 0x000000015a717824 */ /* 0x000fe200000e0635 */
[----:B------:R-:W-:Y:S01]  /*31ed0*/  ISETP.GE.U32.AND P0, PT, R115, R97, PT ;  /* 0x000000617300720c */ /* 0x000fe20003f06070 */
[----:B------:R-:W-:Y:S02]  /*31ee0*/  IMAD R49, R21, R25, RZ ;  /* 0x0000001915317224 */ /* 0x000fe400078e02ff */
[----:B------:R-:W-:Y:S01]  /*31ef0*/  IMAD.WIDE.U32 R54, R26, R20, RZ ;  /* 0x000000141a367225 */ /* 0x000fe200078e00ff */
[----:B------:R-:W-:-:S03]  /*31f00*/  ISETP.GE.U32.AND.EX P0, PT, R113, R90, PT, P0 ;  /* 0x0000005a7100720c */ /* 0x000fc60003f06100 */
[----:B------:R-:W-:-:S04]  /*31f10*/  IMAD.WIDE.U32 R56, P5, R19, R26, R56 ;  /* 0x0000001a13387225 */ /* 0x000fc800078a0038 */
[----:B------:R-:W-:Y:S01]  /*31f20*/  IMAD.WIDE.U32 R52, R22, R25, RZ ;  /* 0x0000001916347225 */ /* 0x000fe200078e00ff */
[----:B------:R-:W-:-:S03]  /*31f30*/  IADD3 RZ, P6, PT, R55, R56, RZ ;  /* 0x0000003837ff7210 */ /* 0x000fc60007fde0ff */
[----:B------:R-:W-:-:S04]  /*31f40*/  IMAD.WIDE.U32 R60, R25, R22, RZ ;  /* 0x00000016193c7225 */ /* 0x000fc800078e00ff */
[----:B------:R-:W-:-:S04]  /*31f50*/  IMAD.WIDE.U32 R50, P3, R21, R25, R50 ;  /* 0x0000001915327225 */ /* 0x000fc80007860032 */
[----:B------:R-:W-:Y:S02]  /*31f60*/  IMAD R49, R22, R27, R49 ;  /* 0x0000001b16317224 */ /* 0x000fe400078e0231 */
[----:B------:R-:W-:Y:S01]  /*31f70*/  IMAD.X R59, RZ, RZ, RZ, P4 ;  /* 0x000000ffff3b7224 */ /* 0x000fe200020e06ff */
[----:B------:R-:W-:Y:S01]  /*31f80*/  IADD3 RZ, P4, PT, R61, R50, RZ ;  /* 0x000000323dff7210 */ /* 0x000fe20007f9e0ff */
[----:B------:R-:W-:Y:S01]  /*31f90*/  IMAD.X R55, RZ, RZ, RZ, P5 ;  /* 0x000000ffff377224 */ /* 0x000fe200028e06ff */
[----:B------:R-:W-:Y:S01]  /*31fa0*/  IADD3 R115, P5, PT, R115, R52, RZ ;  /* 0x0000003473737210 */ /* 0x000fe20007fbe0ff */
[----:B------:R-:W-:Y:S02]  /*31fb0*/  IMAD.IADD R50, R53, 0x1, R49 ;  /* 0x0000000135327824 */ /* 0x000fe400078e0231 */
[----:B------:R-:W-:Y:S02]  /*31fc0*/  IMAD.MOV.U32 R58, RZ, RZ, R91 ;  /* 0x000000ffff3a7224 */ /* 0x000fe400078e005b */
[----:B------:R-:W-:Y:S01]  /*31fd0*/  IMAD.X R113, R50, 0x1, R113, P5 ;  /* 0x0000000132717824 */ /* 0x000fe200028e0671 */
[----:B------:R-:W-:Y:S01]  /*31fe0*/  @P0 IADD3 R53, P5, PT, RZ, -R93, RZ ;  /* 0x8000005dff350210 */ /* 0x000fe20007fbe0ff */
[----:B------:R-:W-:Y:S01]  /*31ff0*/  IMAD.WIDE.U32.X R58, R18, R31, R58, P1 ;  /* 0x0000001f123a7225 */ /* 0x000fe200008e043a */
[----:B------:R-:W-:-:S03]  /*32000*/  @P0 ISETP.NE.U32.AND P1, PT, R97, RZ, PT ;  /* 0x000000ff6100020c */ /* 0x000fc60003f25070 */
[----:B------:R-:W-:Y:S01]  /*32010*/  IMAD.X R49, RZ, RZ, RZ, P3 ;  /* 0x000000ffff317224 */ /* 0x000fe200018e06ff */
[----:B------:R-:W-:Y:S01]  /*32020*/  ISETP.GE.U32.AND P3, PT, R115, R52, PT ;  /* 0x000000347300720c */ /* 0x000fe20003f66070 */
[----:B------:R-:W-:Y:S01]  /*32030*/  IMAD.MOV.U32 R54, RZ, RZ, R57 ;  /* 0x000000ffff367224 */ /* 0x000fe200078e0039 */
[----:B------:R-:W-:Y:S01]  /*32040*/  SEL R57, RZ, 0x1, !P2 ;  /* 0x00000001ff397807 */ /* 0x000fe20005000000 */
[----:B------:R-:W-:Y:S01]  /*32050*/  @P0 IMAD.X R52, RZ, RZ, ~R92, P5 ;  /* 0x000000ffff340224 */ /* 0x000fe200028e0e5c */
[----:B------:R-:W-:Y:S01]  /*32060*/  @P0 ISETP.NE.U32.AND P2, PT, R48, R53, PT ;  /* 0x000000353000020c */ /* 0x000fe20003f45070 */
[----:B------:R-:W-:Y:S01]  /*32070*/  IMAD.MOV.U32 R53, RZ, RZ, 0x1 ;  /* 0x00000001ff357424 */ /* 0x000fe200078e00ff */
[----:B------:R-:W-:Y:S01]  /*32080*/  @P0 ISETP.NE.AND.EX P1, PT, R90, RZ, PT, P1 ;  /* 0x000000ff5a00020c */ /* 0x000fe20003f25310 */
[----:B------:R-:W-:Y:S01]  /*32090*/  IMAD.WIDE.U32.X R54, R19, R29, R54, P6 ;  /* 0x0000001d13367225 */ /* 0x000fe200030e0436 */
[----:B------:R-:W-:Y:S02]  /*320a0*/  ISETP.GE.U32.AND.EX P3, PT, R113, R50, PT, P3 ;  /* 0x000000327100720c */ /* 0x000fe40003f66130 */
[----:B------:R-:W-:Y:S01]  /*320b0*/  @P0 ISETP.NE.AND.EX P1, PT, R95, R52, !P1, P2 ;  /* 0x000000345f00020c */ /* 0x000fe20004f25320 */
[----:B------:R-:W-:Y:S01]  /*320c0*/  IMAD R52, R16, R28, RZ ;  /* 0x0000001c10347224 */ /* 0x000fe200078e02ff */
[----:B------:R-:W-:Y:S01]  /*320d0*/  IADD3 R57, P5, PT, R57, R58, RZ ;  /* 0x0000003a39397210 */ /* 0x000fe20007fbe0ff */
[----:B------:R-:W-:Y:S01]  /*320e0*/  IMAD R56, R18, R26, RZ ;  /* 0x0000001a12387224 */ /* 0x000fe200078e02ff */
[----:B------:R-:W-:Y:S01]  /*320f0*/  @P0 SEL R53, RZ, 0x1, !P1 ;  /* 0x00000001ff350807 */ /* 0x000fe20004800000 */
[----:B------:R-:W-:-:S02]  /*32100*/  IMAD.MOV.U32 R48, RZ, RZ, R51 ;  /* 0x000000ffff307224 */ /* 0x000fc400078e0033 */
[----:B------:R-:W-:Y:S01]  /*32110*/  IMAD R61, R15, R31, R52 ;  /* 0x0000001f0f3d7224 */ /* 0x000fe200078e0234 */
[----:B------:R-:W-:Y:S01]  /*32120*/  IADD3 R93, P0, PT, R53, R54, RZ ;  /* 0x00000036355d7210 */ /* 0x000fe20007f1e0ff */
[----:B------:R-:W-:-:S03]  /*32130*/  IMAD.WIDE.U32 R50, R15, R28, RZ ;  /* 0x0000001c0f327225 */ /* 0x000fc600078e00ff */
[----:B------:R-:W-:Y:S01]  /*32140*/  IADD3.X R58, PT, PT, R55, UR4, RZ, P0, !PT ;  /* 0x00000004373a7c10 */ /* 0x000fe200087fe4ff */
        /* <DEDUP_REMOVED lines=10> */
[----:B------:R-:W-:Y:S01]  /*321f0*/  ISETP.NE.U32.AND P2, PT, R51, RZ, PT ;  /* 0x000000ff3300720c */ /* 0x000fe20003f45070 */
[----:B------:R-:W-:Y:S01]  /*32200*/  IMAD.X R90, R91, 0x1, R58, P1 ;  /* 0x000000015b5a7824 */ /* 0x000fe200008e063a */
[----:B------:R-:W-:Y:S01]  /*32210*/  ISETP.GE.U32.AND P1, PT, R61, R60, PT ;  /* 0x0000003c3d00720c */ /* 0x000fe20003f26070 */
[----:B------:R-:W-:Y:S01]  /*32220*/  IMAD.WIDE.U32.X R48, R21, R27, R48, P4 ;  /* 0x0000001b15307225 */ /* 0x000fe200020e0430 */
[----:B------:R-:W-:-:S02]  /*32230*/  ISETP.NE.AND.EX P2, PT, R53, RZ, PT, P2 ;  /* 0x000000ff3500720c */ /* 0x000fc40003f45320 */
[----:B------:R-:W-:Y:S01]  /*32240*/  ISETP.NE.U32.AND P0, PT, R50, R57, PT ;  /* 0x000000393200720c */ /* 0x000fe20003f05070 */
[----:B------:R-:W-:Y:S01]  /*32250*/  IMAD.X R95, R90, 0x1, R53, P6 ;  /* 0x000000015a5f7824 */ /* 0x000fe200030e0635 */
[----:B------:R-:W-:Y:S01]  /*32260*/  SEL R53, RZ, 0x1, P3 ;  /* 0x00000001ff357807 */ /* 0x000fe20001800000 */
        /* <DEDUP_REMOVED lines=11> */
[----:B------:R-:W-:-:S03]  /*32320*/  @P4 ISETP.NE.U32.AND P1, PT, R60, RZ, PT ;  /* 0x000000ff3c00420c */ /* 0x000fc60003f25070 */
[----:B------:R-:W-:Y:S01]  /*32330*/  IMAD.IADD R117, R51, 0x1, R57 ;  /* 0x0000000133757824 */ /* 0x000fe200078e0239 */
[----:B------:R-:W-:Y:S01]  /*32340*/  @P4 IADD3 R51, P2, PT, RZ, -R93, RZ ;  /* 0x8000005dff334210 */ /* 0x000fe20007f5e0ff */
        /* <DEDUP_REMOVED lines=9> */
[----:B------:R-:W-:-:S02]  /*323e0*/  @P4 ISETP.NE.AND.EX P5, PT, R91, R51, !P1, P5 ;  /* 0x000000335b00420c */ /* 0x000fc40004fa5350 */
        /* <DEDUP_REMOVED lines=25> */
[-C--:B------:R-:W-:Y:S01]  /*32580*/  IMAD R91, R21, R23.reuse, RZ ;  /* 0x00000017155b7224 */ /* 0x080fe200078e02ff */
[----:B------:R-:W-:Y:S01]  /*32590*/  IADD3 RZ, P6, PT, R59, R54, RZ ;  /* 0x000000363bff7210 */ /* 0x000fe20007fde0ff */
[----:B------:R-:W-:Y:S02]  /*325a0*/  IMAD.MOV.U32 R60, RZ, RZ, R57 ;  /* 0x000000ffff3c7224 */ /* 0x000fe400078e0039 */
[----:B------:R-:W-:Y:S02]  /*325b0*/  IMAD.MOV.U32 R50, RZ, RZ, R55 ;  /* 0x000000ffff327224 */ /* 0x000fe400078e0037 */
[----:B------:R-:W-:-:S04]  /*325c0*/  IMAD.WIDE.U32 R58, R22, R23, RZ ;  /* 0x00000017163a7225 */ /* 0x000fc800078e00ff */
[----:B------:R-:W-:Y:S01]  /*325d0*/  IMAD R91, R22, R24, R91 ;  /* 0x00000018165b7224 */ /* 0x000fe200078e025b */
[----:B------:R-:W-:Y:S01]  /*325e0*/  IADD3 R96, P2, PT, R123, R58, RZ ;  /* 0x0000003a7b607210 */ /* 0x000fe20007f5e0ff */
[----:B------:R-:W-:Y:S01]  /*325f0*/  IMAD.MOV.U32 R55, RZ, RZ, 0x1 ;  /* 0x00000001ff377424 */ /* 0x000fe200078e00ff */
[----:B------:R-:W-:Y:S01]  /*32600*/  @P1 SEL R55, RZ, 0x1, !P3 ;  /* 0x00000001ff371807 */ /* 0x000fe20005800000 */
[----:B------:R-:W-:Y:S01]  /*32610*/  IMAD.WIDE.U32.X R60, R19, R27, R60, P5 ;  /* 0x0000001b133c7225 */ /* 0x000fe200028e043c */
[----:B------:R-:W-:Y:S02]  /*32620*/  IADD3 R127, P3, PT, R127, R52, RZ ;  /* 0x000000347f7f7210 */ /* 0x000fe40007f7e0ff */
[----:B------:R-:W-:Y:S01]  /*32630*/  ISETP.GE.U32.AND P1, PT, R96, R58, PT ;  /* 0x0000003a6000720c */ /* 0x000fe20003f26070 */
[----:B------:R-:W-:Y:S01]  /*32640*/  IMAD.WIDE.U32 R92, R28, R15, RZ ;  /* 0x0000000f1c5c7225 */ /* 0x000fe200078e00ff */
[----:B------:R-:W-:-:S03]  /*32650*/  IADD3.X R133, PT, PT, R53, UR4, RZ, P3, !PT ;  /* 0x0000000435857c10 */ /* 0x000fc60009ffe4ff */
[----:B------:R-:W-:Y:S01]  /*32660*/  IMAD.IADD R56, R59, 0x1, R91 ;  /* 0x000000013b387824 */ /* 0x000fe200078e025b */
[----:B------:R-:W-:Y:S01]  /*32670*/  IADD3 R91, P5, PT, R55, R60, RZ ;  /* 0x0000003c375b7210 */ /* 0x000fe20007fbe0ff */
[----:B------:R-:W-:Y:S01]  /*32680*/  IMAD R52, R16, R26, RZ ;  /* 0x0000001a10347224 */ /* 0x000fe200078e02ff */
[----:B------:R-:W-:Y:S01]  /*32690*/  IADD3 RZ, P4, PT, R93, R90, RZ ;  /* 0x0000005a5dff7210 */ /* 0x000fe20007f9e0ff */
[----:B------:R-:W-:Y:S01]  /*326a0*/  IMAD.WIDE.U32 R54, R15, R26, RZ ;  /* 0x0000001a0f367225 */ /* 0x000fe200078e00ff */
[----:B------:R-:W-:Y:S02]  /*326b0*/  SEL R59, RZ, 0x1, !P0 ;  /* 0x00000001ff3b7807 */ /* 0x000fe40004000000 */
[----:B------:R-:W-:Y:S01]  /*326c0*/  IADD3.X R97, PT, PT, R61, UR4, RZ, P5, !PT ;  /* 0x000000043d617c10 */ /* 0x000fe2000affe4ff */
[----:B------:R-:W-:Y:S01]  /*326d0*/  IMAD R57, R15, R29, R52 ;  /* 0x0000001d0f397224 */ /* 0x000fe200078e0234 */
[----:B------:R-:W-:Y:S01]  /*326e0*/  IADD3 R123, P0, PT, R127, R54, RZ ;  /* 0x000000367f7b7210 */ /* 0x000fe20007f1e0ff */
[----:B------:R-:W-:-:S02]  /*326f0*/  IMAD R58, R18, R25, RZ ;  /* 0x00000019123a7224 */ /* 0x000fc400078e02ff */
[----:B------:R-:W-:-:S04]  /*32700*/  IMAD.WIDE.U32.X R48, R16, R31, R48, P4 ;  /* 0x0000001f10307225 */ /* 0x000fc800020e0430 */
[----:B------:R-:W-:Y:S02]  /*32710*/  IMAD.IADD R92, R55, 0x1, R57 ;  /* 0x00000001375c7824 */ /* 0x000fe400078e0239 */
[----:B------:R-:W-:Y:S02]  /*32720*/  IMAD.X R95, R56, 0x1, R95, P2 ;  /* 0x00000001385f7824 */ /* 0x000fe400010e065f */
[----:B------:R-:W-:Y:S01]  /*32730*/  IMAD R55, R17, R27, R58 ;  /* 0x0000001b11377224 */ /* 0x000fe200078e023a */
[----:B------:R-:W-:Y:S01]  /*32740*/  IADD3 R58, P2, P3, R123, R48, R59 ;  /* 0x000000307b3a7210 */ /* 0x000fe20007b5e03b */
[----:B------:R-:W-:Y:S01]  /*32750*/  IMAD.X R117, R92, 0x1, R133, P0 ;  /* 0x000000015c757824 */ /* 0x000fe200000e0685 */
[----:B------:R-:W-:Y:S01]  /*32760*/  ISETP.GE.U32.AND.EX P1, PT, R95, R56, PT, P1 ;  /* 0x000000385f00720c */ /* 0x000fe20003f26110 */
[----:B------:R-:W-:-:S03]  /*32770*/  IMAD.WIDE.U32 R52, R17, R25, RZ ;  /* 0x0000001911347225 */ /* 0x000fc600078e00ff */
[----:B------:R-:W-:Y:S01]  /*32780*/  IADD3.X R90, PT, PT, R117, R49, RZ, P2, P3 ;  /* 0x00000031755a7210 */ /* 0x000fe200017e64ff */
[----:B------:R-:W-:Y:S01]  /*32790*/  IMAD.IADD R126, R53, 0x1, R55 ;  /* 0x00000001357e7824 */ /* 0x000fe200078e0237 */
[----:B------:R-:W-:Y:S01]  /*327a0*/  SEL R53, RZ, 0x1, P1 ;  /* 0x00000001ff357807 */ /* 0x000fe20000800000 */
[----:B------:R-:W-:Y:S01]  /*327b0*/  IMAD.WIDE.U32.X R48, R21, R24, R50, P6 ;  /* 0x0000001815307225 */ /* 0x000fe200030e0432 */
[----:B------:R-:W-:Y:S02]  /*327c0*/  IADD3 R57, P0, PT, R91, R52, RZ ;  /* 0x000000345b397210 */ /* 0x000fe40007f1e0ff */
[----:B------:R-:W-:Y:S01]  /*327d0*/  ISETP.GE.U32.AND P3, PT, R58, R123, PT ;  /* 0x0000007b3a00720c */ /* 0x000fe20003f66070 */
[-C--:B------:R-:W-:Y:S01]  /*327e0*/  IMAD R55, R19, R23.reuse, RZ ;  /* 0x0000001713377224 */ /* 0x080fe200078e02ff */
[----:B------:R-:W-:Y:S01]  /*327f0*/  IADD3 R139, P1, PT, R53, R48, RZ ;  /* 0x00000030358b7210 */ /* 0x000fe20007f3e0ff */
[----:B------:R-:W-:Y:S01]  /*32800*/  IMAD.WIDE.U32 R50, R20, R23, RZ ;  /* 0x0000001714327225 */ /* 0x000fe200078e00ff */
[----:B------:R-:W-:-:S02]  /*32810*/  IADD3 R56, P2, PT, R57, R58, RZ ;  /* 0x0000003a39387210 */ /* 0x000fc40007f5e0ff */
[----:B------:R-:W-:Y:S01]  /*32820*/  ISETP.GE.U32.AND.EX P3, PT, R90, R117, PT, P3 ;  /* 0x000000755a00720c */ /* 0x000fe20003f66130 */
        /* <DEDUP_REMOVED lines=18> */
[C---:B------:R-:W-:Y:S01]  /*32950*/  IMAD R55, R22.reuse, R31, R55 ;  /* 0x0000001f16377224 */ /* 0x040fe200078e0237 */
        /* <DEDUP_REMOVED lines=37> */
[----:B------:R-:W-:-:S03]  /*32bb0*/  ISETP.GT.U32.AND P5, PT, R52, R51, PT ;  /* 0x000000333400720c */ /* 0x000fc60003fa4070 */
[----:B------:R-:W-:Y:S01]  /*32bc0*/  IMAD.X R57, RZ, RZ, RZ, P6 ;  /* 0x000000ffff397224 */ /* 0x000fe200030e06ff */
[----:B------:R-:W-:Y:S01]  /*32bd0*/  IADD3 R51, P6, PT, R53, R48, RZ ;  /* 0x0000003035337210 */ /* 0x000fe20007fde0ff */
[----:B------:R-:W-:Y:S01]  /*32be0*/  IMAD.MOV.U32 R56, RZ, RZ, R49 ;  /* 0x000000ffff387224 */ /* 0x000fe200078e0031 */
[----:B------:R-:W-:Y:S01]  /*32bf0*/  LOP3.LUT R48, RZ, R137, RZ, 0x33, !PT ;  /* 0x00000089ff307212 */ /* 0x000fe200078e33ff */
[----:B------:R-:W-:-:S03]  /*32c00*/  IMAD.WIDE.U32 R52, R26, R15, RZ ;  /* 0x0000000f1a347225 */ /* 0x000fc600078e00ff */
[----:B------:R-:W-:Y:S01]  /*32c10*/  ISETP.GT.U32.AND.EX P5, PT, R51, R48, PT, P5 ;  /* 0x000000303300720c */ /* 0x000fe20003fa4150 */
[----:B------:R-:W-:Y:S01]  /*32c20*/  IMAD.WIDE.U32.X R56, R97, R69, R56, P6 ;  /* 0x0000004561387225 */ /* 0x000fe200030e0438 */
[----:B------:R-:W-:Y:S02]  /*32c30*/  IADD3 RZ, P6, PT, R53, R60, RZ ;  /* 0x0000003c35ff7210 */ /* 0x000fe40007fde0ff */
[----:B------:R-:W-:Y:S01]  /*32c40*/  SEL R49, RZ, 0x1, !P5 ;  /* 0x00000001ff317807 */ /* 0x000fe20006800000 */
[----:B------:R-:W-:Y:S01]  /*32c50*/  IMAD.MOV.U32 R51, RZ, RZ, 0x1 ;  /* 0x00000001ff337424 */ /* 0x000fe200078e00ff */
[----:B------:R-:W-:Y:S01]  /*32c60*/  @P3 ISETP.NE.U32.AND P5, PT, R123, RZ, PT ;  /* 0x000000ff7b00320c */ /* 0x000fe20003fa5070 */
[----:B------:R-:W-:Y:S01]  /*32c70*/  IMAD.WIDE.U32 R52, R17, R23, RZ ;  /* 0x0000001711347225 */ /* 0x000fe200078e00ff */
[----:B------:R-:W-:Y:S02]  /*32c80*/  @P0 SEL R51, RZ, 0x1, !P2 ;  /* 0x00000001ff330807 */ /* 0x000fe40005000000 */
        /* <DEDUP_REMOVED lines=12> */
[C---:B------:R-:W-:Y:S01]  /*32d50*/  IMAD.WIDE.U32 R48, R50.reuse, R66, RZ ;  /* 0x0000004232307225 */ /* 0x040fe200078e00ff */
[----:B------:R-:W-:Y:S02]  /*32d60*/  IADD3.X R117, PT, PT, R91, UR5, RZ, P1, !PT ;  /* 0x000000055b757c10 */ /* 0x000fe40008ffe4ff */
[----:B------:R-:W-:Y:S01]  /*32d70*/  IADD3.X R91, PT, PT, R59, UR4, RZ, P2, !PT ;  /* 0x000000043b5b7c10 */ /* 0x000fe200097fe4ff */
[----:B------:R-:W-:Y:S01]  /*32d80*/  IMAD.WIDE.U32 R56, P1, R50, R67, R56 ;  /* 0x0000004332387225 */ /* 0x000fe20007820038 */
[----:B------:R-:W-:-:S03]  /*32d90*/  IADD3 R132, P2, PT, R139, R48, RZ ;  /* 0x000000308b847210 */ /* 0x000fc60007f5e0ff */
[----:B------:R-:W-:Y:S01]  /*32da0*/  IMAD.IADD R141, R49, 0x1, R56 ;  /* 0x00000001318d7824 */ /* 0x000fe200078e0238 */
[----:B------:R-:W-:Y:S01]  /*32db0*/  IADD3 R51, P4, PT, R132, R47, RZ ;  /* 0x0000002f84337210 */ /* 0x000fe20007f9e0ff */
[----:B------:R-:W-:-:S04]  /*32dc0*/  IMAD.WIDE.U32 R60, R15, R25, RZ ;  /* 0x000000190f3c7225 */ /* 0x000fc800078e00ff */
[----:B------:R-:W-:Y:S02]  /*32dd0*/  IMAD R47, R15, R27, R90 ;  /* 0x0000001b0f2f7224 */ /* 0x000fe400078e025a */
[----:B------:R-:W-:Y:S01]  /*32de0*/  IMAD.MOV.U32 R58, RZ, RZ, 0x1 ;  /* 0x00000001ff3a7424 */ /* 0x000fe200078e00ff */
[----:B------:R-:W-:Y:S01]  /*32df0*/  @P3 SEL R58, RZ, 0x1, !P0 ;  /* 0x00000001ff3a3807 */ /* 0x000fe20004000000 */
[----:B------:R-:W-:Y:S01]  /*32e00*/  IMAD.X R134, R141, 0x1, R130, P2 ;  /* 0x000000018d867824 */ /* 0x000fe200010e0682 */
[----:B------:R-:W-:Y:S01]  /*32e10*/  IADD3 R127, P0, PT, R123, R60, RZ ;  /* 0x0000003c7b7f7210 */ /* 0x000fe20007f1e0ff */
[----:B------:R-:W-:Y:S02]  /*32e20*/  IMAD R59, R18, R23, RZ ;  /* 0x00000017123b7224 */ /* 0x000fe400078e02ff */
[----:B------:R-:W-:-:S04]  /*32e30*/  IMAD.WIDE.U32.X R54, R16, R29, R54, P6 ;  /* 0x0000001d10367225 */ /* 0x000fc800030e0436 */
[----:B------:R-:W-:Y:S01]  /*32e40*/  IMAD.IADD R126, R61, 0x1, R47 ;  /* 0x000000013d7e7824 */ /* 0x000fe200078e022f */
[----:B------:R-:W-:Y:S01]  /*32e50*/  IADD3 R58, P2, P3, R127, R58, R54 ;  /* 0x0000003a7f3a7210 */ /* 0x000fe20007b5e036 */
[----:B------:R-:W-:Y:S01]  /*32e60*/  IMAD.X R111, R134, 0x1, R111, P4 ;  /* 0x00000001866f7824 */ /* 0x000fe200020e066f */
[----:B------:R-:W-:Y:S01]  /*32e70*/  ISETP.GE.U32.AND P4, PT, R51, R132, PT ;  /* 0x000000843300720c */ /* 0x000fe20003f86070 */
[----:B------:R-:W-:Y:S02]  /*32e80*/  IMAD R59, R17, R24, R59 ;  /* 0x00000018113b7224 */ /* 0x000fe400078e023b */
[----:B------:R-:W-:Y:S01]  /*32e90*/  IMAD.X R61, R126, 0x1, R117, P0 ;  /* 0x000000017e3d7824 */ /* 0x000fe200000e0675 */
[----:B------:R-:W-:Y:S01]  /*32ea0*/  ISETP.GE.U32.AND.EX P4, PT, R111, R134, PT, P4 ;  /* 0x000000866f00720c */ /* 0x000fe20003f86140 */
[----:B------:R-:W-:Y:S01]  /*32eb0*/  IMAD.IADD R128, R53, 0x1, R59 ;  /* 0x0000000135807824 */ /* 0x000fe200078e023b */
[----:B------:R-:W-:Y:S01]  /*32ec0*/  IADD3 R137, P0, PT, R133, R52, RZ ;  /* 0x0000003485897210 */ /* 0x000fe20007f1e0ff */
[----:B------:R-:W-:Y:S01]  /*32ed0*/  IMAD.MOV.U32 R54, RZ, RZ, R57 ;  /* 0x000000ffff367224 */ /* 0x000fe200078e0039 */
[----:B------:R-:W-:Y:S01]  /*32ee0*/  IADD3.X R90, PT, PT, R61, UR4, R55, P2, P3 ;  /* 0x000000043d5a7c10 */ /* 0x000fe200097e6437 */
[----:B------:R-:W-:Y:S01]  /*32ef0*/  IMAD.X R55, RZ, RZ, RZ, P1 ;  /* 0x000000ffff377224 */ /* 0x000fe200008e06ff */
        /* <DEDUP_REMOVED lines=11> */
[----:B------:R-:W-:Y:S01]  /*32fb0*/  IMAD.MOV.U32 R53, RZ, RZ, 0x1 ;  /* 0x00000001ff357424 */ /* 0x000fe200078e00ff */
[----:B------:R-:W-:-:S02]  /*32fc0*/  ISETP.GE.U32.AND P0, PT, R58, R127, PT ;  /* 0x0000007f3a00720c */ /* 0x000fc40003f06070 */
[----:B------:R-:W-:Y:S01]  /*32fd0*/  @P4 ISETP.NE.AND.EX P5, PT, R141, R48, !P5, P3 ;  /* 0x000000308d00420c */ /* 0x000fe20006fa5330 */
[C---:B------:R-:W-:Y:S01]  /*32fe0*/  IMAD.WIDE.U32.X R48, R97.reuse, R67, R54, P1 ;  /* 0x0000004361307225 */ /* 0x040fe200008e0436 */
[----:B------:R-:W-:Y:S02]  /*32ff0*/  ISETP.GE.U32.AND.EX P0, PT, R90, R61, PT, P0 ;  /* 0x0000003d5a00720c */ /* 0x000fe40003f06100 */
[----:B------:R-:W-:Y:S01]  /*33000*/  @P4 SEL R53, RZ, 0x1, !P5 ;  /* 0x00000001ff354807 */ /* 0x000fe20006800000 */
[----:B------:R-:W-:Y:S01]  /*33010*/  IMAD.WIDE.U32 R54, R97, R64, RZ ;  /* 0x0000004061367225 */ /* 0x000fe200078e00ff */
[----:B------:R-:W-:Y:S02]  /*33020*/  @P2 IADD3 R57, P6, PT, RZ, -R133, RZ ;  /* 0x80000085ff392210 */ /* 0x000fe40007fde0ff */
[----:B------:R-:W-:Y:S02]  /*33030*/  @P2 ISETP.NE.U32.AND P3, PT, R137, RZ, PT ;  /* 0x000000ff8900220c */ /* 0x000fe40003f65070 */
[----:B------:R-:W-:Y:S01]  /*33040*/  IADD3 R137, P4, PT, R53, R48, RZ ;  /* 0x0000003035897210 */ /* 0x000fe20007f9e0ff */
[----:B------:R-:W-:Y:S01]  /*33050*/  @P2 IMAD.X R48, RZ, RZ, ~R91, P6 ;  /* 0x000000ffff302224 */ /* 0x000fe200030e0e5b */
[----:B------:R-:W-:Y:S01]  /*33060*/  @P2 ISETP.NE.U32.AND P1, PT, R52, R57, PT ;  /* 0x000000393400220c */ /* 0x000fe20003f25070 */
[----:B------:R-:W-:Y:S01]  /*33070*/  IMAD.WIDE.U32 R52, R50, R64, RZ ;  /* 0x0000004032347225 */ /* 0x000fe200078e00ff */
[----:B------:R-:W-:-:S02]  /*33080*/  @P2 ISETP.NE.AND.EX P3, PT, R59, RZ, PT, P3 ;  /* 0x000000ff3b00220c */ /* 0x000fc40003f65330 */
[----:B------:R-:W-:Y:S01]  /*33090*/  IADD3.X R130, PT, PT, R49, UR4, RZ, P4, !PT ;  /* 0x0000000431827c10 */ /* 0x000fe2000a7fe4ff */
[----:B------:R-:W-:Y:S01]  /*330a0*/  IMAD.WIDE.U32 R58, R24, R17, RZ ;  /* 0x00000011183a7225 */ /* 0x000fe200078e00ff */
[----:B------:R-:W-:Y:S02]  /*330b0*/  @P2 ISETP.NE.AND.EX P6, PT, R128, R48, !P3, P1 ;  /* 0x000000308000220c */ /* 0x000fe40005fc5310 */
[----:B------:R-:W-:Y:S01]  /*330c0*/  IADD3 R128, P4, PT, R137, R52, RZ ;  /* 0x0000003489807210 */ /* 0x000fe20007f9e0ff */
[----:B------:R-:W-:-:S03]  /*330d0*/  IMAD.WIDE.U32 R54, P5, R50, R65, R54 ;  /* 0x0000004132367225 */ /* 0x000fc600078a0036 */
[----:B------:R-:W-:Y:S01]  /*330e0*/  IADD3 R115, P1, PT, R128, R115, RZ ;  /* 0x0000007380737210 */ /* 0x000fe20007f3e0ff */
[----:B------:R-:W-:Y:S02]  /*330f0*/  IMAD.IADD R139, R53, 0x1, R54 ;  /* 0x00000001358b7824 */ /* 0x000fe400078e0236 */
[----:B------:R-:W-:-:S04]  /*33100*/  IMAD.WIDE.U32 R58, P3, R18, R23, R58 ;  /* 0x00000017123a7225 */ /* 0x000fc8000786003a */
[----:B------:R-:W-:-:S04]  /*33110*/  IMAD.WIDE.U32 R90, R23, R17, RZ ;  /* 0x00000011175a7225 */ /* 0x000fc800078e00ff */
[----:B------:R-:W-:Y:S01]  /*33120*/  IMAD.X R132, R139, 0x1, R130, P4 ;  /* 0x000000018b847824 */ /* 0x000fe200020e0682 */
[----:B------:R-:W-:Y:S01]  /*33130*/  IADD3 RZ, P4, PT, R91, R58, RZ ;  /* 0x0000003a5bff7210 */ /* 0x000fe20007f9e0ff */
[----:B------:R-:W-:Y:S01]  /*33140*/  IMAD.X R57, RZ, RZ, RZ, P3 ;  /* 0x000000ffff397224 */ /* 0x000fe200018e06ff */
[----:B------:R-:W-:Y:S01]  /*33150*/  @P0 IADD3 R133, P3, PT, RZ, -R123, RZ ;  /* 0x8000007bff850210 */ /* 0x000fe20007f7e0ff */
[----:B------:R-:W-:-:S04]  /*33160*/  IMAD.WIDE.U32 R48, R27, R15, RZ ;  /* 0x0000000f1b307225 */ /* 0x000fc800078e00ff */
[----:B------:R-:W-:Y:S01]  /*33170*/  IMAD.X R113, R132, 0x1, R113, P1 ;  /* 0x0000000184717824 */ /* 0x000fe200008e0671 */
[----:B------:R-:W-:Y:S01]  /*33180*/  ISETP.GE.U32.AND P1, PT, R115, R128, PT ;  /* 0x000000807300720c */ /* 0x000fe20003f26070 */
[----:B------:R-:W-:Y:S02]  /*33190*/  IMAD.MOV.U32 R56, RZ, RZ, R59 ;  /* 0x000000ffff387224 */ /* 0x000fe400078e003b */
[----:B------:R-:W-:Y:S01]  /*331a0*/  @P0 IMAD.X R117, RZ, RZ, ~R117, P3 ;  /* 0x000000ffff750224 */ /* 0x000fe200018e0e75 */
[----:B------:R-:W-:Y:S01]  /*331b0*/  ISETP.GE.U32.AND.EX P1, PT, R113, R132, PT, P1 ;  /* 0x000000847100720c */ /* 0x000fe20003f26110 */
        /* <DEDUP_REMOVED lines=10> */
[----:B------:R-:W-:Y:S01]  /*33260*/  IMAD R58, R111, R70, RZ ;  /* 0x000000466f3a7224 */ /* 0x000fe200078e02ff */
[----:B------:R-:W-:Y:S01]  /*33270*/  IADD3 RZ, P2, PT, R59, R48, RZ ;  /* 0x000000303bff7210 */ /* 0x000fe20007f5e0ff */
[----:B------:R-:W-:Y:S01]  /*33280*/  IMAD.MOV.U32 R90, RZ, RZ, R49 ;  /* 0x000000ffff5a7224 */ /* 0x000fe200078e0031 */
[----:B------:R-:W-:Y:S01]  /*33290*/  @P0 ISETP.NE.AND.EX P3, PT, R126, R117, !P4, P3 ;  /* 0x000000757e00020c */ /* 0x000fe20006765330 */
        /* <DEDUP_REMOVED lines=9> */
[----:B------:R-:W-:Y:S01]  /*33330*/  IMAD.MOV.U32 R60, RZ, RZ, R55 ;  /* 0x000000ffff3c7224 */ /* 0x000fe200078e0037 */
[----:B------:R-:W-:Y:S01]  /*33340*/  LOP3.LUT R111, RZ, R111, RZ, 0x33, !PT ;  /* 0x0000006fff6f7212 */ /* 0x000fe200078e33ff */
[----:B------:R-:W-:Y:S01]  /*33350*/  @P1 IMAD.X R56, RZ, RZ, ~R130, P6 ;  /* 0x000000ffff381224 */ /* 0x000fe200030e0e82 */
[----:B------:R-:W-:Y:S01]  /*33360*/  @P1 ISETP.NE.U32.AND P6, PT, R52, R57, PT ;  /* 0x000000393400120c */ /* 0x000fe20003fc5070 */
[----:B------:R-:W-:Y:S01]  /*33370*/  IMAD.WIDE.U32 R54, R117, R68, RZ ;  /* 0x0000004475367225 */ /* 0x000fe200078e00ff */
[----:B------:R-:W-:-:S02]  /*33380*/  LOP3.LUT R57, RZ, R51, RZ, 0x33, !PT ;  /* 0x00000033ff397212 */ /* 0x000fc400078e33ff */
[----:B------:R-:W-:Y:S01]  /*33390*/  @P1 ISETP.NE.AND.EX P6, PT, R139, R56, !P4, P6 ;  /* 0x000000388b00120c */ /* 0x000fe200067c5360 */
        /* <DEDUP_REMOVED lines=13> */
[----:B------:R-:W-:Y:S01]  /*33470*/  IMAD.X R57, RZ, RZ, RZ, P6 ;  /* 0x000000ffff397224 */ /* 0x000fe200030e06ff */
[----:B------:R-:W-:Y:S01]  /*33480*/  IADD3 RZ, P6, PT, R58, R51, RZ ;  /* 0x000000333aff7210 */ /* 0x000fe20007fde0ff */
[C---:B------:R-:W-:Y:S01]  /*33490*/  IMAD.WIDE.U32.X R90, R16.reuse, R27, R90, P2 ;  /* 0x0000001b105a7225 */ /* 0x040fe200010e045a */
[----:B------:R-:W-:Y:S02]  /*334a0*/  IADD3 R137, P2, PT, R133, R50, RZ ;  /* 0x0000003285897210 */ /* 0x000fe40007f5e0ff */
[----:B------:R-:W-:Y:S01]  /*334b0*/  IADD3.X R130, PT, PT, R61, UR4, RZ, P4, !PT ;  /* 0x000000043d827c10 */ /* 0x000fe2000a7fe4ff */
[----:B------:R-:W-:Y:S01]  /*334c0*/  IMAD.IADD R51, R51, 0x1, R58 ;  /* 0x0000000133337824 */ /* 0x000fe200078e023a */
[----:B------:R-:W-:Y:S01]  /*334d0*/  IADD3 R96, P4, PT, R137, R96, RZ ;  /* 0x0000006089607210 */ /* 0x000fe20007f9e0ff */
[----:B------:R-:W-:-:S02]  /*334e0*/  IMAD R58, R16, R23, RZ ;  /* 0x00000017103a7224 */ /* 0x000fc400078e02ff */
[----:B------:R-:W-:Y:S02]  /*334f0*/  IMAD.MOV.U32 R52, RZ, RZ, R55 ;  /* 0x000000ffff347224 */ /* 0x000fe400078e0037 */
[----:B------:R-:W-:-:S04]  /*33500*/  IMAD.WIDE.U32 R54, R15, R23, RZ ;  /* 0x000000170f367225 */ /* 0x000fc800078e00ff */
[----:B------:R-:W-:Y:S02]  /*33510*/  IMAD.MOV.U32 R56, RZ, RZ, R59 ;  /* 0x000000ffff387224 */ /* 0x000fe400078e003b */
[----:B------:R-:W-:Y:S01]  /*33520*/  IMAD.X R132, R51, 0x1, R130, P2 ;  /* 0x0000000133847824 */ /* 0x000fe200010e0682 */
[----:B------:R-:W-:Y:S01]  /*33530*/  ISETP.GE.U32.AND P2, PT, R96, R137, PT ;  /* 0x000000896000720c */ /* 0x000fe20003f46070 */
[----:B------:R-:W-:Y:S02]  /*33540*/  IMAD R59, R15, R24, R58 ;  /* 0x000000180f3b7224 */ /* 0x000fe400078e023a */
[----:B------:R-:W-:Y:S01]  /*33550*/  IMAD.MOV.U32 R61, RZ, RZ, 0x1 ;  /* 0x00000001ff3d7424 */ /* 0x000fe200078e00ff */
[----:B------:R-:W-:Y:S01]  /*33560*/  @P0 SEL R61, RZ, 0x1, !P3 ;  /* 0x00000001ff3d0807 */ /* 0x000fe20005800000 */
[----:B------:R-:W-:Y:S01]  /*33570*/  IMAD.X R95, R132, 0x1, R95, P4 ;  /* 0x00000001845f7824 */ /* 0x000fe200020e065f */
[----:B------:R-:W-:Y:S01]  /*33580*/  IADD3 R127, P3, PT, R123, R54, RZ ;  /* 0x000000367b7f7210 */ /* 0x000fe20007f7e0ff */
[----:B------:R-:W-:Y:S01]  /*33590*/  IMAD.IADD R111, R55, 0x1, R59 ;  /* 0x00000001376f7824 */ /* 0x000fe200078e023b */
[----:B------:R-:W-:Y:S01]  /*335a0*/  SEL R55, RZ, 0x1, !P1 ;  /* 0x00000001ff377807 */ /* 0x000fe20004800000 */
[----:B------:R-:W-:Y:S01]  /*335b0*/  IMAD.WIDE.U32.X R52, R117, R69, R52, P5 ;  /* 0x0000004575347225 */ /* 0x000fe200028e0434 */
[----:B------:R-:W-:-:S02]  /*335c0*/  ISETP.GE.U32.AND.EX P0, PT, R95, R132, PT, P2 ;  /* 0x000000845f00720c */ /* 0x000fc40003f06120 */
[----:B------:R-:W-:Y:S01]  /*335d0*/  IADD3 R90, P2, P4, R127, R61, R90 ;  /* 0x0000003d7f5a7210 */ /* 0x000fe20007c5e05a */
[----:B------:R-:W-:Y:S02]  /*335e0*/  IMAD.X R128, R111, 0x1, R126, P3 ;  /* 0x000000016f807824 */ /* 0x000fe400018e067e */
[-C--:B------:R-:W-:Y:S01]  /*335f0*/  IMAD.WIDE.U32 R58, R117, R66.reuse, RZ ;  /* 0x00000042753a7225 */ /* 0x080fe200078e00ff */
[----:B------:R-:W-:Y:S02]  /*33600*/  ISETP.GE.U32.AND P1, PT, R90, R127, PT ;  /* 0x0000007f5a00720c */ /* 0x000fe40003f26070 */
[----:B------:R-:W-:Y:S01]  /*33610*/  IADD3.X R91, PT, PT, R128, UR4, R91, P2, P4 ;  /* 0x00000004805b7c10 */ /* 0x000fe200097e845b */
[C---:B------:R-:W-:Y:S01]  /*33620*/  IMAD.WIDE.U32 R60, R48.reuse, R66, RZ ;  /* 0x00000042303c7225 */ /* 0x040fe200078e00ff */
[----:B------:R-:W-:Y:S02]  /*33630*/  IADD3 R139, P2, PT, R55, R52, RZ ;  /* 0x00000034378b7210 */ /* 0x000fe40007f5e0ff */
[----:B------:R-:W-:Y:S01]  /*33640*/  ISETP.GE.U32.AND.EX P1, PT, R91, R128, PT, P1 ;  /* 0x000000805b00720c */ /* 0x000fe20003f26110 */
[----:B------:R-:W-:-:S04]  /*33650*/  IMAD.WIDE.U32 R58, P5, R48, R67, R58 ;  /* 0x00000043303a7225 */ /* 0x000fc800078a003a */
[----:B------:R-:W-:Y:S01]  /*33660*/  IMAD.X R134, RZ, RZ, R53, P2 ;  /* 0x000000ffff867224 */ /* 0x000fe200010e0635 */
[----:B------:R-:W-:Y:S01]  /*33670*/  @P0 IADD3 R53, P3, PT, RZ, -R133, RZ ;  /* 0x80000085ff350210 */ /* 0x000fe20007f7e0ff */
[----:B------:R-:W-:Y:S01]  /*33680*/  IMAD.WIDE.U32.X R56, R97, R63, R56, P6 ;  /* 0x0000003f61387225 */ /* 0x000fe200030e0438 */
[----:B------:R-:W-:Y:S02]  /*33690*/  IADD3 R136, P6, PT, R139, R60, RZ ;  /* 0x0000003c8b887210 */ /* 0x000fe40007fde0ff */
[----:B------:R-:W-:Y:S01]  /*336a0*/  @P0 ISETP.NE.U32.AND P2, PT, R137, RZ, PT ;  /* 0x000000ff8900020c */ /* 0x000fe20003f45070 */
[----:B------:R-:W-:Y:S01]  /*336b0*/  IMAD.IADD R133, R61, 0x1, R58 ;  /* 0x000000013d857824 */ /* 0x000fe200078e023a */
[----:B------:R-:W-:Y:S01]  /*336c0*/  @P0 ISETP.NE.U32.AND P4, PT, R50, R53, PT ;  /* 0x000000353200020c */ /* 0x000fe20003f85070 */
[----:B------:R-:W-:Y:S01]  /*336d0*/  @P0 IMAD.X R52, RZ, RZ, ~R130, P3 ;  /* 0x000000ffff340224 */ /* 0x000fe200018e0e82 */
[----:B------:R-:W-:Y:S01]  /*336e0*/  IADD3 R97, P3, PT, R136, R115, RZ ;  /* 0x0000007388617210 */ /* 0x000fe20007f7e0ff */
[----:B------:R-:W-:Y:S01]  /*336f0*/  IMAD.X R130, R133, 0x1, R134, P6 ;  /* 0x0000000185827824 */ /* 0x000fe200030e0686 */
[----:B------:R-:W-:Y:S01]  /*33700*/  @P0 ISETP.NE.AND.EX P2, PT, R132, RZ, PT, P2 ;  /* 0x000000ff8400020c */ /* 0x000fe20003f45320 */
[----:B------:R-:W-:Y:S01]  /*33710*/  IMAD.MOV.U32 R53, RZ, RZ, 0x1 ;  /* 0x00000001ff357424 */ /* 0x000fe200078e00ff */
[----:B------:R-:W-:Y:S01]  /*33720*/  @P1 IADD3 R123, P6, PT, RZ, -R123, RZ ;  /* 0x8000007bff7b1210 */ /* 0x000fe20007fde0ff */
[----:B------:R-:W-:Y:S01]  /*33730*/  IMAD.X R113, R130, 0x1, R113, P3 ;  /* 0x0000000182717824 */ /* 0x000fe200018e0671 */
[----:B------:R-:W-:Y:S01]  /*33740*/  @P0 ISETP.NE.AND.EX P4, PT, R51, R52, !P2, P4 ;  /* 0x000000343300020c */ /* 0x000fe20005785340 */
[----:B------:R-:W-:Y:S01]  /*33750*/  IMAD.WIDE.U32 R50, R24, R15, RZ ;  /* 0x0000000f18327225 */ /* 0x000fe200078e00ff */
[----:B------:R-:W-:-:S02]  /*33760*/  ISETP.GE.U32.AND P2, PT, R97, R136, PT ;  /* 0x000000886100720c */ /* 0x000fc40003f46070 */
[----:B------:R-:W-:Y:S01]  /*33770*/  @P1 ISETP.NE.U32.AND P3, PT, R54, R123, PT ;  /* 0x0000007b3600120c */ /* 0x000fe20003f65070 */
[----:B------:R-:W-:Y:S01]  /*33780*/  @P1 IMAD.X R126, RZ, RZ, ~R126, P6 ;  /* 0x000000ffff7e1224 */ /* 0x000fe200030e0e7e */
[----:B------:R-:W-:Y:S01]  /*33790*/  @P1 ISETP.NE.U32.AND P6, PT, R127, RZ, PT ;  /* 0x000000ff7f00120c */ /* 0x000fe20003fc5070 */
[----:B------:R-:W-:Y:S01]  /*337a0*/  IMAD.MOV.U32 R115, RZ, RZ, 0x1 ;  /* 0x00000001ff737424 */ /* 0x000fe200078e00ff */
[----:B------:R-:W-:Y:S02]  /*337b0*/  ISETP.GE.U32.AND.EX P2, PT, R113, R130, PT, P2 ;  /* 0x000000827100720c */ /* 0x000fe40003f46120 */
[----:B------:R-:W-:Y:S02]  /*337c0*/  @P1 ISETP.NE.AND.EX P6, PT, R128, RZ, PT, P6 ;  /* 0x000000ff8000120c */ /* 0x000fe40003fc5360 */
[----:B------:R-:W-:Y:S01]  /*337d0*/  @P0 SEL R53, RZ, 0x1, !P4 ;  /* 0x00000001ff350807 */ /* 0x000fe20006000000 */
[----:B------:R-:W-:Y:S01]  /*337e0*/  IMAD.WIDE.U32 R50, P4, R16, R23, R50 ;  /* 0x0000001710327225 */ /* 0x000fe20007880032 */
[----:B------:R-:W-:-:S02]  /*337f0*/  @P1 ISETP.NE.AND.EX P0, PT, R111, R126, !P6, P3 ;  /* 0x0000007e6f00120c */ /* 0x000fc40007705330 */
[----:B------:R-:W-:Y:S01]  /*33800*/  IADD3 R56, P6, PT, R53, R56, RZ ;  /* 0x0000003835387210 */ /* 0x000fe20007fde0ff */
[----:B------:R-:W-:Y:S01]  /*33810*/  IMAD.WIDE.U32 R52, R23, R15, RZ ;  /* 0x0000000f17347225 */ /* 0x000fe200078e00ff */
[----:B------:R-:W-:Y:S02]  /*33820*/  @P1 SEL R115, RZ, 0x1, !P0 ;  /* 0x00000001ff731807 */ /* 0x000fe40004000000 */
[----:B------:R-:W-:Y:S01]  /*33830*/  IADD3.X R111, PT, PT, R57, UR4, RZ, P6, !PT ;  /* 0x00000004396f7c10 */ /* 0x000fe2000b7fe4ff */
[----:B------:R-:W-:Y:S01]  /*33840*/  IMAD.X R55, RZ, RZ, RZ, P4 ;  /* 0x000000ffff377224 */ /* 0x000fe200020e06ff */
[----:B------:R-:W-:Y:S01]  /*33850*/  @P2 IADD3 R57, P4, PT, RZ, -R139, RZ ;  /* 0x8000008bff392210 */ /* 0x000fe20007f9e0ff */
[----:B------:R-:W-:Y:S01]  /*33860*/  IMAD.MOV.U32 R54, RZ, RZ, R51 ;  /* 0x000000ffff367224 */ /* 0x000fe200078e0033 */
[----:B------:R-:W-:Y:S01]  /*33870*/  @P2 ISETP.NE.U32.AND P3, PT, R136, RZ, PT ;  /* 0x000000ff8800220c */ /* 0x000fe20003f65070 */
[----:B------:R-:W-:Y:S01]  /*33880*/  IMAD.MOV.U32 R52, RZ, RZ, R59 ;  /* 0x000000ffff347224 */ /* 0x000fe200078e003b */
        /* <DEDUP_REMOVED lines=10> */
[----:B------:R-:W-:Y:S01]  /*33930*/  IMAD.WIDE.U32 R60, R117, R64, RZ ;  /* 0x00000040753c7225 */ /* 0x000fe200078e00ff */
        /* <DEDUP_REMOVED lines=34> */
.L_x_830:
[----:B------:R-:W-:Y:S05]  /*33b60*/  BSYNC.RECONVERGENT B3 ;  /* 0x0000000000037941 */ /* 0x000fea0003800200 */
.L_x_829:
        /* <DEDUP_REMOVED lines=10> */
[----:B------:R-:W-:Y:S01]  /*33c10*/  IMAD.X R59, RZ, RZ, RZ, P4 ;  /* 0x000000ffff3b7224 */ /* 0x000fe200020e06ff */
[----:B------:R-:W-:Y:S01]  /*33c20*/  LOP3.LUT R113, RZ, R113, RZ, 0x33, !PT ;  /* 0x00000071ff717212 */ /* 0x000fe200078e33ff */
[----:B------:R-:W-:-:S02]  /*33c30*/  IMAD.X R126, R56, 0x1, R95, P2 ;  /* 0x00000001387e7824 */ /* 0x000fc400010e065f */
[----:B------:R-:W-:Y:S01]  /*33c40*/  IMAD R95, R97, R71, R54 ;  /* 0x00000047615f7224 */ /* 0x000fe200078e0236 */
[----:B------:R-:W-:Y:S02]  /*33c50*/  LOP3.LUT R97, RZ, R97, RZ, 0x33, !PT ;  /* 0x00000061ff617212 */ /* 0x000fe400078e33ff */
[----:B------:R-:W-:Y:S01]  /*33c60*/  ISETP.GE.U32.AND.EX P1, PT, R126, R56, PT, P1 ;  /* 0x000000387e00720c */ /* 0x000fe20003f26110 */
[----:B------:R-:W-:-:S12]  /*33c70*/  IMAD.IADD R95, R51, 0x1, R95 ;  /* 0x00000001335f7824 */ /* 0x000fd800078e025f */
[----:B------:R-:W-:Y:S02]  /*33c80*/  @P1 IADD3 R49, P0, PT, RZ, -R57, RZ ;  /* 0x80000039ff311210 */ /* 0x000fe40007f1e0ff */
[----:B------:R-:W-:Y:S01]  /*33c90*/  @P1 ISETP.NE.U32.AND P3, PT, R55, RZ, PT ;  /* 0x000000ff3700120c */ /* 0x000fe20003f65070 */
[-C--:B------:R-:W-:Y:S01]  /*33ca0*/  IMAD.WIDE.U32 R54, R50, R68.reuse, RZ ;  /* 0x0000004432367225 */ /* 0x080fe200078e00ff */
        /* <DEDUP_REMOVED lines=50> */
[----:B------:R-:W-:Y:S01]  /*33fd0*/  IMAD.MOV.U32 R97, RZ, RZ, 0x1 ;  /* 0x00000001ff617424 */ /* 0x000fe200078e00ff */
[----:B------:R-:W-:Y:S01]  /*33fe0*/  @P1 ISETP.NE.U32.AND P2, PT, R48, R49, PT ;  /* 0x000000313000120c */ /* 0x000fe20003f45070 */
[----:B------:R-:W-:Y:S01]  /*33ff0*/  @P1 IMAD.X R60, RZ, RZ, ~R60, P3 ;  /* 0x000000ffff3c1224 */ /* 0x000fe200018e0e3c */
[----:B------:R-:W-:Y:S01]  /*34000*/  @P1 ISETP.NE.AND.EX P6, PT, R93, RZ, PT, P6 ;  /* 0x000000ff5d00120c */ /* 0x000fe20003fc5360 */
[----:B------:R-:W-:-:S03]  /*34010*/  IMAD.WIDE.U32 R48, R137, R70, RZ ;  /* 0x0000004689307225 */ /* 0x000fc600078e00ff */
[----:B------:R-:W-:Y:S01]  /*34020*/  @P0 IADD3 R53, P5, PT, RZ, -R61, RZ ;  /* 0x8000003dff350210 */ /* 0x000fe20007fbe0ff */
[----:B------:R-:W-:Y:S01]  /*34030*/  IMAD R93, R137, R71, R56 ;  /* 0x00000047895d7224 */ /* 0x000fe200078e0238 */
[----:B------:R-:W-:Y:S01]  /*34040*/  @P0 ISETP.NE.U32.AND P3, PT, R130, RZ, PT ;  /* 0x000000ff8200020c */ /* 0x000fe20003f65070 */
[----:B------:R-:W-:Y:S01]  /*34050*/  IMAD.MOV.U32 R56, RZ, RZ, R59 ;  /* 0x000000ffff387224 */ /* 0x000fe200078e003b */
[----:B------:R-:W-:Y:S01]  /*34060*/  @P1 ISETP.NE.AND.EX P6, PT, R113, R60, !P6, P2 ;  /* 0x0000003c7100120c */ /* 0x000fe200077c5320 */
[----:B------:R-:W-:Y:S01]  /*34070*/  @P0 IMAD.X R60, RZ, RZ, ~R128, P5 ;  /* 0x000000ffff3c0224 */ /* 0x000fe200028e0e80 */
[----:B------:R-:W-:Y:S01]  /*34080*/  @P0 ISETP.NE.U32.AND P2, PT, R52, R53, PT ;  /* 0x000000353400020c */ /* 0x000fe20003f45070 */
[----:B------:R-:W-:Y:S01]  /*34090*/  IMAD.WIDE.U32 R52, R48, R68, RZ ;  /* 0x0000004430347225 */ /* 0x000fe200078e00ff */
[----:B------:R-:W-:Y:S02]  /*340a0*/  @P0 ISETP.NE.AND.EX P3, PT, R111, RZ, PT, P3 ;  /* 0x000000ff6f00020c */ /* 0x000fe40003f65330 */
[----:B------:R-:W-:Y:S01]  /*340b0*/  @P1 SEL R97, RZ, 0x1, !P6 ;  /* 0x00000001ff611807 */ /* 0x000fe20007000000 */
[----:B------:R-:W-:Y:S01]  /*340c0*/  IMAD.IADD R93, R49, 0x1, R93 ;  /* 0x00000001315d7824 */ /* 0x000fe200078e025d */
[----:B------:R-:W-:Y:S01]  /*340d0*/  LOP3.LUT R61, RZ, R137, RZ, 0x33, !PT ;  /* 0x00000089ff3d7212 */ /* 0x000fe200078e33ff */
[----:B------:R-:W-:Y:S01]  /*340e0*/  IMAD.WIDE.U32.X R56, R95, R67, R56, P4 ;  /* 0x000000435f387225 */ /* 0x000fe200020e0438 */
[----:B------:R-:W-:-:S02]  /*340f0*/  @P0 ISETP.NE.AND.EX P3, PT, R133, R60, !P3, P2 ;  /* 0x0000003c8500020c */ /* 0x000fc40005f65320 */
[----:B------:R-:W-:Y:S01]  /*34100*/  IADD3 R97, P6, PT, R97, R54, RZ ;  /* 0x0000003661617210 */ /* 0x000fe20007fde0ff */
[----:B------:R-:W-:Y:S01]  /*34110*/  IMAD.WIDE.U32 R58, R93, R68, RZ ;  /* 0x000000445d3a7225 */ /* 0x000fe200078e00ff */
[----:B------:R-:W-:Y:S02]  /*34120*/  ISETP.GT.U32.AND P1, PT, R52, R61, PT ;  /* 0x0000003d3400720c */ /* 0x000fe40003f24070 */
[----:B------:R-:W-:Y:S01]  /*34130*/  IADD3.X R54, PT, PT, R55, UR4, RZ, P6, !PT ;  /* 0x0000000437367c10 */ /* 0x000fe2000b7fe4ff */
[----:B------:R-:W-:Y:S01]  /*34140*/  IMAD.MOV.U32 R61, RZ, RZ, 0x1 ;  /* 0x00000001ff3d7424 */ /* 0x000fe200078e00ff */
[----:B------:R-:W-:Y:S01]  /*34150*/  @P0 SEL R61, RZ, 0x1, !P3 ;  /* 0x00000001ff3d0807 */ /* 0x000fe20005800000 */
[----:B------:R-:W-:Y:S01]  /*34160*/  IMAD.WIDE.U32 R58, P5, R48, R69, R58 ;  /* 0x00000045303a7225 */ /* 0x000fe200078a003a */
[----:B------:R-:W-:Y:S02]  /*34170*/  ISETP.NE.U32.AND P0, PT, R97, RZ, PT ;  /* 0x000000ff6100720c */ /* 0x000fe40003f05070 */
[----:B------:R-:W-:Y:S01]  /*34180*/  LOP3.LUT R52, RZ, R126, RZ, 0x33, !PT ;  /* 0x0000007eff347212 */ /* 0x000fe200078e33ff */
[----:B------:R-:W-:Y:S01]  /*34190*/  IMAD.X R55, RZ, RZ, RZ, P5 ;  /* 0x000000ffff377224 */ /* 0x000fe200028e06ff */
[----:B------:R-:W-:-:S02]  /*341a0*/  ISETP.NE.AND.EX P0, PT, R54, RZ, PT, P0 ;  /* 0x000000ff3600720c */ /* 0x000fc40003f05300 */
        /* <DEDUP_REMOVED lines=18> */
.L_x_832:
[----:B------:R-:W-:Y:S05]  /*342d0*/  BSYNC.RECONVERGENT B3 ;  /* 0x0000000000037941 */ /* 0x000fea0003800200 */
.L_x_831:
        /* <DEDUP_REMOVED lines=82> */
[----:B------:R-:W-:Y:S01]  /*34800*/  @P1 ISETP.NE.U32.AND P5, PT, R52, R47, PT ;  /* 0x0000002f3400120c */ /* 0x000fe20003fa5070 */
[----:B------:R-:W-:Y:S01]  /*34810*/  @P1 IMAD.X R47, RZ, RZ, ~R60, P6 ;  /* 0x000000ffff2f1224 */ /* 0x000fe200030e0e3c */
[----:B------:R-:W-:Y:S01]  /*34820*/  @P1 ISETP.NE.AND.EX P3, PT, R92, RZ, PT, P3 ;  /* 0x000000ff5c00120c */ /* 0x000fe20003f65330 */
[----:B------:R-:W-:Y:S01]  /*34830*/  IMAD.X R53, RZ, RZ, RZ, P4 ;  /* 0x000000ffff357224 */ /* 0x000fe200020e06ff */
[----:B------:R-:W-:Y:S01]  /*34840*/  ISETP.GE.U32.AND.EX P0, PT, R127, R126, PT, P0 ;  /* 0x0000007e7f00720c */ /* 0x000fe20003f06100 */
[----:B------:R-:W-:Y:S01]  /*34850*/  IMAD.MOV.U32 R52, RZ, RZ, R57 ;  /* 0x000000ffff347224 */ /* 0x000fe200078e0039 */
[----:B------:R-:W-:Y:S01]  /*34860*/  @P1 ISETP.NE.AND.EX P3, PT, R96, R47, !P3, P5 ;  /* 0x0000002f6000120c */ /* 0x000fe20005f65350 */
[----:B------:R-:W-:-:S03]  /*34870*/  IMAD.MOV.U32 R47, RZ, RZ, 0x1 ;  /* 0x00000001ff2f7424 */ /* 0x000fc600078e00ff */
[----:B------:R-:W-:-:S04]  /*34880*/  @P1 SEL R47, RZ, 0x1, !P3 ;  /* 0x00000001ff2f1807 */ /* 0x000fc80005800000 */
[----:B------:R-:W-:-:S03]  /*34890*/  IADD3 R55, P1, PT, R47, R58, RZ ;  /* 0x0000003a2f377210 */ /* 0x000fc60007f3e0ff */
[----:B------:R-:W-:Y:S02]  /*348a0*/  @P0 IADD3 R49, P5, PT, RZ, -R49, RZ ;  /* 0x80000031ff310210 */ /* 0x000fe40007fbe0ff */
[----:B------:R-:W-:Y:S02]  /*348b0*/  IADD3.X R58, PT, PT, R59, UR4, RZ, P1, !PT ;  /* 0x000000043b3a7c10 */ /* 0x000fe40008ffe4ff */
[----:B------:R-:W-:Y:S01]  /*348c0*/  @P0 ISETP.NE.U32.AND P2, PT, R117, RZ, PT ;  /* 0x000000ff7500020c */ /* 0x000fe20003f45070 */
[----:B------:R-:W-:Y:S01]  /*348d0*/  @P0 IMAD.X R47, RZ, RZ, ~R113, P5 ;  /* 0x000000ffff2f0224 */ /* 0x000fe200028e0e71 */
[----:B------:R-:W-:Y:S02]  /*348e0*/  ISETP.NE.U32.AND P1, PT, R55, RZ, PT ;  /* 0x000000ff3700720c */ /* 0x000fe40003f25070 */
[----:B------:R-:W-:Y:S02]  /*348f0*/  @P0 ISETP.NE.AND.EX P2, PT, R126, RZ, PT, P2 ;  /* 0x000000ff7e00020c */ /* 0x000fe40003f45320 */
[----:B------:R-:W-:-:S02]  /*34900*/  @P0 ISETP.NE.U32.AND P3, PT, R50, R49, PT ;  /* 0x000000313200020c */ /* 0x000fc40003f65070 */
        /* <DEDUP_REMOVED lines=73> */
.L_x_835:
[----:B------:R-:W-:Y:S05]  /*34da0*/  BSYNC.RELIABLE B4 ;  /* 0x0000000000047941 */ /* 0x000fea0003800100 */
.L_x_834:
        /* <DEDUP_REMOVED lines=22> */
.L_x_836:
[----:B------:R-:W-:Y:S05]  /*34f10*/  BSYNC.RECONVERGENT B3 ;  /* 0x0000000000037941 */ /* 0x000fea0003800200 */
.L_x_833:
        /* <DEDUP_REMOVED lines=14> */
[----:B------:R-:W-:Y:S01]  /*35000*/  IADD3 R57, P4, PT, R48, R52, RZ ;  /* 0x0000003430397210 */ /* 0x000fe20007f9e0ff */
[C---:B------:R-:W-:Y:S01]  /*35010*/  IMAD.WIDE.U32 R50, R76.reuse, R137, RZ ;  /* 0x000000894c327225 */ /* 0x040fe200078e00ff */
[----:B------:R-:W-:Y:S02]  /*35020*/  IADD3 R91, P6, PT, RZ, -R48, RZ ;  /* 0x80000030ff5b7210 */ /* 0x000fe40007fde0ff */
[----:B------:R-:W-:Y:S01]  /*35030*/  ISETP.NE.U32.AND P1, PT, R57, RZ, PT ;  /* 0x000000ff3900720c */ /* 0x000fe20003f25070 */
[----:B------:R-:W-:Y:S01]  /*35040*/  IMAD.WIDE.U32 R54, P5, R76, R127, R54 ;  /* 0x0000007f4c367225 */ /* 0x000fe200078a0036 */
[----:B------:R-:W-:-:S03]  /*35050*/  ISETP.NE.U32.AND P0, PT, R52, R91, PT ;  /* 0x0000005b3400720c */ /* 0x000fc60003f05070 */
[----:B------:R-:W-:Y:S01]  /*35060*/  IMAD.IADD R61, R53, 0x1, R61 ;  /* 0x00000001353d7824 */ /* 0x000fe200078e023d */
[----:B------:R-:W-:Y:S01]  /*35070*/  IADD3 RZ, P3, PT, R51, R54, RZ ;  /* 0x0000003633ff7210 */ /* 0x000fe20007f7e0ff */
[----:B------:R-:W-:-:S04]  /*35080*/  IMAD.WIDE.U32 R58, R77, R97, RZ ;  /* 0x000000614d3a7225 */ /* 0x000fc800078e00ff */
        /* <DEDUP_REMOVED lines=11> */
[-C--:B------:R-:W-:Y:S01]  /*35140*/  IMAD R91, R79, R93.reuse, R54 ;  /* 0x0000005d4f5b7224 */ /* 0x080fe200078e0236 */
        /* <DEDUP_REMOVED lines=81> */
[----:B------:R-:W-:-:S04]  /*35660*/  IMAD.WIDE.U32 R50, R97, R78, RZ ;  /* 0x0000004e61327225 */ /* 0x000fc800078e00ff */
[----:B------:R-:W-:Y:S02]  /*35670*/  IMAD R59, R79, R97, R58 ;  /* 0x000000614f3b7224 */ /* 0x000fe400078e023a */
[----:B------:R-:W-:Y:S02]  /*35680*/  IMAD.X R58, RZ, RZ, R53, P1 ;  /* 0x000000ffff3a7224 */ /* 0x000fe400008e0635 */
[----:B------:R-:W-:Y:S01]  /*35690*/  IMAD.IADD R95, R55, 0x1, R61 ;  /* 0x00000001375f7824 */ /* 0x000fe200078e023d */
[----:B------:R-:W-:Y:S01]  /*356a0*/  IADD3 R55, P1, PT, R111, R50, RZ ;  /* 0x000000326f377210 */ /* 0x000fe20007f3e0ff */
[----:B------:R-:W-:Y:S01]  /*356b0*/  IMAD.IADD R59, R51, 0x1, R59 ;  /* 0x00000001333b7824 */ /* 0x000fe200078e023b */
[----:B------:R-:W-:Y:S01]  /*356c0*/  IADD3 R51, P5, PT, RZ, -R91, RZ ;  /* 0x8000005bff337210 */ /* 0x000fe20007fbe0ff */
[----:B------:R-:W-:Y:S01]  /*356d0*/  IMAD.WIDE.U32.X R52, R81, R47, R48, P4 ;  /* 0x0000002f51347225 */ /* 0x000fe200020e0430 */
[-C--:B------:R-:W-:Y:S02]  /*356e0*/  IADD3 R60, P2, P6, R55, R54.reuse, R91 ;  /* 0x00000036373c7210 */ /* 0x080fe40007e5e05b */
[----:B------:R-:W-:Y:S01]  /*356f0*/  IADD3 R61, P3, PT, R91, R54, RZ ;  /* 0x000000365b3d7210 */ /* 0x000fe20007f7e0ff */
[----:B------:R-:W-:Y:S01]  /*35700*/  IMAD.X R57, R59, 0x1, R56, P1 ;  /* 0x000000013b397824 */ /* 0x000fe200008e0638 */
[----:B------:R-:W-:Y:S01]  /*35710*/  ISETP.NE.U32.AND P1, PT, R54, R51, PT ;  /* 0x000000333600720c */ /* 0x000fe20003f25070 */
[-C--:B------:R-:W-:Y:S01]  /*35720*/  IMAD R54, R127, R80.reuse, RZ ;  /* 0x000000507f367224 */ /* 0x080fe200078e02ff */
[----:B------:R-:W-:Y:S01]  /*35730*/  SEL R51, RZ, 0x1, P0 ;  /* 0x00000001ff337807 */ /* 0x000fe20000000000 */
[----:B------:R-:W-:Y:S01]  /*35740*/  IMAD.WIDE.U32 R48, R137, R80, RZ ;  /* 0x0000005089307225 */ /* 0x000fe200078e00ff */
[----:B------:R-:W-:-:S02]  /*35750*/  ISETP.GE.U32.AND P0, PT, R60, R55, PT ;  /* 0x000000373c00720c */ /* 0x000fc40003f06070 */
[----:B------:R-:W-:Y:S01]  /*35760*/  IADD3.X R90, PT, PT, R57, R95, R58, P2, P6 ;  /* 0x0000005f395a7210 */ /* 0x000fe200017ec43a */
[----:B------:R-:W-:Y:S01]  /*35770*/  IMAD.MOV.U32 R138, RZ, RZ, 0x1 ;  /* 0x00000001ff8a7424 */ /* 0x000fe200078e00ff */
[----:B------:R-:W-:Y:S01]  /*35780*/  IADD3 R143, P4, PT, R51, R52, RZ ;  /* 0x00000034338f7210 */ /* 0x000fe20007f9e0ff */
[----:B------:R-:W-:Y:S01]  /*35790*/  IMAD R51, R81, R137, R54 ;  /* 0x0000008951337224 */ /* 0x000fe200078e0236 */
[----:B------:R-:W-:Y:S01]  /*357a0*/  ISETP.GE.U32.AND.EX P2, PT, R90, R57, PT, P0 ;  /* 0x000000395a00720c */ /* 0x000fe20003f46100 */
[----:B------:R-:W-:Y:S01]  /*357b0*/  IMAD.X R52, R95, 0x1, R58, P3 ;  /* 0x000000015f347824 */ /* 0x000fe200018e063a */
[----:B------:R-:W-:Y:S01]  /*357c0*/  IADD3 R94, P0, PT, R143, R48, RZ ;  /* 0x000000308f5e7210 */ /* 0x000fe20007f1e0ff */
[----:B------:R-:W-:Y:S01]  /*357d0*/  IMAD.X R92, RZ, RZ, R53, P4 ;  /* 0x000000ffff5c7224 */ /* 0x000fe200020e0635 */
[----:B------:R-:W-:Y:S01]  /*357e0*/  ISETP.NE.U32.AND P6, PT, R61, RZ, PT ;  /* 0x000000ff3d00720c */ /* 0x000fe20003fc5070 */
[----:B------:R-:W-:Y:S01]  /*357f0*/  IMAD.IADD R49, R49, 0x1, R51 ;  /* 0x0000000131317824 */ /* 0x000fe200078e0233 */
[----:B------:R-:W-:Y:S01]  /*35800*/  IADD3 R113, P3, PT, R94, R60, RZ ;  /* 0x0000003c5e717210 */ /* 0x000fe20007f7e0ff */
[----:B------:R-:W-:Y:S01]  /*35810*/  IMAD R54, R47, R76, RZ ;  /* 0x0000004c2f367224 */ /* 0x000fe200078e02ff */
[----:B------:R-:W-:Y:S01]  /*35820*/  ISETP.NE.AND.EX P6, PT, R52, RZ, PT, P6 ;  /* 0x000000ff3400720c */ /* 0x000fe20003fc5360 */
[----:B------:R-:W-:-:S02]  /*35830*/  IMAD.X R126, R49, 0x1, R92, P0 ;  /* 0x00000001317e7824 */ /* 0x000fc400000e065c */
[----:B------:R-:W-:Y:S02]  /*35840*/  IMAD.WIDE.U32 R52, R93, R76, RZ ;  /* 0x0000004c5d347225 */ /* 0x000fe400078e00ff */
[----:B------:R-:W-:Y:S02]  /*35850*/  @P2 IADD3 R51, P0, PT, RZ, -R111, RZ ;  /* 0x8000006fff332210 */ /* 0x000fe40007f1e0ff */
[----:B------:R-:W-:Y:S01]  /*35860*/  IMAD R141, R77, R93, R54 ;  /* 0x0000005d4d8d7224 */ /* 0x000fe200078e0236 */
[----:B------:R-:W-:Y:S01]  /*35870*/  @P2 ISETP.NE.U32.AND P4, PT, R55, RZ, PT ;  /* 0x000000ff3700220c */ /* 0x000fe20003f85070 */
[----:B------:R-:W-:Y:S01]  /*35880*/  IMAD.X R117, R126, 0x1, R90, P3 ;  /* 0x000000017e757824 */ /* 0x000fe200018e065a */
[----:B------:R-:W-:Y:S01]  /*35890*/  @P2 ISETP.NE.U32.AND P3, PT, R50, R51, PT ;  /* 0x000000333200220c */ /* 0x000fe20003f65070 */
[----:B------:R-:W-:Y:S01]  /*358a0*/  IMAD.IADD R141, R53, 0x1, R141 ;  /* 0x00000001358d7824 */ /* 0x000fe200078e028d */
[----:B------:R-:W-:Y:S01]  /*358b0*/  @P2 ISETP.NE.AND.EX P4, PT, R57, RZ, PT, P4 ;  /* 0x000000ff3900220c */ /* 0x000fe20003f85340 */
[----:B------:R-:W-:Y:S01]  /*358c0*/  @P2 IMAD.X R53, RZ, RZ, ~R56, P0 ;  /* 0x000000ffff352224 */ /* 0x000fe200000e0e38 */
[----:B------:R-:W-:Y:S01]  /*358d0*/  ISETP.GE.U32.AND P0, PT, R113, R94, PT ;  /* 0x0000005e7100720c */ /* 0x000fe20003f06070 */
[----:B------:R-:W-:Y:S01]  /*358e0*/  IMAD.WIDE.U32 R60, R79, R97, RZ ;  /* 0x000000614f3c7225 */ /* 0x000fe200078e00ff */
[----:B------:R-:W-:-:S02]  /*358f0*/  LOP3.LUT R91, RZ, R52, RZ, 0x33, !PT ;  /* 0x00000034ff5b7212 */ /* 0x000fc400078e33ff */
[----:B------:R-:W-:Y:S01]  /*35900*/  ISETP.GE.U32.AND.EX P0, PT, R117, R126, PT, P0 ;  /* 0x0000007e7500720c */ /* 0x000fe20003f06100 */
[----:B------:R-:W-:Y:S01]  /*35910*/  IMAD R55, R141, R70, RZ ;  /* 0x000000468d377224 */ /* 0x000fe200078e02ff */
[----:B------:R-:W-:Y:S01]  /*35920*/  @P2 ISETP.NE.AND.EX P3, PT, R59, R53, !P4, P3 ;  /* 0x000000353b00220c */ /* 0x000fe20006765330 */
[----:B------:R-:W-:-:S04]  /*35930*/  IMAD.WIDE.U32 R56, R77, R115, RZ ;  /* 0x000000734d387225 */ /* 0x000fc800078e00ff */
[----:B------:R-:W-:-:S04]  /*35940*/  IMAD.WIDE.U32 R50, R52, R70, RZ ;  /* 0x0000004634327225 */ /* 0x000fc800078e00ff */
[----:B------:R-:W-:Y:S02]  /*35950*/  IMAD.X R54, RZ, RZ, ~R58, P5 ;  /* 0x000000ffff367224 */ /* 0x000fe400028e0e3a */
[----:B------:R-:W-:Y:S01]  /*35960*/  IMAD R55, R52, R71, R55 ;  /* 0x0000004734377224 */ /* 0x000fe200078e0237 */
[----:B------:R-:W-:Y:S01]  /*35970*/  @P0 ISETP.NE.U32.AND P4, PT, R94, RZ, PT ;  /* 0x000000ff5e00020c */ /* 0x000fe20003f85070 */
[----:B------:R-:W-:Y:S01]  /*35980*/  IMAD.WIDE.U32 R60, P5, R78, R139, R60 ;  /* 0x0000008b4e3c7225 */ /* 0x000fe200078a003c */
[----:B------:R-:W-:Y:S02]  /*35990*/  ISETP.NE.AND.EX P1, PT, R95, R54, !P6, P1 ;  /* 0x000000365f00720c */ /* 0x000fe40007725310 */
[----:B------:R-:W-:Y:S01]  /*359a0*/  @P0 ISETP.NE.AND.EX P4, PT, R126, RZ, PT, P4 ;  /* 0x000000ff7e00020c */ /* 0x000fe20003f85340 */
[----:B------:R-:W-:Y:S02]  /*359b0*/  IMAD.IADD R111, R51, 0x1, R55 ;  /* 0x00000001336f7824 */ /* 0x000fe400078e0237 */
        /* <DEDUP_REMOVED lines=21> */
[----:B------:R-:W-:Y:S01]  /*35b10*/  IMAD.WIDE.U32 R52, R76, R115, RZ ;  /* 0x000000734c347225 */ /* 0x000fe200078e00ff */
[----:B------:R-:W-:-:S03]  /*35b20*/  IADD3 R51, P4, PT, R51, R48, RZ ;  /* 0x0000003033337210 */ /* 0x000fc60007f9e0ff */
[----:B------:R-:W-:Y:S02]  /*35b30*/  IMAD.MOV.U32 R58, RZ, RZ, R61 ;  /* 0x000000ffff3a7224 */ /* 0x000fe400078e003d */
[----:B------:R-:W-:Y:S01]  /*35b40*/  IMAD.MOV.U32 R141, RZ, RZ, 0x1 ;  /* 0x00000001ff8d7424 */ /* 0x000fe200078e00ff */
[----:B------:R-:W-:Y:S01]  /*35b50*/  @P2 SEL R141, RZ, 0x1, !P3 ;  /* 0x00000001ff8d2807 */ /* 0x000fe20005800000 */
[----:B------:R-:W-:Y:S02]  /*35b60*/  IMAD R52, R47, R82, RZ ;  /* 0x000000522f347224 */ /* 0x000fe400078e02ff */
[----:B------:R-:W-:Y:S02]  /*35b70*/  IMAD.X R126, RZ, RZ, R49, P4 ;  /* 0x000000ffff7e7224 */ /* 0x000fe400020e0631 */
[----:B------:R-:W-:Y:S01]  /*35b80*/  IMAD.WIDE.U32.X R58, R79, R139, R58, P5 ;  /* 0x0000008b4f3a7225 */ /* 0x000fe200028e043a */
[----:B------:R-:W-:-:S03]  /*35b90*/  IADD3 RZ, P5, PT, R53, R56, RZ ;  /* 0x0000003835ff7210 */ /* 0x000fc60007fbe0ff */
[----:B------:R-:W-:Y:S01]  /*35ba0*/  IMAD.WIDE.U32 R48, R93, R82, RZ ;  /* 0x000000525d307225 */ /* 0x000fe200078e00ff */
[----:B------:R-:W-:-:S03]  /*35bb0*/  IADD3 R141, P2, PT, R141, R58, RZ ;  /* 0x0000003a8d8d7210 */ /* 0x000fc60007f5e0ff */
[----:B------:R-:W-:Y:S01]  /*35bc0*/  IMAD.WIDE.U32 R90, P3, R80, R127, R90 ;  /* 0x0000007f505a7225 */ /* 0x000fe2000786005a */
[----:B------:R-:W-:-:S03]  /*35bd0*/  IADD3.X R132, PT, PT, R59, UR4, RZ, P2, !PT ;  /* 0x000000043b847c10 */ /* 0x000fc600097fe4ff */
[----:B------:R-:W-:Y:S02]  /*35be0*/  IMAD.MOV.U32 R94, RZ, RZ, R57 ;  /* 0x000000ffff5e7224 */ /* 0x000fe400078e0039 */
[----:B------:R-:W-:-:S04]  /*35bf0*/  IMAD.WIDE.U32 R54, R111, R66, RZ ;  /* 0x000000426f367225 */ /* 0x000fc800078e00ff */
[----:B------:R-:W-:Y:S02]  /*35c00*/  IMAD R57, R83, R93, R52 ;  /* 0x0000005d53397224 */ /* 0x000fe400078e0234 */
[----:B------:R-:W-:Y:S01]  /*35c10*/  IMAD.X R61, RZ, RZ, RZ, P3 ;  /* 0x000000ffff3d7224 */ /* 0x000fe200018e06ff */
[----:B------:R-:W-:Y:S01]  /*35c20*/  IADD3 R113, P3, PT, R113, R48, RZ ;  /* 0x0000003071717210 */ /* 0x000fe20007f7e0ff */
[----:B------:R-:W-:-:S04]  /*35c30*/  IMAD.WIDE.U32 R52, R50, R66, RZ ;  /* 0x0000004232347225 */ /* 0x000fc800078e00ff */
[----:B------:R-:W-:Y:S02]  /*35c40*/  IMAD.IADD R58, R49, 0x1, R57 ;  /* 0x00000001313a7824 */ /* 0x000fe400078e0239 */
[----:B------:R-:W-:-:S04]  /*35c50*/  IMAD.WIDE.U32 R54, P4, R50, R67, R54 ;  /* 0x0000004332367225 */ /* 0x000fc80007880036 */
[----:B------:R-:W-:Y:S01]  /*35c60*/  IMAD.WIDE.U32.X R94, R77, R123, R94, P5 ;  /* 0x0000007b4d5e7225 */ /* 0x000fe200028e045e */
[----:B------:R-:W-:-:S03]  /*35c70*/  IADD3 R147, P5, PT, R51, R52, RZ ;  /* 0x0000003433937210 */ /* 0x000fc60007fbe0ff */
[----:B------:R-:W-:Y:S01]  /*35c80*/  IMAD.WIDE.U32 R56, R83, R93, RZ ;  /* 0x0000005d53387225 */ /* 0x000fe200078e00ff */
[----:B------:R-:W-:-:S03]  /*35c90*/  IADD3 R96, P2, PT, R147, R96, RZ ;  /* 0x0000006093607210 */ /* 0x000fc60007f5e0ff */
[----:B------:R-:W-:Y:S01]  /*35ca0*/  IMAD.X R117, R58, 0x1, R117, P3 ;  /* 0x000000013a757824 */ /* 0x000fe200018e0675 */
[----:B------:R-:W-:Y:S01]  /*35cb0*/  ISETP.GE.U32.AND P3, PT, R113, R48, PT ;  /* 0x000000307100720c */ /* 0x000fe20003f66070 */
[----:B------:R-:W-:Y:S02]  /*35cc0*/  IMAD.IADD R143, R53, 0x1, R54 ;  /* 0x00000001358f7824 */ /* 0x000fe400078e0236 */
[----:B------:R-:W-:Y:S01]  /*35cd0*/  IMAD.MOV.U32 R60, RZ, RZ, R91 ;  /* 0x000000ffff3c7224 */ /* 0x000fe200078e005b */
[----:B------:R-:W-:Y:S01]  /*35ce0*/  ISETP.GE.U32.AND.EX P3, PT, R117, R58, PT, P3 ;  /* 0x0000003a7500720c */ /* 0x000fe20003f66130 */
[----:B------:R-:W-:Y:S02]  /*35cf0*/  IMAD.X R134, R143, 0x1, R126, P5 ;  /* 0x000000018f867824 */ /* 0x000fe400028e067e */
[----:B------:R-:W-:Y:S01]  /*35d00*/  IMAD.WIDE.U32 R56, P5, R82, R47, R56 ;  /* 0x0000002f52387225 */ /* 0x000fe200078a0038 */
[----:B------:R-:W-:-:S03]  /*35d10*/  SEL R145, RZ, 0x1, P3 ;  /* 0x00000001ff917807 */ /* 0x000fc60001800000 */
[----:B------:R-:W-:-:S04]  /*35d20*/  IMAD.WIDE.U32 R58, R82, R93, RZ ;  /* 0x0000005d523a7225 */ /* 0x000fc800078e00ff */
[----:B------:R-:W-:Y:S01]  /*35d30*/  IMAD.X R133, R134, 0x1, R133, P2 ;  /* 0x0000000186857824 */ /* 0x000fe200010e0685 */
[----:B------:R-:W-:Y:S01]  /*35d40*/  ISETP.GE.U32.AND P2, PT, R96, R147, PT ;  /* 0x000000936000720c */ /* 0x000fe20003f46070 */
[----:B------:R-:W-:Y:S01]  /*35d50*/  IMAD.X R49, RZ, RZ, RZ, P5 ;  /* 0x000000ffff317224 */ /* 0x000fe200028e06ff */
[----:B------:R-:W-:Y:S01]  /*35d60*/  IADD3 RZ, P5, PT, R59, R56, RZ ;  /* 0x000000383bff7210 */ /* 0x000fe20007fbe0ff */
[----:B------:R-:W-:Y:S01]  /*35d70*/  IMAD.MOV.U32 R48, RZ, RZ, R57 ;  /* 0x000000ffff307224 */ /* 0x000fe200078e0039 */
[----:B------:R-:W-:Y:S01]  /*35d80*/  ISETP.GE.U32.AND.EX P2, PT, R133, R134, PT, P2 ;  /* 0x000000868500720c */ /* 0x000fe20003f46120 */
[----:B------:R-:W-:-:S04]  /*35d90*/  IMAD.WIDE.U32 R92, R80, R137, RZ ;  /* 0x00000089505c7225 */ /* 0x000fc800078e00ff */
[----:B------:R-:W-:Y:S01]  /*35da0*/  IMAD.WIDE.U32.X R48, R83, R47, R48, P5 ;  /* 0x0000002f53307225 */ /* 0x000fe200028e0430 */
[----:B------:R-:W-:-:S03]  /*35db0*/  IADD3 RZ, P3, PT, R93, R90, RZ ;  /* 0x0000005a5dff7210 */ /* 0x000fc60007f7e0ff */
[----:B------:R-:W-:Y:S01]  /*35dc0*/  IMAD R47, R123, R78, RZ ;  /* 0x0000004e7b2f7224 */ /* 0x000fe200078e02ff */
[----:B------:R-:W-:Y:S01]  /*35dd0*/  IADD3 R93, P5, PT, R145, R48, RZ ;  /* 0x00000030915d7210 */ /* 0x000fe20007fbe0ff */
[----:B------:R-:W-:-:S04]  /*35de0*/  IMAD.WIDE.U32 R58, R115, R78, RZ ;  /* 0x0000004e733a7225 */ /* 0x000fc800078e00ff */
[----:B------:R-:W-:Y:S02]  /*35df0*/  IMAD R57, R79, R115, R47 ;  /* 0x000000734f397224 */ /* 0x000fe400078e022f */
[----:B------:R-:W-:Y:S01]  /*35e00*/  IMAD.WIDE.U32.X R60, R81, R127, R60, P3 ;  /* 0x0000007f513c7225 */ /* 0x000fe200018e043c */
[----:B------:R-:W-:-:S03]  /*35e10*/  @P2 ISETP.NE.U32.AND P3, PT, R147, RZ, PT ;  /* 0x000000ff9300220c */ /* 0x000fc60003f65070 */
        /* <DEDUP_REMOVED lines=8> */
[----:B------:R-:W-:Y:S01]  /*35ea0*/  IMAD.WIDE.U32 R56, R97, R80, RZ ;  /* 0x0000005061387225 */ /* 0x000fe200078e00ff */
[----:B------:R-:W-:Y:S02]  /*35eb0*/  @P2 ISETP.NE.AND.EX P3, PT, R134, RZ, PT, P3 ;  /* 0x000000ff8600220c */ /* 0x000fe40003f65330 */
        /* <DEDUP_REMOVED lines=32> */
[----:B------:R-:W-:Y:S01]  /*360c0*/  @P0 ISETP.NE.U32.AND P2, PT, R58, R141, PT ;  /* 0x0000008d3a00020c */ /* 0x000fe20003f45070 */
[----:B------:R-:W-:Y:S01]  /*360d0*/  IMAD.WIDE.U32 R58, R83, R137, RZ ;  /* 0x00000089533a7225 */ /* 0x000fe200078e00ff */
[----:B------:R-:W-:-:S02]  /*360e0*/  @P0 ISETP.NE.AND.EX P6, PT, R147, RZ, PT, P6 ;  /* 0x000000ff9300020c */ /* 0x000fc40003fc5360 */
[----:B------:R-:W-:Y:S02]  /*360f0*/  ISETP.GE.U32.AND.EX P1, PT, R47, R126, PT, P1 ;  /* 0x0000007e2f00720c */ /* 0x000fe40003f26110 */
[----:B------:R-:W-:Y:S02]  /*36100*/  @P3 IADD3 R57, P5, PT, RZ, -R149, RZ ;  /* 0x80000095ff393210 */ /* 0x000fe40007fbe0ff */
[----:B------:R-:W-:Y:S02]  /*36110*/  @P0 ISETP.NE.AND.EX P6, PT, R145, R132, !P6, P2 ;  /* 0x000000849100020c */ /* 0x000fe400077c5320 */
[----:B------:R-:W-:Y:S01]  /*36120*/  @P3 ISETP.NE.U32.AND P2, PT, R134, RZ, PT ;  /* 0x000000ff8600320c */ /* 0x000fe20003f45070 */
[----:B------:R-:W-:Y:S01]  /*36130*/  @P3 IMAD.X R52, RZ, RZ, ~R60, P5 ;  /* 0x000000ffff343224 */ /* 0x000fe200028e0e3c */
[----:B------:R-:W-:Y:S02]  /*36140*/  @P3 ISETP.NE.U32.AND P5, PT, R56, R57, PT ;  /* 0x000000393800320c */ /* 0x000fe40003fa5070 */
[----:B------:R-:W-:Y:S01]  /*36150*/  @P3 ISETP.NE.AND.EX P2, PT, R95, RZ, PT, P2 ;  /* 0x000000ff5f00320c */ /* 0x000fe20003f45320 */
[----:B------:R-:W-:Y:S01]  /*36160*/  IMAD.WIDE.U32 R94, R50, R64, RZ ;  /* 0x00000040325e7225 */ /* 0x000fe200078e00ff */
[----:B------:R-:W-:-:S02]  /*36170*/  P2R R92, PR, RZ, 0x40 ;  /* 0x00000040ff5c7803 */ /* 0x000fc40000000000 */
[----:B------:R-:W-:Y:S01]  /*36180*/  @P3 ISETP.NE.AND.EX P2, PT, R61, R52, !P2, P5 ;  /* 0x000000343d00320c */ /* 0x000fe20005745350 */
[----:B------:R-:W-:Y:S01]  /*36190*/  IMAD.WIDE.U32 R60, R82, R137, RZ ;  /* 0x00000089523c7225 */ /* 0x000fe200078e00ff */
[----:B------:R-:W-:-:S03]  /*361a0*/  @P1 IADD3 R93, P5, PT, RZ, -R93, RZ ;  /* 0x8000005dff5d1210 */ /* 0x000fc60007fbe0ff */
[----:B------:R-:W-:Y:S01]  /*361b0*/  IMAD.MOV.U32 R137, RZ, RZ, 0x1 ;  /* 0x00000001ff897424 */ /* 0x000fe200078e00ff */
        /* <DEDUP_REMOVED lines=25> */
[----:B------:R-:W-:Y:S02]  /*36350*/  IADD3 R127, P3, PT, R127, R48, RZ ;  /* 0x000000307f7f7210 */ /* 0x000fe40007f7e0ff */
[----:B------:R-:W-:Y:S01]  /*36360*/  @P0 SEL R138, RZ, 0x1, !P6 ;  /* 0x00000001ff8a0807 */ /* 0x000fe20007000000 */
[----:B------:R-:W-:Y:S01]  /*36370*/  IMAD.WIDE.U32 R52, R111, R64, RZ ;  /* 0x000000406f347225 */ /* 0x000fe200078e00ff */
[----:B------:R-:W-:Y:S02]  /*36380*/  IADD3 R141, P4, PT, R91, R54, RZ ;  /* 0x000000365b8d7210 */ /* 0x000fe40007f9e0ff */
[----:B------:R-:W-:Y:S01]  /*36390*/  IADD3.X R126, PT, PT, R49, UR5, RZ, P3, !PT ;  /* 0x00000005317e7c10 */ /* 0x000fe20009ffe4ff */
[----:B------:R-:W-:Y:S01]  /*363a0*/  IMAD.WIDE.U32 R48, R83, R97, RZ ;  /* 0x0000006153307225 */ /* 0x000fe200078e00ff */
[----:B------:R-:W-:Y:S02]  /*363b0*/  IADD3.X R134, PT, PT, R55, UR4, RZ, P4, !PT ;  /* 0x0000000437867c10 */ /* 0x000fe4000a7fe4ff */
[----:B------:R-:W-:Y:S01]  /*363c0*/  IADD3 R145, P3, PT, R141, R94, RZ ;  /* 0x0000005e8d917210 */ /* 0x000fe20007f7e0ff */
[----:B------:R-:W-:-:S03]  /*363d0*/  IMAD.WIDE.U32 R52, P2, R50, R65, R52 ;  /* 0x0000004132347225 */ /* 0x000fc60007840034 */
[----:B------:R-:W-:Y:S01]  /*363e0*/  IADD3 R128, P4, PT, R145, R128, RZ ;  /* 0x0000008091807210 */ /* 0x000fe20007f9e0ff */
[----:B------:R-:W-:Y:S02]  /*363f0*/  IMAD.IADD R143, R95, 0x1, R52 ;  /* 0x000000015f8f7824 */ /* 0x000fe400078e0234 */
[----:B------:R-:W-:-:S04]  /*36400*/  IMAD.WIDE.U32 R54, R79, R115, RZ ;  /* 0x000000734f367225 */ /* 0x000fc800078e00ff */
[----:B------:R-:W-:Y:S02]  /*36410*/  IMAD.X R147, R143, 0x1, R134, P3 ;  /* 0x000000018f937824 */ /* 0x000fe400018e0686 */
[----:B------:R-:W-:-:S04]  /*36420*/  IMAD.WIDE.U32 R58, R78, R115, RZ ;  /* 0x000000734e3a7225 */ /* 0x000fc800078e00ff */
[----:B------:R-:W-:Y:S01]  /*36430*/  IMAD.X R130, R147, 0x1, R130, P4 ;  /* 0x0000000193827824 */ /* 0x000fe200020e0682 */
[----:B------:R-:W-:Y:S01]  /*36440*/  ISETP.GE.U32.AND P4, PT, R128, R145, PT ;  /* 0x000000918000720c */ /* 0x000fe20003f86070 */
[----:B------:R-:W-:-:S03]  /*36450*/  IMAD.WIDE.U32 R54, P3, R78, R123, R54 ;  /* 0x0000007b4e367225 */ /* 0x000fc60007860036 */
[----:B------:R-:W-:Y:S01]  /*36460*/  ISETP.GE.U32.AND.EX P1, PT, R130, R147, PT, P4 ;  /* 0x000000938200720c */ /* 0x000fe20003f26140 */
[----:B------:R-:W-:Y:S01]  /*36470*/  IMAD.WIDE.U32 R60, R82, R97, RZ ;  /* 0x00000061523c7225 */ /* 0x000fe200078e00ff */
[----:B------:R-:W-:-:S03]  /*36480*/  IADD3 R137, P4, PT, R137, R56, RZ ;  /* 0x0000003889897210 */ /* 0x000fc60007f9e0ff */
[----:B------:R-:W-:Y:S01]  /*36490*/  IMAD.WIDE.U32 R92, R81, R115, RZ ;  /* 0x00000073515c7225 */ /* 0x000fe200078e00ff */
[----:B------:R-:W-:-:S03]  /*364a0*/  IADD3.X R132, PT, PT, R57, UR4, RZ, P4, !PT ;  /* 0x0000000439847c10 */ /* 0x000fc6000a7fe4ff */
[----:B------:R-:W-:-:S04]  /*364b0*/  IMAD.WIDE.U32 R48, P5, R82, R139, R48 ;  /* 0x0000008b52307225 */ /* 0x000fc800078a0030 */
[----:B------:R-:W-:Y:S01]  /*364c0*/  IMAD.X R91, RZ, RZ, RZ, P3 ;  /* 0x000000ffff5b7224 */ /* 0x000fe200018e06ff */
[----:B------:R-:W-:Y:S01]  /*364d0*/  IADD3 RZ, P3, PT, R59, R54, RZ ;  /* 0x000000363bff7210 */ /* 0x000fe20007f7e0ff */
[----:B------:R-:W-:Y:S01]  /*364e0*/  IMAD.X R59, RZ, RZ, RZ, P5 ;  /* 0x000000ffff3b7224 */ /* 0x000fe200028e06ff */
[----:B------:R-:W-:Y:S01]  /*364f0*/  IADD3 RZ, P5, PT, R61, R48, RZ ;  /* 0x000000303dff7210 */ /* 0x000fe20007fbe0ff */
[----:B------:R-:W-:-:S04]  /*36500*/  IMAD.WIDE.U32 R56, P4, R80, R123, R92 ;  /* 0x0000007b50387225 */ /* 0x000fc8000788005c */
[----:B------:R-:W-:-:S04]  /*36510*/  IMAD.WIDE.U32 R60, R80, R115, RZ ;  /* 0x00000073503c7225 */ /* 0x000fc800078e00ff */
[----:B------:R-:W-:Y:S02]  /*36520*/  IMAD.MOV.U32 R90, RZ, RZ, R55 ;  /* 0x000000ffff5a7224 */ /* 0x000fe400078e0037 */
[----:B------:R-:W-:Y:S02]  /*36530*/  IMAD.MOV.U32 R58, RZ, RZ, R49 ;  /* 0x000000ffff3a7224 */ /* 0x000fe400078e0031 */
[----:B------:R-:W-:Y:S01]  /*36540*/  IMAD.X R55, RZ, RZ, RZ, P4 ;  /* 0x000000ffff377224 */ /* 0x000fe200020e06ff */
[----:B------:R-:W-:Y:S01]  /*36550*/  IADD3 RZ, P4, PT, R61, R56, RZ ;  /* 0x000000383dff7210 */ /* 0x000fe20007f9e0ff */
[----:B------:R-:W-:Y:S02]  /*36560*/  IMAD.MOV.U32 R54, RZ, RZ, R57 ;  /* 0x000000ffff367224 */ /* 0x000fe400078e0039 */
[----:B------:R-:W-:Y:S02]  /*36570*/  IMAD R48, R123, R80, RZ ;  /* 0x000000507b307224 */ /* 0x000fe400078e02ff */
[----:B------:R-:W-:Y:S01]  /*36580*/  IMAD.WIDE.U32.X R90, R79, R123, R90, P3 ;  /* 0x0000007b4f5a7225 */ /* 0x000fe200018e045a */
[----:B------:R-:W-:-:S03]  /*36590*/  @P1 ISETP.NE.U32.AND P3, PT, R145, RZ, PT ;  /* 0x000000ff9100120c */ /* 0x000fc60003f65070 */
[----:B------:R-:W-:Y:S01]  /*365a0*/  IMAD.WIDE.U32.X R56, R83, R139, R58, P5 ;  /* 0x0000008b53387225 */ /* 0x000fe200028e043a */
[----:B------:R-:W-:-:S03]  /*365b0*/  @P1 ISETP.NE.AND.EX P3, PT, R147, RZ, PT, P3 ;  /* 0x000000ff9300120c */ /* 0x000fc60003f65330 */
[----:B------:R-:W-:-:S04]  /*365c0*/  IMAD.WIDE.U32 R58, R115, R80, RZ ;  /* 0x00000050733a7225 */ /* 0x000fc800078e00ff */
[----:B------:R-:W-:Y:S01]  /*365d0*/  IMAD R145, R81, R115, R48 ;  /* 0x0000007351917224 */ /* 0x000fe200078e0230 */
[----:B------:R-:W-:Y:S01]  /*365e0*/  IADD3 R147, P5, PT, R127, R58, RZ ;  /* 0x0000003a7f937210 */ /* 0x000fe20007fbe0ff */
[-C--:B------:R-:W-:Y:S02]  /*365f0*/  IMAD R139, R139, R82.reuse, RZ ;  /* 0x000000528b8b7224 */ /* 0x080fe400078e02ff */
[----:B------:R-:W-:Y:S02]  /*36600*/  IMAD.IADD R145, R59, 0x1, R145 ;  /* 0x000000013b917824 */ /* 0x000fe400078e0291 */
[----:B------:R-:W-:-:S04]  /*36610*/  IMAD.WIDE.U32 R60, R97, R82, RZ ;  /* 0x00000052613c7225 */ /* 0x000fc800078e00ff */
[----:B------:R-:W-:Y:S01]  /*36620*/  IMAD R139, R83, R97, R139 ;  /* 0x00000061538b7224 */ /* 0x000fe200078e028b */
[----:B------:R-:W-:Y:S01]  /*36630*/  IADD3 R149, P0, PT, R137, R60, RZ ;  /* 0x0000003c89957210 */ /* 0x000fe20007f1e0ff */
[----:B------:R-:W-:Y:S01]  /*36640*/  IMAD.X R59, R145, 0x1, R126, P5 ;  /* 0x00000001913b7824 */ /* 0x000fe200028e067e */
[----:B------:R-:W-:Y:S01]  /*36650*/  IADD3 R138, P5, P6, R147, R138, R90 ;  /* 0x0000008a938a7210 */ /* 0x000fe20007ebe05a */
[----:B------:R-:W-:Y:S01]  /*36660*/  IMAD.IADD R61, R61, 0x1, R139 ;  /* 0x000000013d3d7824 */ /* 0x000fe200078e028b */
[----:B------:R-:W-:Y:S01]  /*36670*/  LOP3.LUT R97, RZ, R96, RZ, 0x33, !PT ;  /* 0x00000060ff617212 */ /* 0x000fe200078e33ff */
[-C--:B------:R-:W-:Y:S01]  /*36680*/  IMAD R92, R133, R70.reuse, RZ ;  /* 0x00000046855c7224 */ /* 0x080fe200078e02ff */
[----:B------:R-:W-:Y:S01]  /*36690*/  IADD3.X R140, PT, PT, R59, UR4, R91, P5, P6 ;  /* 0x000000043b8c7c10 */ /* 0x000fe2000afec45b */
[----:B------:R-:W-:Y:S01]  /*366a0*/  IMAD.WIDE.U32 R48, R96, R70, RZ ;  /* 0x0000004660307225 */ /* 0x000fe200078e00ff */
[----:B------:R-:W-:Y:S02]  /*366b0*/  @P1 IADD3 R91, P5, PT, RZ, -R141, RZ ;  /* 0x8000008dff5b1210 */ /* 0x000fe40007fbe0ff */
[----:B------:R-:W-:Y:S01]  /*366c0*/  IADD3 R136, P6, PT, R149, R138, RZ ;  /* 0x0000008a95887210 */ /* 0x000fe20007fde0ff */
[----:B------:R-:W-:Y:S01]  /*366d0*/  IMAD.X R141, R61, 0x1, R132, P0 ;  /* 0x000000013d8d7824 */ /* 0x000fe200000e0684 */
[----:B------:R-:W-:Y:S01]  /*366e0*/  @P1 ISETP.NE.U32.AND P0, PT, R94, R91, PT ;  /* 0x0000005b5e00120c */ /* 0x000fe20003f05070 */
[----:B------:R-:W-:Y:S01]  /*366f0*/  IMAD R93, R96, R71, R92 ;  /* 0x00000047605d7224 */ /* 0x000fe200078e025c */
[----:B------:R-:W-:Y:S01]  /*36700*/  LOP3.LUT R133, RZ, R133, RZ, 0x33, !PT ;  /* 0x00000085ff857212 */ /* 0x000fe200078e33ff */
[----:B------:R-:W-:Y:S01]  /*36710*/  @P1 IMAD.X R90, RZ, RZ, ~R134, P5 ;  /* 0x000000ffff5a1224 */ /* 0x000fe200028e0e86 */
[----:B------:R-:W-:Y:S01]  /*36720*/  ISETP.GE.U32.AND P5, PT, R136, R149, PT ;  /* 0x000000958800720c */ /* 0x000fe20003fa6070 */
[----:B------:R-:W-:-:S02]  /*36730*/  IMAD.X R134, R141, 0x1, R140, P6 ;  /* 0x000000018d867824 */ /* 0x000fc400030e068c */
[----:B------:R-:W-:Y:S01]  /*36740*/  IMAD.IADD R139, R49, 0x1, R93 ;  /* 0x00000001318b7824 */ /* 0x000fe200078e025d */
[----:B------:R-:W-:Y:S01]  /*36750*/  @P1 ISETP.NE.AND.EX P3, PT, R143, R90, !P3, P0 ;  /* 0x0000005a8f00120c */ /* 0x000fe20005f65300 */
[-C--:B------:R-:W-:Y:S01]  /*36760*/  IMAD.WIDE.U32 R90, R48, R68.reuse, RZ ;  /* 0x00000044305a7225 */ /* 0x080fe200078e00ff */
[----:B------:R-:W-:Y:S02]  /*36770*/  ISETP.GE.U32.AND.EX P0, PT, R134, R141, PT, P5 ;  /* 0x0000008d8600720c */ /* 0x000fe40003f06150 */
        /* <DEDUP_REMOVED lines=21> */
[----:B------:R-:W-:Y:S01]  /*368d0*/  @P0 ISETP.NE.AND.EX P5, PT, R141, RZ, PT, P5 ;  /* 0x000000ff8d00020c */ /* 0x000fe20003fa5350 */
[----:B------:R-:W-:Y:S01]  /*368e0*/  IMAD.WIDE.U32 R52, R111, R62, RZ ;  /* 0x0000003e6f347225 */ /* 0x000fe200078e00ff */
[----:B------:R-:W-:Y:S02]  /*368f0*/  SEL R133, RZ, 0x1, !P2 ;  /* 0x00000001ff857807 */ /* 0x000fe40005000000 */
[----:B------:R-:W-:Y:S01]  /*36900*/  IADD3.X R94, PT, PT, R95, UR4, RZ, P6, !PT ;  /* 0x000000045f5e7c10 */ /* 0x000fe2000b7fe4ff */
[----:B------:R-:W-:Y:S01]  /*36910*/  IMAD.MOV.U32 R141, RZ, RZ, 0x1 ;  /* 0x00000001ff8d7424 */ /* 0x000fe200078e00ff */
[----:B------:R-:W-:Y:S01]  /*36920*/  @P0 ISETP.NE.AND.EX P3, PT, R61, R132, !P5, P3 ;  /* 0x000000843d00020c */ /* 0x000fe20006f65330 */
[----:B------:R-:W-:Y:S01]  /*36930*/  IMAD R90, R123, R82, RZ ;  /* 0x000000527b5a7224 */ /* 0x000fe200078e02ff */
[----:B------:R-:W-:Y:S01]  /*36940*/  IADD3 R133, P2, PT, R133, R96, RZ ;  /* 0x0000006085857210 */ /* 0x000fe20007f5e0ff */
[----:B------:R-:W-:Y:S01]  /*36950*/  IMAD.WIDE.U32.X R54, R81, R123, R54, P4 ;  /* 0x0000007b51367225 */ /* 0x000fe200020e0436 */
[----:B------:R-:W-:-:S02]  /*36960*/  @P1 IADD3 R61, P6, PT, RZ, -R127, RZ ;  /* 0x8000007fff3d1210 */ /* 0x000fc40007fde0ff */
[----:B------:R-:W-:Y:S01]  /*36970*/  @P1 ISETP.NE.U32.AND P5, PT, R147, RZ, PT ;  /* 0x000000ff9300120c */ /* 0x000fe20003fa5070 */
[----:B------:R-:W-:Y:S01]  /*36980*/  IMAD.X R127, RZ, RZ, R97, P2 ;  /* 0x000000ffff7f7224 */ /* 0x000fe200010e0661 */
[----:B------:R-:W-:Y:S01]  /*36990*/  @P0 SEL R141, RZ, 0x1, !P3 ;  /* 0x00000001ff8d0807 */ /* 0x000fe20005800000 */
[----:B------:R-:W-:Y:S01]  /*369a0*/  @P1 IMAD.X R126, RZ, RZ, ~R126, P6 ;  /* 0x000000ffff7e1224 */ /* 0x000fe200030e0e7e */
[----:B------:R-:W-:Y:S01]  /*369b0*/  @P1 ISETP.NE.U32.AND P2, PT, R58, R61, PT ;  /* 0x0000003d3a00120c */ /* 0x000fe20003f45070 */
[----:B------:R-:W-:Y:S01]  /*369c0*/  IMAD.WIDE.U32 R60, R139, R66, RZ ;  /* 0x000000428b3c7225 */ /* 0x000fe200078e00ff */
[----:B------:R-:W-:Y:S02]  /*369d0*/  @P1 ISETP.NE.AND.EX P0, PT, R59, RZ, PT, P5 ;  /* 0x000000ff3b00120c */ /* 0x000fe40003f05350 */
[----:B------:R-:W-:Y:S01]  /*369e0*/  IADD3 R141, P3, PT, R141, R56, RZ ;  /* 0x000000388d8d7210 */ /* 0x000fe20007f7e0ff */
[----:B------:R-:W-:Y:S01]  /*369f0*/  IMAD.WIDE.U32 R58, R50, R62, RZ ;  /* 0x0000003e323a7225 */ /* 0x000fe200078e00ff */
[----:B------:R-:W-:-:S02]  /*36a00*/  @P1 ISETP.NE.AND.EX P2, PT, R145, R126, !P0, P2 ;  /* 0x0000007e9100120c */ /* 0x000fc40004745320 */
[----:B------:R-:W-:Y:S01]  /*36a10*/  IADD3.X R138, PT, PT, R57, UR4, RZ, P3, !PT ;  /* 0x00000004398a7c10 */ /* 0x000fe20009ffe4ff */
[----:B------:R-:W-:Y:S01]  /*36a20*/  IMAD.WIDE.U32 R52, P5, R50, R63, R52 ;  /* 0x0000003f32347225 */ /* 0x000fe200078a0034 */
[----:B------:R-:W-:-:S03]  /*36a30*/  IADD3 R96, P0, PT, R137, R58, RZ ;  /* 0x0000003a89607210 */ /* 0x000fc60007f1e0ff */
[----:B------:R-:W-:Y:S01]  /*36a40*/  IMAD.IADD R145, R59, 0x1, R52 ;  /* 0x000000013b917824 */ /* 0x000fe200078e0234 */
[----:B------:R-:W-:Y:S01]  /*36a50*/  IADD3 R126, P3, PT, R96, R113, RZ ;  /* 0x00000071607e7210 */ /* 0x000fe20007f7e0ff */
[----:B------:R-:W-:-:S04]  /*36a60*/  IMAD.WIDE.U32 R56, R115, R82, RZ ;  /* 0x0000005273387225 */ /* 0x000fc800078e00ff */
[----:B------:R-:W-:Y:S01]  /*36a70*/  IMAD.X R97, R145, 0x1, R94, P0 ;  /* 0x0000000191617824 */ /* 0x000fe200000e065e */
[----:B------:R-:W-:Y:S01]  /*36a80*/  ISETP.GE.U32.AND P0, PT, R126, R96, PT ;  /* 0x000000607e00720c */ /* 0x000fe20003f06070 */
[----:B------:R-:W-:Y:S01]  /*36a90*/  IMAD R95, R83, R115, R90 ;  /* 0x00000073535f7224 */ /* 0x000fe200078e025a */
[----:B------:R-:W-:Y:S01]  /*36aa0*/  IADD3 R143, P4, PT, R141, R56, RZ ;  /* 0x000000388d8f7210 */ /* 0x000fe20007f9e0ff */
[----:B------:R-:W-:Y:S02]  /*36ab0*/  IMAD.X R132, R97, 0x1, R117, P3 ;  /* 0x0000000161847824 */ /* 0x000fe400018e0675 */
[----:B------:R-:W-:-:S03]  /*36ac0*/  IMAD.WIDE.U32 R90, R48, R66, RZ ;  /* 0x00000042305a7225 */ /* 0x000fc600078e00ff */
        /* <DEDUP_REMOVED lines=44> */
[----:B------:R-:W-:Y:S01]  /*36d90*/  @P5 IADD3 R141, P4, PT, RZ, -R141, RZ ;  /* 0x8000008dff8d5210 */ /* 0x000fe20007f9e0ff */
[----:B------:R-:W-:Y:S01]  /*36da0*/  IMAD.MOV.U32 R52, RZ, RZ, R61 ;  /* 0x000000ffff347224 */ /* 0x000fe200078e003d */
[----:B------:R-:W-:Y:S01]  /*36db0*/  @P2 ISETP.NE.U32.AND P1, PT, R90, R133, PT ;  /* 0x000000855a00220c */ /* 0x000fe20003f25070 */
[----:B------:R-:W-:Y:S01]  /*36dc0*/  IMAD.MOV.U32 R61, RZ, RZ, 0x1 ;  /* 0x00000001ff3d7424 */ /* 0x000fe200078e00ff */
[----:B------:R-:W-:Y:S01]  /*36dd0*/  @P5 ISETP.NE.U32.AND P6, PT, R143, RZ, PT ;  /* 0x000000ff8f00520c */ /* 0x000fe20003fc5070 */
[----:B------:R-:W-:Y:S01]  /*36de0*/  @P5 IMAD.X R138, RZ, RZ, ~R138, P4 ;  /* 0x000000ffff8a5224 */ /* 0x000fe200020e0e8a */
[----:B------:R-:W-:-:S02]  /*36df0*/  @P2 ISETP.NE.AND.EX P0, PT, R140, R127, !P0, P1 ;  /* 0x0000007f8c00220c */ /* 0x000fc40004705310 */
[----:B------:R-:W-:Y:S02]  /*36e00*/  @P5 ISETP.NE.U32.AND P4, PT, R56, R141, PT ;  /* 0x0000008d3800520c */ /* 0x000fe40003f85070 */
[----:B------:R-:W-:Y:S02]  /*36e10*/  @P5 ISETP.NE.AND.EX P3, PT, R142, RZ, PT, P6 ;  /* 0x000000ff8e00520c */ /* 0x000fe40003f65360 */
[----:B------:R-:W-:Y:S02]  /*36e20*/  ISETP.NE.U32.AND P1, PT, R58, RZ, PT ;  /* 0x000000ff3a00720c */ /* 0x000fe40003f25070 */
[----:B------:R-:W-:Y:S02]  /*36e30*/  @P2 SEL R59, RZ, 0x1, !P0 ;  /* 0x00000001ff3b2807 */ /* 0x000fe40004000000 */
[----:B------:R-:W-:Y:S01]  /*36e40*/  @P5 ISETP.NE.AND.EX P3, PT, R57, R138, !P3, P4 ;  /* 0x0000008a3900520c */ /* 0x000fe20005f65340 */
[----:B------:R-:W-:Y:S01]  /*36e50*/  IMAD.WIDE.U32 R56, R48, R64, RZ ;  /* 0x0000004030387225 */ /* 0x000fe200078e00ff */
[----:B------:R-:W-:-:S02]  /*36e60*/  ISETP.NE.AND.EX P0, PT, R94, RZ, PT, P1 ;  /* 0x000000ff5e00720c */ /* 0x000fc40003f05310 */
[----:B------:R-:W-:Y:S01]  /*36e70*/  IADD3 RZ, P6, PT, R60, R91, RZ ;  /* 0x0000005b3cff7210 */ /* 0x000fe20007fde0ff */
[----:B------:R-:W-:Y:S01]  /*36e80*/  IMAD.WIDE.U32 R90, R139, R64, RZ ;  /* 0x000000408b5a7225 */ /* 0x000fe200078e00ff */
[----:B------:R-:W-:-:S03]  /*36e90*/  @P5 SEL R61, RZ, 0x1, !P3 ;  /* 0x00000001ff3d5807 */ /* 0x000fc60005800000 */
[----:B------:R-:W-:Y:S01]  /*36ea0*/  IMAD.WIDE.U32.X R52, R139, R67, R52, P6 ;  /* 0x000000438b347225 */ /* 0x000fe200030e0434 */
[----:B------:R-:W-:-:S03]  /*36eb0*/  IADD3 R92, P1, PT, R61, R54, RZ ;  /* 0x000000363d5c7210 */ /* 0x000fc60007f3e0ff */
[----:B------:R-:W-:Y:S01]  /*36ec0*/  IMAD.WIDE.U32 R90, P4, R48, R65, R90 ;  /* 0x00000041305a7225 */ /* 0x000fe2000788005a */
[----:B------:R-:W-:Y:S02]  /*36ed0*/  IADD3.X R93, PT, PT, R55, UR4, RZ, P1, !PT ;  /* 0x00000004375d7c10 */ /* 0x000fe40008ffe4ff */
[----:B------:R-:W-:Y:S01]  /*36ee0*/  IADD3 R59, P2, PT, R59, R52, RZ ;  /* 0x000000343b3b7210 */ /* 0x000fe20007f5e0ff */
[----:B------:R-:W-:Y:S01]  /*36ef0*/  IMAD.IADD R97, R57, 0x1, R90 ;  /* 0x0000000139617824 */ /* 0x000fe200078e025a */
[----:B------:R-:W-:Y:S11]  /*36f00*/  @!P0 BRA `(.L_x_838) ;  /* 0x0000000000608947 */ /* 0x000ff60003800000 */
        /* <DEDUP_REMOVED lines=24> */
.L_x_838:
[----:B------:R-:W-:Y:S05]  /*37090*/  BSYNC.RECONVERGENT B3 ;  /* 0x0000000000037941 */ /* 0x000fea0003800200 */
.L_x_837:
        /* <DEDUP_REMOVED lines=13> */
[----:B------:R-:W-:-:S03]  /*37170*/  IMAD.IADD R95, R53, 0x1, R49 ;  /* 0x00000001355f7824 */ /* 0x000fc600078e0231 */
        /* <DEDUP_REMOVED lines=9> */
[----:B------:R-:W-:-:S02]  /*37210*/  IMAD.X R61, RZ, RZ, RZ, P4 ;  /* 0x000000ffff3d7224 */ /* 0x000fc400020e06ff */
[----:B------:R-:W-:Y:S01]  /*37220*/  IMAD.WIDE.U32 R56, R52, R68, RZ ;  /* 0x0000004434387225 */ /* 0x000fe200078e00ff */
[----:B------:R-:W-:-:S03]  /*37230*/  @P1 ISETP.NE.AND.EX P2, PT, R97, R90, !P3, P2 ;  /* 0x0000005a6100120c */ /* 0x000fc60005f45320 */
        /* <DEDUP_REMOVED lines=92> */
.L_x_840:
[----:B------:R-:W-:Y:S05]  /*37800*/  BSYNC.RECONVERGENT B3 ;  /* 0x0000000000037941 */ /* 0x000fea0003800200 */
.L_x_839:
        /* <DEDUP_REMOVED lines=45> */
[----:B------:R-:W-:Y:S01]  /*37ae0*/  @P1 ISETP.NE.U32.AND P0, PT, R54, R51, PT ;  /* 0x000000333600120c */ /* 0x000fe20003f05070 */
[----:B------:R-:W-:Y:S01]  /*37af0*/  @P1 IMAD.X R51, RZ, RZ, ~R117, P5 ;  /* 0x000000ffff331224 */ /* 0x000fe200028e0e75 */
[----:B------:R-:W-:Y:S01]  /*37b00*/  IADD3 RZ, P6, PT, R58, R55, RZ ;  /* 0x000000373aff7210 */ /* 0x000fe20007fde0ff */
[----:B------:R-:W-:Y:S01]  /*37b10*/  IMAD.WIDE.U32 R54, R52, R62, RZ ;  /* 0x0000003e34367225 */ /* 0x000fe200078e00ff */
[----:B------:R-:W-:-:S02]  /*37b20*/  @P1 ISETP.NE.AND.EX P4, PT, R123, RZ, PT, P4 ;  /* 0x000000ff7b00120c */ /* 0x000fc40003f85340 */
[----:B------:R-:W-:Y:S01]  /*37b30*/  IADD3 R111, P3, PT, R49, R60, RZ ;  /* 0x0000003c316f7210 */ /* 0x000fe20007f7e0ff */
[----:B------:R-:W-:Y:S01]  /*37b40*/  IMAD.WIDE.U32 R56, P2, R52, R63, R56 ;  /* 0x0000003f34387225 */ /* 0x000fe20007840038 */
        /* <DEDUP_REMOVED lines=34> */
[----:B------:R-:W-:Y:S02]  /*37d70*/  IMAD.X R55, RZ, RZ, RZ, P4 ;  /* 0x000000ffff377224 */ /* 0x000fe400020e06ff */
[----:B------:R-:W-:Y:S01]  /*37d80*/  IMAD.MOV.U32 R54, RZ, RZ, R59 ;  /* 0x000000ffff367224 */ /* 0x000fe200078e003b */
        /* <DEDUP_REMOVED lines=11> */
[----:B------:R-:W-:Y:S01]  /*37e40*/  IMAD.MOV.U32 R51, RZ, RZ, 0x1 ;  /* 0x00000001ff337424 */ /* 0x000fe200078e00ff */
        /* <DEDUP_REMOVED lines=66> */
.L_x_843:
[----:B------:R-:W-:Y:S05]  /*38270*/  BSYNC.RELIABLE B4 ;  /* 0x0000000000047941 */ /* 0x000fea0003800100 */
.L_x_842:
        /* <DEDUP_REMOVED lines=22> */
.L_x_844:
[----:B------:R-:W-:Y:S05]  /*383e0*/  BSYNC.RECONVERGENT B3 ;  /* 0x0000000000037941 */ /* 0x000fea0003800200 */
.L_x_841:
[----:B------:R-:W-:Y:S01]  /*383f0*/  ISETP.GE.U32.AND P3, PT, R124, R131, PT ;  /* 0x000000837c00720c */ /* 0x000fe20003f66070 */
[----:B------:R-:W-:Y:S01]  /*38400*/  BSSY.RECONVERGENT B3, `(.L_x_845) ;  /* 0x000005a000037945 */ /* 0x000fe20003800200 */
[----:B------:R-:W-:Y:S02]  /*38410*/  ISETP.EQ.U32.AND P1, PT, R122, R129, PT ;  /* 0x000000817a00720c */ /* 0x000fe40003f22070 */
[C---:B------:R-:W-:Y:S02]  /*38420*/  ISETP.GE.U32.AND.EX P3, PT, R118.reuse, R101, PT, P3 ;  /* 0x000000657600720c */ /* 0x040fe40003f66130 */
[----:B------:R-:W-:Y:S02]  /*38430*/  IADD3 R47, P5, PT, -R131, R124, RZ ;  /* 0x0000007c832f7210 */ /* 0x000fe40007fbe1ff */
[----:B------:R-:W-:Y:S02]  /*38440*/  SEL R48, RZ, 0x1, P3 ;  /* 0x00000001ff307807 */ /* 0x000fe40001800000 */
[----:B------:R-:W-:Y:S01]  /*38450*/  ISETP.GE.U32.AND P6, PT, R97, R45, PT ;  /* 0x0000002d6100720c */ /* 0x000fe20003fc6070 */
[----:B------:R-:W-:Y:S01]  /*38460*/  IMAD.X R50, R118, 0x1, ~R101, P5 ;  /* 0x0000000176327824 */ /* 0x000fe200028e0e65 */
[----:B------:R-:W-:-:S02]  /*38470*/  ISETP.LT.U32.AND P4, PT, R122, R129, PT ;  /* 0x000000817a00720c */ /* 0x000fc40003f81070 */
[----:B------:R-:W-:Y:S02]  /*38480*/  ISETP.EQ.AND.EX P3, PT, R116, R135, !P3, P1 ;  /* 0x000000877400720c */ /* 0x000fe40005f62310 */
[----:B------:R-:W-:Y:S02]  /*38490*/  ISETP.GE.U32.AND.EX P6, PT, R55, R46, PT, P6 ;  /* 0x0000002e3700720c */ /* 0x000fe40003fc6160 */
[----:B------:R-:W-:Y:S02]  /*384a0*/  IADD3 R48, P0, P2, R122, -R129, -R48 ;  /* 0x800000817a307210 */ /* 0x000fe40007a1e830 */
[----:B------:R-:W-:Y:S02]  /*384b0*/  ISETP.NE.U32.AND P1, PT, R114, R119, PT ;  /* 0x000000777200720c */ /* 0x000fe40003f25070 */
[----:B------:R-:W-:Y:S02]  /*384c0*/  ISETP.EQ.U32.AND P5, PT, R91, R43, PT ;  /* 0x0000002b5b00720c */ /* 0x000fe40003fa2070 */
[----:B------:R-:W-:-:S02]  /*384d0*/  ISETP.LT.U32.OR.EX P4, PT, R116, R135, P3, P4 ;  /* 0x000000877400720c */ /* 0x000fc40001f81540 */
[----:B------:R-:W-:Y:S02]  /*384e0*/  SEL R58, RZ, 0x1, P6 ;  /* 0x00000001ff3a7807 */ /* 0x000fe40003000000 */
[----:B------:R-:W-:Y:S02]  /*384f0*/  ISETP.LT.U32.AND P3, PT, R91, R43, PT ;  /* 0x0000002b5b00720c */ /* 0x000fe40003f61070 */
[----:B------:R-:W-:Y:S02]  /*38500*/  ISETP.NE.AND.EX P1, PT, R112, R125, PT, P1 ;  /* 0x0000007d7000720c */ /* 0x000fe40003f25310 */
[----:B------:R-:W-:Y:S02]  /*38510*/  ISETP.EQ.AND.EX P6, PT, R90, R44, !P6, P5 ;  /* 0x0000002c5a00720c */ /* 0x000fe400077c2350 */
[----:B------:R-:W-:Y:S02]  /*38520*/  SEL R51, RZ, 0x1, !P4 ;  /* 0x00000001ff337807 */ /* 0x000fe40006000000 */
[----:B------:R-:W-:-:S02]  /*38530*/  IADD3.X R49, PT, PT, R116, -0x1, ~R135, P0, P2 ;  /* 0xffffffff74317810 */ /* 0x000fc400007e4c87 */
[-C--:B------:R-:W-:Y:S02]  /*38540*/  ISETP.GE.U32.AND P0, PT, R114, R119.reuse, PT ;  /* 0x000000777200720c */ /* 0x080fe40003f06070 */
[----:B------:R-:W-:Y:S02]  /*38550*/  SEL R53, R51, RZ, !P1 ;  /* 0x000000ff33357207 */ /* 0x000fe40004800000 */
[----:B------:R-:W-:Y:S02]  /*38560*/  ISETP.LT.U32.OR.EX P3, PT, R90, R44, P6, P3 ;  /* 0x0000002c5a00720c */ /* 0x000fe40003761530 */
[----:B------:R-:W-:Y:S02]  /*38570*/  IADD3 R51, P1, P2, R114, -R119, -R51 ;  /* 0x8000007772337210 */ /* 0x000fe40007a3e833 */
[----:B------:R-:W-:Y:S02]  /*38580*/  ISETP.GE.U32.AND.EX P0, PT, R112, R125, PT, P0 ;  /* 0x0000007d7000720c */ /* 0x000fe40003f06100 */
[----:B------:R-:W-:-:S02]  /*38590*/  ISETP.NE.U32.AND P6, PT, R54, R41, PT ;  /* 0x000000293600720c */ /* 0x000fc40003fc5070 */
[----:B------:R-:W-:Y:S02]  /*385a0*/  IADD3 R58, P5, P4, R91, -R43, -R58 ;  /* 0x8000002b5b3a7210 */ /* 0x000fe40007cbe83a */
[----:B------:R-:W-:Y:S02]  /*385b0*/  SEL R92, RZ, 0x1, !P3 ;  /* 0x00000001ff5c7807 */ /* 0x000fe40005800000 */
[----:B------:R-:W-:Y:S02]  /*385c0*/  IADD3.X R52, PT, PT, R112, -0x1, ~R125, P1, P2 ;  /* 0xffffffff70347810 */ /* 0x000fe40000fe4c7d */
[----:B------:R-:W-:Y:S02]  /*385d0*/  SEL R53, R53, 0x1, P0 ;  /* 0x0000000135357807 */ /* 0x000fe40000000000 */
[----:B------:R-:W-:Y:S02]  /*385e0*/  ISETP.GE.U32.AND P2, PT, R54, R41, PT ;  /* 0x000000293600720c */ /* 0x000fe40003f46070 */
[----:B------:R-:W-:-:S02]  /*385f0*/  ISETP.NE.AND.EX P3, PT, R95, R42, PT, P6 ;  /* 0x0000002a5f00720c */ /* 0x000fc40003f65360 */
[----:B------:R-:W-:Y:S02]  /*38600*/  IADD3 R94, P6, P0, R54, -R41, -R92 ;  /* 0x80000029365e7210 */ /* 0x000fe400078de85c */
[----:B------:R-:W-:Y:S02]  /*38610*/  IADD3.X R96, PT, PT, R90, -0x1, ~R44, P5, P4 ;  /* 0xffffffff5a607810 */ /* 0x000fe40002fe8c2c */
[----:B------:R-:W-:Y:S02]  /*38620*/  ISETP.NE.U32.AND P5, PT, R53, RZ, PT ;  /* 0x000000ff3500720c */ /* 0x000fe40003fa5070 */
[C---:B------:R-:W-:Y:S02]  /*38630*/  ISETP.GE.U32.AND.EX P2, PT, R95.reuse, R42, PT, P2 ;  /* 0x0000002a5f00720c */ /* 0x040fe40003f46120 */
[----:B------:R-:W-:Y:S02]  /*38640*/  SEL R92, R92, RZ, !P3 ;  /* 0x000000ff5c5c7207 */ /* 0x000fe40005800000 */
[----:B------:R-:W-:-:S02]  /*38650*/  IADD3.X R95, PT, PT, R95, -0x1, ~R42, P6, P0 ;  /* 0xffffffff5f5f7810 */ /* 0x000fc400037e0c2a */
[CC--:B------:R-:W-:Y:S02]  /*38660*/  ISETP.GE.U32.AND P1, PT, R110.reuse, R121.reuse, PT ;  /* 0x000000796e00720c */ /* 0x0c0fe40003f26070 */
[----:B------:R-:W-:Y:S02]  /*38670*/  ISETP.NE.U32.AND P3, PT, R110, R121, PT ;  /* 0x000000796e00720c */ /* 0x000fe40003f65070 */
[----:B------:R-:W-:Y:S02]  /*38680*/  ISETP.NE.AND.EX P6, PT, RZ, RZ, PT, P5 ;  /* 0x000000ffff00720c */ /* 0x000fe40003fc5350 */
[----:B------:R-:W-:Y:S02]  /*38690*/  SEL R92, R92, 0x1, P2 ;  /* 0x000000015c5c7807 */ /* 0x000fe40001000000 */
[----:B------:R-:W-:Y:S02]  /*386a0*/  IADD3 R59, P4, PT, -R45, R97, RZ ;  /* 0x000000612d3b7210 */ /* 0x000fe40007f9e1ff */
[----:B------:R-:W-:-:S02]  /*386b0*/  ISETP.NE.OR.EX P3, PT, R106, R120, !P6, P3 ;  /* 0x000000786a00720c */ /* 0x000fc40007765730 */
[----:B------:R-:W-:Y:S01]  /*386c0*/  ISETP.GE.U32.AND.EX P1, PT, R106, R120, PT, P1 ;  /* 0x000000786a00720c */ /* 0x000fe20003f26110 */
[----:B------:R-:W-:Y:S01]  /*386d0*/  IMAD.X R112, R55, 0x1, ~R46, P4 ;  /* 0x0000000137707824 */ /* 0x000fe200020e0e2e */
[----:B------:R-:W-:Y:S02]  /*386e0*/  ISETP.NE.U32.AND P0, PT, R92, RZ, PT ;  /* 0x000000ff5c00720c */ /* 0x000fe40003f05070 */
[CC--:B------:R-:W-:Y:S02]  /*386f0*/  ISETP.GE.U32.AND P2, PT, R56.reuse, R39.reuse, PT ;  /* 0x000000273800720c */ /* 0x0c0fe40003f46070 */
[C---:B------:R-:W-:Y:S02]  /*38700*/  ISETP.NE.U32.AND P5, PT, R56.reuse, R39, PT ;  /* 0x000000273800720c */ /* 0x040fe40003fa5070 */
[----:B------:R-:W-:Y:S02]  /*38710*/  ISETP.NE.AND.EX P0, PT, RZ, RZ, PT, P0 ;  /* 0x000000ffff00720c */ /* 0x000fe40003f05300 */
[----:B------:R-:W-:-:S02]  /*38720*/  IADD3 R92, P6, P4, R56, -R92, -R39 ;  /* 0x8000005c385c7210 */ /* 0x000fc40007cde827 */
[CC--:B------:R-:W-:Y:S02]  /*38730*/  ISETP.GE.U32.AND.EX P2, PT, R93.reuse, R40.reuse, PT, P2 ;  /* 0x000000285d00720c */ /* 0x0c0fe40003f46120 */
[C---:B------:R-:W-:Y:S02]  /*38740*/  ISETP.NE.OR.EX P0, PT, R93.reuse, R40, !P0, P5 ;  /* 0x000000285d00720c */ /* 0x040fe40004705750 */
[----:B------:R-:W-:Y:S02]  /*38750*/  IADD3.X R93, PT, PT, R93, -0x1, ~R40, P6, P4 ;  /* 0xffffffff5d5d7810 */ /* 0x000fe400037e8c28 */
[----:B------:R-:W-:-:S04]  /*38760*/  IADD3 R53, P4, P5, R110, -R53, -R121 ;  /* 0x800000356e357210 */ /* 0x000fc80007d9e879 */
        /* <DEDUP_REMOVED lines=35> */
.L_x_846:
[----:B------:R-:W-:Y:S05]  /*389a0*/  BSYNC.RECONVERGENT B3 ;  /* 0x0000000000037941 */ /* 0x000fea0003800200 */
.L_x_845:
[----:B------:R-:W-:Y:S04]  /*389b0*/  BSSY.RECONVERGENT B3, `(.L_x_847) ;  /* 0x0000023000037945 */ /* 0x000fe80003800200 */
[----:B------:R-:W-:Y:S05]  /*389c0*/  @P0 BRA P2, `(.L_x_848) ;  /* 0x0000000000840947 */ /* 0x000fea0001000000 */
        /* <DEDUP_REMOVED lines=33> */
.L_x_848:
[----:B------:R-:W-:Y:S05]  /*38be0*/  BSYNC.RECONVERGENT B3 ;  /* 0x0000000000037941 */ /* 0x000fea0003800200 */
.L_x_847:
[----:B------:R-:W-:Y:S01]  /*38bf0*/  SHF.L.W.U32.HI R60, R112, 0x1, R58 ;  /* 0x00000001703c7819 */ /* 0x000fe20000010e3a */
[----:B------:R-:W-:Y:S01]  /*38c00*/  IMAD.SHL.U32 R55, R94, 0x2, RZ ;  /* 0x000000025e377824 */ /* 0x000fe200078e00ff */
[----:B------:R-:W-:Y:S01]  /*38c10*/  SHF.L.W.U32.HI R90, R58, 0x1, R96 ;  /* 0x000000013a5a7819 */ /* 0x000fe20000010e60 */
[----:B------:R-:W-:Y:S01]  /*38c20*/  BSSY.RECONVERGENT B3, `(.L_x_849) ;  /* 0x0000046000037945 */ /* 0x000fe20003800200 */
[----:B------:R-:W-:-:S03]  /*38c30*/  ISETP.GE.U32.AND P0, PT, R60, R58, PT ;  /* 0x0000003a3c00720c */ /* 0x000fc60003f06070 */
[----:B------:R-:W-:Y:S01]  /*38c40*/  BSSY.RELIABLE B4, `(.L_x_850) ;  /* 0x000002d000047945 */ /* 0x000fe20003800100 */
[C---:B------:R-:W-:Y:S01]  /*38c50*/  SHF.L.U64.HI R106, R59.reuse, 0x1, R112 ;  /* 0x000000013b6a7819 */ /* 0x040fe20000010270 */
[----:B------:R-:W-:Y:S01]  /*38c60*/  IMAD.SHL.U32 R61, R59, 0x2, RZ ;  /* 0x000000023b3d7824 */ /* 0x000fe200078e00ff */
[----:B------:R-:W-:Y:S02]  /*38c70*/  ISETP.GE.U32.AND.EX P0, PT, R90, R96, PT, P0 ;  /* 0x000000605a00720c */ /* 0x000fe40003f06100 */
[----:B------:R-:W-:Y:S02]  /*38c80*/  SHF.L.U64.HI R96, R94, 0x1, R95 ;  /* 0x000000015e607819 */ /* 0x000fe4000001025f */
        /* <DEDUP_REMOVED lines=40> */
.L_x_851:
[----:B------:R-:W-:Y:S05]  /*38f10*/  BSYNC.RELIABLE B4 ;  /* 0x0000000000047941 */ /* 0x000fea0003800100 */
.L_x_850:
        /* <DEDUP_REMOVED lines=22> */
.L_x_852:
[----:B------:R-:W-:Y:S05]  /*39080*/  BSYNC.RECONVERGENT B3 ;  /* 0x0000000000037941 */ /* 0x000fea0003800200 */
.L_x_849:
        /* <DEDUP_REMOVED lines=52> */
.L_x_856:
[----:B------:R-:W-:Y:S05]  /*393d0*/  BSYNC.RELIABLE B4 ;  /* 0x0000000000047941 */ /* 0x000fea0003800100 */
.L_x_855:
        /* <DEDUP_REMOVED lines=22> */
.L_x_857:
[----:B------:R-:W-:Y:S05]  /*39540*/  BSYNC.RECONVERGENT B3 ;  /* 0x0000000000037941 */ /* 0x000fea0003800200 */
.L_x_854:
        /* <DEDUP_REMOVED lines=19> */
[--C-:B------:R-:W-:Y:S01]  /*39680*/  IMAD.X R88, RZ, RZ, ~R87.reuse, P6 ;  /* 0x000000ffff587224 */ /* 0x100fe200030e0e57 */
[----:B------:R-:W-:Y:S01]  /*39690*/  IADD3 RZ, P4, PT, R93, R84, RZ ;  /* 0x000000545dff7210 */ /* 0x000fe20007f9e0ff */
[----:B------:R-:W-:Y:S01]  /*396a0*/  IMAD.X R84, R95, 0x1, R87, P2 ;  /* 0x000000015f547824 */ /* 0x000fe200010e0657 */
[C---:B------:R-:W-:Y:S01]  /*396b0*/  ISETP.NE.U32.AND P2, PT, R91.reuse, RZ, PT ;  /* 0x000000ff5b00720c */ /* 0x040fe20003f45070 */
[----:B------:R-:W-:Y:S01]  /*396c0*/  IMAD.X R93, RZ, RZ, RZ, P5 ;  /* 0x000000ffff5d7224 */ /* 0x000fe200028e06ff */
        /* <DEDUP_REMOVED lines=37> */
[----:B------:R-:W-:Y:S02]  /*39920*/  IMAD.X R96, RZ, RZ, ~R96, P4 ;  /* 0x000000ffff607224 */ /* 0x000fe400020e0e60 */
[----:B------:R-:W-:Y:S01]  /*39930*/  IMAD.WIDE.U32 R98, P4, R114, R102, R98 ;  /* 0x0000006672627225 */ /* 0x000fe20007880062 */
[----:B------:R-:W-:Y:S02]  /*39940*/  ISETP.GE.U32.AND.EX P1, PT, R112, R123, PT, P1 ;  /* 0x0000007b7000720c */ /* 0x000fe40003f26110 */
[----:B------:R-:W-:Y:S01]  /*39950*/  ISETP.NE.AND.EX P0, PT, R103, R96, !P2, P0 ;  /* 0x000000606700720c */ /* 0x000fe20005705300 */
[----:B------:R-:W-:-:S04]  /*39960*/  IMAD.WIDE.U32 R92, R102, R107, RZ ;  /* 0x0000006b665c7225 */ /* 0x000fc800078e00ff */
[----:B------:R-:W-:Y:S01]  /*39970*/  IMAD.X R97, RZ, RZ, RZ, P4 ;  /* 0x000000ffff617224 */ /* 0x000fe200020e06ff */
[----:B------:R-:W-:Y:S01]  /*39980*/  IADD3 RZ, P4, PT, R93, R98, RZ ;  /* 0x000000625dff7210 */ /* 0x000fe20007f9e0ff */
[----:B------:R-:W-:Y:S02]  /*39990*/  IMAD.X R93, RZ, RZ, RZ, P6 ;  /* 0x000000ffff5d7224 */ /* 0x000fe400030e06ff */
[----:B------:R-:W-:Y:S02]  /*399a0*/  IMAD.MOV.U32 R92, RZ, RZ, R89 ;  /* 0x000000ffff5c7224 */ /* 0x000fe400078e0059 */
[----:B------:R-:W-:Y:S01]  /*399b0*/  @P1 IADD3 R91, P5, PT, RZ, -R105, RZ ;  /* 0x80000069ff5b1210 */ /* 0x000fe20007fbe0ff */
[----:B------:R-:W-:Y:S01]  /*399c0*/  IMAD.MOV.U32 R96, RZ, RZ, R99 ;  /* 0x000000ffff607224 */ /* 0x000fe200078e0063 */
[----:B------:R-:W-:Y:S01]  /*399d0*/  @P1 ISETP.NE.U32.AND P2, PT, R104, RZ, PT ;  /* 0x000000ff6800120c */ /* 0x000fe20003f45070 */
[----:B------:R-:W-:Y:S01]  /*399e0*/  IMAD.WIDE.U32 R104, R114, R111, RZ ;  /* 0x0000006f72687225 */ /* 0x000fe200078e00ff */
[----:B------:R-:W-:-:S02]  /*399f0*/  @P1 ISETP.NE.U32.AND P6, PT, R86, R91, PT ;  /* 0x0000005b5600120c */ /* 0x000fc40003fc5070 */
[----:B------:R-:W-:Y:S01]  /*39a00*/  @P1 ISETP.NE.AND.EX P2, PT, R123, RZ, PT, P2 ;  /* 0x000000ff7b00120c */ /* 0x000fe20003f45320 */
[----:B------:R-:W-:Y:S01]  /*39a10*/  @P1 IMAD.X R98, RZ, RZ, ~R100, P5 ;  /* 0x000000ffff621224 */ /* 0x000fe200028e0e64 */
[----:B------:R-:W-:Y:S01]  /*39a20*/  IADD3 RZ, P5, PT, R88, R87, RZ ;  /* 0x0000005758ff7210 */ /* 0x000fe20007fbe0ff */
[----:B------:R-:W-:Y:S01]  /*39a30*/  IMAD.MOV.U32 R91, RZ, RZ, 0x1 ;  /* 0x00000001ff5b7424 */ /* 0x000fe200078e00ff */
[----:B------:R-:W-:Y:S01]  /*39a40*/  SEL R99, RZ, 0x1, !P0 ;  /* 0x00000001ff637807 */ /* 0x000fe20004000000 */
[----:B------:R-:W-:Y:S01]  /*39a50*/  IMAD.WIDE.U32.X R96, R114, R118, R96, P4 ;  /* 0x0000007672607225 */ /* 0x000fe200020e0460 */
[----:B------:R-:W-:-:S03]  /*39a60*/  @P1 ISETP.NE.AND.EX P2, PT, R109, R98, !P2, P6 ;  /* 0x000000626d00120c */ /* 0x000fc60005745360 */
[----:B------:R-:W-:Y:S01]  /*39a70*/  IMAD.WIDE.U32.X R92, R113, R113, R92, P5 ;  /* 0x00000071715c7225 */ /* 0x000fe200028e045c */
[----:B------:R-:W-:Y:S02]  /*39a80*/  @P1 SEL R91, RZ, 0x1, !P2 ;  /* 0x00000001ff5b1807 */ /* 0x000fe40005000000 */
[----:B------:R-:W-:Y:S01]  /*39a90*/  IADD3 R99, P1, PT, R99, R96, RZ ;  /* 0x0000006063637210 */ /* 0x000fe20007f3e0ff */
[----:B------:R-:W-:Y:S01]  /*39aa0*/  IMAD.WIDE.U32 R86, R107, R111, RZ ;  /* 0x0000006f6b567225 */ /* 0x000fe200078e00ff */
[----:B------:R-:W-:-:S03]  /*39ab0*/  IADD3 R123, P2, PT, R91, R92, RZ ;  /* 0x0000005c5b7b7210 */ /* 0x000fc60007f5e0ff */
[----:B------:R-:W-:Y:S01]  /*39ac0*/  IMAD.WIDE.U32 R108, R110, R102, RZ ;  /* 0x000000666e6c7225 */ /* 0x000fe200078e00ff */
[----:B------:R-:W-:Y:S02]  /*39ad0*/  IADD3.X R96, PT, PT, R93, UR4, RZ, P2, !PT ;  /* 0x000000045d607c10 */ /* 0x000fe400097fe4ff */
[----:B------:R-:W-:Y:S01]  /*39ae0*/  IADD3 R98, P4, PT, R123, R86, RZ ;  /* 0x000000567b627210 */ /* 0x000fe20007f9e0ff */
[----:B------:R-:W-:-:S04]  /*39af0*/  IMAD.WIDE.U32 R104, P0, R107, R113, R104 ;  /* 0x000000716b687225 */ /* 0x000fc80007800068 */
[----:B------:R-:W-:-:S04]  /*39b00*/  IMAD.WIDE.U32 R88, R115, R102, RZ ;  /* 0x0000006673587225 */ /* 0x000fc800078e00ff */
[----:B------:R-:W-:-:S04]  /*39b10*/  IMAD.WIDE.U32 R108, P5, R118, R115, R108 ;  /* 0x00000073766c7225 */ /* 0x000fc800078a006c */
[----:B------:R-:W-:Y:S02]  /*39b20*/  IMAD.IADD R91, R87, 0x1, R104 ;  /* 0x00000001575b7824 */ /* 0x000fe400078e0268 */
[----:B------:R-:W-:Y:S01]  /*39b30*/  IMAD.X R97, RZ, RZ, R97, P1 ;  /* 0x000000ffff617224 */ /* 0x000fe200008e0661 */
[----:B------:R-:W-:Y:S01]  /*39b40*/  IADD3 R137, P2, P1, R98, R88, R99 ;  /* 0x0000005862897210 */ /* 0x000fe2000795e063 */
[----:B------:R-:W-:Y:S02]  /*39b50*/  IMAD.IADD R116, R89, 0x1, R108 ;  /* 0x0000000159747824 */ /* 0x000fe400078e026c */
[----:B------:R-:W-:Y:S01]  /*39b60*/  IMAD.X R124, R91, 0x1, R96, P4 ;  /* 0x000000015b7c7824 */ /* 0x000fe200020e0660 */
[----:B------:R-:W-:Y:S01]  /*39b70*/  IADD3 R100, P4, PT, R117, R84, RZ ;  /* 0x0000005475647210 */ /* 0x000fe20007f9e0ff */
[----:B------:R-:W-:Y:S01]  /*39b80*/  IMAD.X R93, RZ, RZ, RZ, P3 ;  /* 0x000000ffff5d7224 */ /* 0x000fe200018e06ff */
[----:B------:R-:W-:Y:S01]  /*39b90*/  ISETP.GE.U32.AND P6, PT, R137, R98, PT ;  /* 0x000000628900720c */ /* 0x000fe20003fc6070 */
[----:B------:R-:W-:Y:S01]  /*39ba0*/  IMAD.MOV.U32 R92, RZ, RZ, R95 ;  /* 0x000000ffff5c7224 */ /* 0x000fe200078e005f */
[----:B------:R-:W-:Y:S01]  /*39bb0*/  IADD3.X R139, PT, PT, R124, R116, R97, P2, P1 ;  /* 0x000000747c8b7210 */ /* 0x000fe200017e2461 */
[----:B------:R-:W-:Y:S01]  /*39bc0*/  IMAD.X R112, R112, 0x1, R103, P4 ;  /* 0x0000000170707824 */ /* 0x000fe200020e0667 */
[----:B------:R-:W-:Y:S01]  /*39bd0*/  ISETP.GE.U32.AND P1, PT, R100, R84, PT ;  /* 0x000000546400720c */ /* 0x000fe20003f26070 */
[----:B------:R-:W-:Y:S01]  /*39be0*/  IMAD.MOV.U32 R141, RZ, RZ, 0x1 ;  /* 0x00000001ff8d7424 */ /* 0x000fe200078e00ff */
[----:B------:R-:W-:-:S02]  /*39bf0*/  ISETP.GE.U32.AND.EX P6, PT, R139, R124, PT, P6 ;  /* 0x0000007c8b00720c */ /* 0x000fc40003fc6160 */
[----:B------:R-:W-:Y:S01]  /*39c00*/  IADD3 RZ, P2, PT, R94, R85, RZ ;  /* 0x000000555eff7210 */ /* 0x000fe20007f5e0ff */
[----:B------:R-:W-:Y:S01]  /*39c10*/  IMAD R94, R133, R70, RZ ;  /* 0x00000046855e7224 */ /* 0x000fe200078e02ff */
[----:B------:R-:W-:Y:S02]  /*39c20*/  ISETP.GE.U32.AND.EX P1, PT, R112, R103, PT, P1 ;  /* 0x000000677000720c */ /* 0x000fe40003f26110 */
[----:B------:R-:W-:Y:S01]  /*39c30*/  LOP3.LUT R133, RZ, R133, RZ, 0x33, !PT ;  /* 0x00000085ff857212 */ /* 0x000fe200078e33ff */
[----:B------:R-:W-:Y:S01]  /*39c40*/  IMAD.WIDE.U32.X R92, R114, R118, R92, P2 ;  /* 0x00000076725c7225 */ /* 0x000fe200010e045c */
[----:B------:R-:W-:-:S04]  /*39c50*/  SEL R85, RZ, 0x1, P1 ;  /* 0x00000001ff557807 */ /* 0x000fc80000800000 */
[----:B------:R-:W-:Y:S02]  /*39c60*/  IADD3 R103, P1, PT, R85, R92, RZ ;  /* 0x0000005c55677210 */ /* 0x000fe40007f3e0ff */
[----:B------:R-:W-:Y:S02]  /*39c70*/  @P6 IADD3 R85, P4, PT, RZ, -R123, RZ ;  /* 0x8000007bff556210 */ /* 0x000fe40007f9e0ff */
[----:B------:R-:W-:Y:S01]  /*39c80*/  @P6 ISETP.NE.U32.AND P3, PT, R98, RZ, PT ;  /* 0x000000ff6200620c */ /* 0x000fe20003f65070 */
[----:B------:R-:W-:Y:S01]  /*39c90*/  IMAD.X R126, RZ, RZ, R93, P1 ;  /* 0x000000ffff7e7224 */ /* 0x000fe200008e065d */
[----:B------:R-:W-:Y:S01]  /*39ca0*/  @P6 ISETP.NE.U32.AND P2, PT, R86, R85, PT ;  /* 0x000000555600620c */ /* 0x000fe20003f45070 */
[----:B------:R-:W-:Y:S01]  /*39cb0*/  @P6 IMAD.X R84, RZ, RZ, ~R96, P4 ;  /* 0x000000ffff546224 */ /* 0x000fe200020e0e60 */
[----:B------:R-:W-:Y:S01]  /*39cc0*/  @P6 ISETP.NE.AND.EX P3, PT, R124, RZ, PT, P3 ;  /* 0x000000ff7c00620c */ /* 0x000fe20003f65330 */
[----:B------:R-:W-:Y:S01]  /*39cd0*/  IMAD.WIDE.U32 R92, R113, R107, RZ ;  /* 0x0000006b715c7225 */ /* 0x000fe200078e00ff */
[----:B------:R-:W-:-:S02]  /*39ce0*/  IADD3 R85, P1, PT, R99, R88, RZ ;  /* 0x0000005863557210 */ /* 0x000fc40007f3e0ff */
[----:B------:R-:W-:Y:S02]  /*39cf0*/  @P6 ISETP.NE.AND.EX P3, PT, R91, R84, !P3, P2 ;  /* 0x000000545b00620c */ /* 0x000fe40005f65320 */
[----:B------:R-:W-:Y:S01]  /*39d00*/  ISETP.NE.U32.AND P4, PT, R85, RZ, PT ;  /* 0x000000ff5500720c */ /* 0x000fe20003f85070 */
[----:B------:R-:W-:Y:S01]  /*39d10*/  IMAD.X R84, R116, 0x1, R97, P1 ;  /* 0x0000000174547824 */ /* 0x000fe200008e0661 */
[----:B------:R-:W-:Y:S01]  /*39d20*/  IADD3 R85, P2, PT, RZ, -R99, RZ ;  /* 0x80000063ff557210 */ /* 0x000fe20007f5e0ff */
[----:B------:R-:W-:-:S03]  /*39d30*/  IMAD.WIDE.U32 R98, R118, R115, RZ ;  /* 0x0000007376627225 */ /* 0x000fc600078e00ff */
[----:B------:R-:W-:Y:S01]  /*39d40*/  ISETP.NE.U32.AND P1, PT, R88, R85, PT ;  /* 0x000000555800720c */ /* 0x000fe20003f25070 */
[----:B------:R-:W-:Y:S01]  /*39d50*/  IMAD.X R85, RZ, RZ, ~R97, P2 ;  /* 0x000000ffff557224 */ /* 0x000fe200010e0e61 */
[----:B------:R-:W-:Y:S01]  /*39d60*/  ISETP.NE.AND.EX P4, PT, R84, RZ, PT, P4 ;  /* 0x000000ff5400720c */ /* 0x000fe20003f85340 */
[----:B------:R-:W-:-:S03]  /*39d70*/  IMAD.WIDE.U32 R92, P2, R114, R111, R92 ;  /* 0x0000006f725c7225 */ /* 0x000fc6000784005c */
[----:B------:R-:W-:Y:S01]  /*39d80*/  ISETP.NE.AND.EX P1, PT, R116, R85, !P4, P1 ;  /* 0x000000557400720c */ /* 0x000fe20006725310 */
[----:B------:R-:W-:Y:S01]  /*39d90*/  IMAD.X R95, RZ, RZ, RZ, P2 ;  /* 0x000000ffff5f7224 */ /* 0x000fe200010e06ff */
[----:B------:R-:W-:Y:S01]  /*39da0*/  IADD3 R96, P4, PT, R103, R86, RZ ;  /* 0x0000005667607210 */ /* 0x000fe20007f9e0ff */
[----:B------:R-:W-:-:S03]  /*39db0*/  IMAD.WIDE.U32 R84, R111, R107, RZ ;  /* 0x0000006b6f547225 */ /* 0x000fc600078e00ff */
[----:B------:R-:W-:Y:S01]  /*39dc0*/  IADD3 R117, P2, PT, R96, R137, RZ ;  /* 0x0000008960757210 */ /* 0x000fe20007f5e0ff */
[----:B------:R-:W-:Y:S01]  /*39dd0*/  IMAD.X R124, R126, 0x1, R91, P4 ;  /* 0x000000017e7c7824 */ /* 0x000fe200020e065b */
[----:B------:R-:W-:Y:S01]  /*39de0*/  IADD3 RZ, P4, PT, R85, R92, RZ ;  /* 0x0000005c55ff7210 */ /* 0x000fe20007f9e0ff */
[----:B------:R-:W-:Y:S02]  /*39df0*/  IMAD R97, R90, R71, R94 ;  /* 0x000000475a617224 */ /* 0x000fe400078e025e */
[----:B------:R-:W-:Y:S01]  /*39e00*/  IMAD.X R123, R124, 0x1, R139, P2 ;  /* 0x000000017c7b7824 */ /* 0x000fe200010e068b */
[----:B------:R-:W-:Y:S01]  /*39e10*/  ISETP.GE.U32.AND P2, PT, R117, R96, PT ;  /* 0x000000607500720c */ /* 0x000fe20003f46070 */
[----:B------:R-:W-:Y:S01]  /*39e20*/  IMAD.MOV.U32 R94, RZ, RZ, R93 ;  /* 0x000000ffff5e7224 */ /* 0x000fe200078e005d */
[----:B------:R-:W-:Y:S01]  /*39e30*/  LOP3.LUT R139, RZ, R90, RZ, 0x33, !PT ;  /* 0x0000005aff8b7212 */ /* 0x000fe200078e33ff */
[----:B------:R-:W-:Y:S01]  /*39e40*/  IMAD.WIDE.U32 R84, R90, R70, RZ ;  /* 0x000000465a547225 */ /* 0x000fe200078e00ff */
[----:B------:R-:W-:-:S03]  /*39e50*/  ISETP.GE.U32.AND.EX P2, PT, R123, R124, PT, P2 ;  /* 0x0000007c7b00720c */ /* 0x000fc60003f46120 */
[----:B------:R-:W-:-:S04]  /*39e60*/  IMAD.WIDE.U32.X R94, R114, R113, R94, P4 ;  /* 0x00000071725e7225 */ /* 0x000fc800020e045e */
[----:B------:R-:W-:Y:S01]  /*39e70*/  IMAD.MOV.U32 R137, RZ, RZ, 0x1 ;  /* 0x00000001ff897424 */ /* 0x000fe200078e00ff */
[----:B------:R-:W-:Y:S01]  /*39e80*/  @P6 SEL R137, RZ, 0x1, !P3 ;  /* 0x00000001ff896807 */ /* 0x000fe20005800000 */
[----:B------:R-:W-:-:S04]  /*39e90*/  IMAD.WIDE.U32 R98, P4, R102, R110, R98 ;  /* 0x0000006e66627225 */ /* 0x000fc80007880062 */
[----:B------:R-:W-:Y:S01]  /*39ea0*/  IMAD.IADD R85, R85, 0x1, R97 ;  /* 0x0000000155557824 */ /* 0x000fe200078e0261 */
[----:B------:R-:W-:Y:S01]  /*39eb0*/  @P2 ISETP.NE.U32.AND P6, PT, R96, RZ, PT ;  /* 0x000000ff6000220c */ /* 0x000fe20003fc5070 */
[----:B------:R-:W-:Y:S01]  /*39ec0*/  IMAD.X R97, RZ, RZ, RZ, P4 ;  /* 0x000000ffff617224 */ /* 0x000fe200020e06ff */
[----:B------:R-:W-:Y:S01]  /*39ed0*/  IADD3 R137, P4, PT, R137, R94, RZ ;  /* 0x0000005e89897210 */ /* 0x000fe20007f9e0ff */
[-C--:B------:R-:W-:Y:S01]  /*39ee0*/  IMAD.WIDE.U32 R92, R85, R68.reuse, RZ ;  /* 0x00000044555c7225 */ /* 0x080fe200078e00ff */
[----:B------:R-:W-:Y:S02]  /*39ef0*/  @P2 IADD3 R103, P3, PT, RZ, -R103, RZ ;  /* 0x80000067ff672210 */ /* 0x000fe40007f7e0ff */
[----:B------:R-:W-:Y:S01]  /*39f00*/  @P2 ISETP.NE.AND.EX P6, PT, R124, RZ, PT, P6 ;  /* 0x000000ff7c00220c */ /* 0x000fe20003fc5360 */
[----:B------:R-:W-:Y:S01]  /*39f10*/  IMAD.MOV.U32 R96, RZ, RZ, R99 ;  /* 0x000000ffff607224 */ /* 0x000fe200078e0063 */
[----:B------:R-:W-:Y:S01]  /*39f20*/  IADD3.X R124, PT, PT, R95, UR4, RZ, P4, !PT ;  /* 0x000000045f7c7c10 */ /* 0x000fe2000a7fe4ff */
[----:B------:R-:W-:Y:S01]  /*39f30*/  IMAD.WIDE.U32 R94, R84, R68, RZ ;  /* 0x00000044545e7225 */ /* 0x000fe200078e00ff */
[----:B------:R-:W-:-:S03]  /*39f40*/  @P2 ISETP.NE.U32.AND P4, PT, R86, R103, PT ;  /* 0x000000675600220c */ /* 0x000fc60003f85070 */
[----:B------:R-:W-:Y:S02]  /*39f50*/  @P2 IMAD.X R86, RZ, RZ, ~R126, P3 ;  /* 0x000000ffff562224 */ /* 0x000fe400018e0e7e */
[----:B------:R-:W-:-:S03]  /*39f60*/  IMAD.WIDE.U32 R92, P3, R84, R69, R92 ;  /* 0x00000045545c7225 */ /* 0x000fc6000786005c */
[----:B------:R-:W-:Y:S01]  /*39f70*/  @P2 ISETP.NE.AND.EX P6, PT, R91, R86, !P6, P4 ;  /* 0x000000565b00220c */ /* 0x000fe200077c5340 */
[----:B------:R-:W-:Y:S01]  /*39f80*/  IMAD.X R91, RZ, RZ, RZ, P3 ;  /* 0x000000ffff5b7224 */ /* 0x000fe200018e06ff */
[----:B------:R-:W-:Y:S01]  /*39f90*/  IADD3 R86, P4, PT, R95, R92, RZ ;  /* 0x0000005c5f567210 */ /* 0x000fe20007f9e0ff */
[----:B------:R-:W-:Y:S01]  /*39fa0*/  IMAD.WIDE.U32 R102, R102, R115, RZ ;  /* 0x0000007366667225 */ /* 0x000fe200078e00ff */
[----:B------:R-:W-:Y:S02]  /*39fb0*/  ISETP.GT.U32.AND P3, PT, R94, R139, PT ;  /* 0x0000008b5e00720c */ /* 0x000fe40003f64070 */
[----:B------:R-:W-:Y:S01]  /*39fc0*/  @P2 SEL R141, RZ, 0x1, !P6 ;  /* 0x00000001ff8d2807 */ /* 0x000fe20007000000 */
[----:B------:R-:W-:Y:S01]  /*39fd0*/  IMAD.MOV.U32 R90, RZ, RZ, R93 ;  /* 0x000000ffff5a7224 */ /* 0x000fe200078e005d */
[----:B------:R-:W-:Y:S01]  /*39fe0*/  ISETP.GT.U32.AND.EX P3, PT, R86, R133, PT, P3 ;  /* 0x000000855600720c */ /* 0x000fe20003f64130 */
[----:B------:R-:W-:Y:S01]  /*39ff0*/  IMAD.WIDE.U32 R92, R85, R66, RZ ;  /* 0x00000042555c7225 */ /* 0x000fe200078e00ff */
[----:B------:R-:W-:-:S02]  /*3a000*/  SEL R133, RZ, 0x1, !P1 ;  /* 0x00000001ff857807 */ /* 0x000fc40004800000 */
[----:B------:R-:W-:Y:S01]  /*3a010*/  SEL R99, RZ, 0x1, !P3 ;  /* 0x00000001ff637807 */ /* 0x000fe20005800000 */
[----:B------:R-:W-:Y:S01]  /*3a020*/  IMAD.WIDE.U32.X R90, R85, R69, R90, P4 ;  /* 0x00000045555a7225 */ /* 0x000fe200020e045a */
[----:B------:R-:W-:-:S03]  /*3a030*/  IADD3 RZ, P4, PT, R103, R98, RZ ;  /* 0x0000006267ff7210 */ /* 0x000fc60007f9e0ff */
[----:B------:R-:W-:-:S04]  /*3a040*/  IMAD.WIDE.U32 R94, R84, R66, RZ ;  /* 0x00000042545e7225 */ /* 0x000fc800078e00ff */
[----:B------:R-:W-:Y:S01]  /*3a050*/  IMAD.WIDE.U32.X R96, R118, R110, R96, P4 ;  /* 0x0000006e76607225 */ /* 0x000fe200020e0460 */
[----:B------:R-:W-:-:S03]  /*3a060*/  IADD3 R147, P4, PT, R99, R90, RZ ;  /* 0x0000005a63937210 */ /* 0x000fc60007f9e0ff */
        /* <DEDUP_REMOVED lines=15> */
[----:B------:R-:W-:Y:S01]  /*3a160*/  IMAD.MOV.U32 R98, RZ, RZ, R105 ;  /* 0x000000ffff627224 */ /* 0x000fe200078e0069 */
[----:B------:R-:W-:Y:S01]  /*3a170*/  IADD3 R145, P2, P6, R126, R96, R133 ;  /* 0x000000607e917210 */ /* 0x000fe20007e5e085 */
[----:B------:R-:W-:Y:S01]  /*3a180*/  IMAD.X R143, R139, 0x1, R124, P0 ;  /* 0x000000018b8f7824 */ /* 0x000fe200000e067c */
[----:B------:R-:W-:Y:S01]  /*3a190*/  IADD3 RZ, P0, PT, R104, R87, RZ ;  /* 0x0000005768ff7210 */ /* 0x000fe20007f1e0ff */
[----:B------:R-:W-:-:S03]  /*3a1a0*/  IMAD.MOV.U32 R133, RZ, RZ, 0x1 ;  /* 0x00000001ff857424 */ /* 0x000fc600078e00ff */
[----:B------:R-:W-:Y:S01]  /*3a1b0*/  IADD3.X R104, PT, PT, R143, R97, RZ, P2, P6 ;  /* 0x000000618f687210 */ /* 0x000fe200017ec4ff */
[C---:B------:R-:W-:Y:S01]  /*3a1c0*/  IMAD.WIDE.U32.X R86, R114.reuse, R113, R98, P0 ;  /* 0x0000007172567225 */ /* 0x040fe200000e0462 */
[----:B------:R-:W-:Y:S02]  /*3a1d0*/  ISETP.GE.U32.AND P0, PT, R145, R126, PT ;  /* 0x0000007e9100720c */ /* 0x000fe40003f06070 */
[----:B------:R-:W-:Y:S01]  /*3a1e0*/  @P1 IADD3 R97, P6, PT, RZ, -R147, RZ ;  /* 0x80000093ff611210 */ /* 0x000fe20007fde0ff */
[----:B------:R-:W-:Y:S01]  /*3a1f0*/  IMAD.WIDE.U32 R98, R114, R107, RZ ;  /* 0x0000006b72627225 */ /* 0x000fe200078e00ff */
[----:B------:R-:W-:Y:S02]  /*3a200*/  @P1 ISETP.NE.U32.AND P2, PT, R151, RZ, PT ;  /* 0x000000ff9700120c */ /* 0x000fe40003f45070 */
[----:B------:R-:W-:Y:S01]  /*3a210*/  ISETP.GE.U32.AND.EX P0, PT, R104, R143, PT, P0 ;  /* 0x0000008f6800720c */ /* 0x000fe20003f06100 */
[----:B------:R-:W-:Y:S01]  /*3a220*/  @P1 IMAD.X R96, RZ, RZ, ~R128, P6 ;  /* 0x000000ffff601224 */ /* 0x000fe200030e0e80 */
[----:B------:R-:W-:-:S02]  /*3a230*/  @P1 ISETP.NE.AND.EX P2, PT, R130, RZ, PT, P2 ;  /* 0x000000ff8200120c */ /* 0x000fc40003f45320 */
[----:B------:R-:W-:Y:S01]  /*3a240*/  @P1 ISETP.NE.U32.AND P6, PT, R94, R97, PT ;  /* 0x000000615e00120c */ /* 0x000fe20003fc5070 */
[----:B------:R-:W-:Y:S01]  /*3a250*/  IMAD.X R97, RZ, RZ, RZ, P5 ;  /* 0x000000ffff617224 */ /* 0x000fe200028e06ff */
[----:B------:R-:W-:Y:S02]  /*3a260*/  IADD3 RZ, P5, PT, R108, R89, RZ ;  /* 0x000000596cff7210 */ /* 0x000fe40007fbe0ff */
[----:B------:R-:W-:Y:S01]  /*3a270*/  @P1 ISETP.NE.AND.EX P2, PT, R149, R96, !P2, P6 ;  /* 0x000000609500120c */ /* 0x000fe20005745360 */
[----:B------:R-:W-:Y:S01]  /*3a280*/  IMAD.MOV.U32 R96, RZ, RZ, R109 ;  /* 0x000000ffff607224 */ /* 0x000fe200078e006d */
[----:B------:R-:W-:Y:S02]  /*3a290*/  IADD3 R141, P6, PT, R141, R86, RZ ;  /* 0x000000568d8d7210 */ /* 0x000fe40007fde0ff */
[----:B------:R-:W-:Y:S01]  /*3a2a0*/  @P1 SEL R133, RZ, 0x1, !P2 ;  /* 0x00000001ff851807 */ /* 0x000fe20005000000 */
[----:B------:R-:W-:Y:S01]  /*3a2b0*/  IMAD.WIDE.U32.X R96, R118, R110, R96, P5 ;  /* 0x0000006e76607225 */ /* 0x000fe200028e0460 */
[----:B------:R-:W-:-:S02]  /*3a2c0*/  @P0 IADD3 R137, P1, PT, RZ, -R137, RZ ;  /* 0x80000089ff890210 */ /* 0x000fc40007f3e0ff */
[----:B------:R-:W-:Y:S02]  /*3a2d0*/  @P0 ISETP.NE.U32.AND P2, PT, R126, RZ, PT ;  /* 0x000000ff7e00020c */ /* 0x000fe40003f45070 */
[----:B------:R-:W-:Y:S01]  /*3a2e0*/  IADD3.X R94, PT, PT, R87, UR4, RZ, P6, !PT ;  /* 0x00000004575e7c10 */ /* 0x000fe2000b7fe4ff */
[----:B------:R-:W-:Y:S01]  /*3a2f0*/  @P0 IMAD.X R124, RZ, RZ, ~R124, P1 ;  /* 0x000000ffff7c0224 */ /* 0x000fe200008e0e7c */
[----:B------:R-:W-:Y:S01]  /*3a300*/  @P0 ISETP.NE.AND.EX P2, PT, R143, RZ, PT, P2 ;  /* 0x000000ff8f00020c */ /* 0x000fe20003f45320 */
[----:B------:R-:W-:Y:S01]  /*3a310*/  IMAD.WIDE.U32 R86, R107, R107, RZ ;  /* 0x0000006b6b567225 */ /* 0x000fe200078e00ff */
[----:B------:R-:W-:Y:S02]  /*3a320*/  @P0 ISETP.NE.U32.AND P6, PT, R90, R137, PT ;  /* 0x000000895a00020c */ /* 0x000fe40003fc5070 */
[----:B------:R-:W-:Y:S01]  /*3a330*/  IADD3 R117, P5, PT, R117, R88, RZ ;  /* 0x0000005875757210 */ /* 0x000fe20007fbe0ff */
[----:B------:R-:W-:Y:S01]  /*3a340*/  IMAD.WIDE.U32 R98, P1, R107, R114, R98 ;  /* 0x000000726b627225 */ /* 0x000fe20007820062 */
[----:B------:R-:W-:-:S02]  /*3a350*/  @P0 ISETP.NE.AND.EX P6, PT, R139, R124, !P2, P6 ;  /* 0x0000007c8b00020c */ /* 0x000fc400057c5360 */
[----:B------:R-:W-:Y:S01]  /*3a360*/  IADD3 R124, P2, PT, R141, R86, RZ ;  /* 0x000000568d7c7210 */ /* 0x000fe20007f5e0ff */
[----:B------:R-:W-:Y:S01]  /*3a370*/  IMAD.IADD R137, R87, 0x1, R98 ;  /* 0x0000000157897824 */ /* 0x000fe200078e0262 */
[----:B------:R-:W-:Y:S01]  /*3a380*/  P2R R128, PR, RZ, 0x40 ;  /* 0x00000040ff807803 */ /* 0x000fe20000000000 */
[----:B------:R-:W-:Y:S01]  /*3a390*/  IMAD.X R123, R123, 0x1, R116, P5 ;  /* 0x000000017b7b7824 */ /* 0x000fe200028e0674 */
[----:B------:R-:W-:Y:S01]  /*3a3a0*/  ISETP.GE.U32.AND P5, PT, R117, R88, PT ;  /* 0x000000587500720c */ /* 0x000fe20003fa6070 */
[----:B------:R-:W-:Y:S01]  /*3a3b0*/  IMAD.X R143, R137, 0x1, R94, P2 ;  /* 0x00000001898f7824 */ /* 0x000fe200010e065e */
[----:B------:R-:W-:Y:S02]  /*3a3c0*/  IADD3 R145, P2, PT, R124, R145, RZ ;  /* 0x000000917c917210 */ /* 0x000fe40007f5e0ff */
[----:B------:R-:W-:-:S03]  /*3a3d0*/  ISETP.GE.U32.AND.EX P5, PT, R123, R116, PT, P5 ;  /* 0x000000747b00720c */ /* 0x000fc60003fa6150 */
[----:B------:R-:W-:Y:S01]  /*3a3e0*/  IMAD.X R126, R143, 0x1, R104, P2 ;  /* 0x000000018f7e7824 */ /* 0x000fe200010e0668 */
[----:B------:R-:W-:Y:S02]  /*3a3f0*/  ISETP.GE.U32.AND P2, PT, R145, R124, PT ;  /* 0x0000007c9100720c */ /* 0x000fe40003f46070 */
[----:B------:R-:W-:Y:S02]  /*3a400*/  SEL R89, RZ, 0x1, P5 ;  /* 0x00000001ff597807 */ /* 0x000fe40002800000 */
[----:B------:R-:W-:-:S13]  /*3a410*/  ISETP.GE.U32.AND.EX P2, PT, R126, R143, PT, P2 ;  /* 0x0000008f7e00720c */ /* 0x000fda0003f46120 */
[----:B------:R-:W-:Y:S02]  /*3a420*/  @P2 IADD3 R105, P6, PT, RZ, -R141, RZ ;  /* 0x8000008dff692210 */ /* 0x000fe40007fde0ff */
[----:B------:R-:W-:-:S03]  /*3a430*/  IADD3 R141, P5, PT, R89, R96, RZ ;  /* 0x00000060598d7210 */ /* 0x000fc60007fbe0ff */
[----:B------:R-:W-:Y:S01]  /*3a440*/  @P2 IMAD.X R94, RZ, RZ, ~R94, P6 ;  /* 0x000000ffff5e2224 */ /* 0x000fe200030e0e5e */
[----:B------:R-:W-:Y:S01]  /*3a450*/  @P2 ISETP.NE.U32.AND P6, PT, R86, R105, PT ;  /* 0x000000695600220c */ /* 0x000fe20003fc5070 */
[----:B------:R-:W-:Y:S01]  /*3a460*/  IMAD.X R116, RZ, RZ, R97, P5 ;  /* 0x000000ffff747224 */ /* 0x000fe200028e0661 */
[----:B------:R-:W-:Y:S01]  /*3a470*/  @P2 ISETP.NE.U32.AND P5, PT, R124, RZ, PT ;  /* 0x000000ff7c00220c */ /* 0x000fe20003fa5070 */
[----:B------:R-:W-:-:S03]  /*3a480*/  IMAD.WIDE.U32 R96, R113, R115, RZ ;  /* 0x0000007371607225 */ /* 0x000fc600078e00ff */
[----:B------:R-:W-:Y:S01]  /*3a490*/  @P2 ISETP.NE.AND.EX P5, PT, R143, RZ, PT, P5 ;  /* 0x000000ff8f00220c */ /* 0x000fe20003fa5350 */
[----:B------:R-:W-:-:S03]  /*3a4a0*/  IMAD.WIDE.U32 R104, R111, R115, RZ ;  /* 0x000000736f687225 */ /* 0x000fc600078e00ff */
[----:B------:R-:W-:Y:S01]  /*3a4b0*/  @P2 ISETP.NE.AND.EX P6, PT, R137, R94, !P5, P6 ;  /* 0x0000005e8900220c */ /* 0x000fe20006fc5360 */
[----:B------:R-:W-:-:S03]  /*3a4c0*/  IMAD.WIDE.U32 R96, P5, R111, R110, R96 ;  /* 0x0000006e6f607225 */ /* 0x000fc600078a0060 */
[----:B------:R-:W-:Y:S01]  /*3a4d0*/  P2R R94, PR, RZ, 0x40 ;  /* 0x00000040ff5e7803 */ /* 0x000fe20000000000 */
[----:B------:R-:W-:Y:S01]  /*3a4e0*/  IMAD.X R89, RZ, RZ, RZ, P5 ;  /* 0x000000ffff597224 */ /* 0x000fe200028e06ff */
[----:B------:R-:W-:Y:S01]  /*3a4f0*/  IADD3 RZ, P5, PT, R105, R96, RZ ;  /* 0x0000006069ff7210 */ /* 0x000fe20007fbe0ff */
[----:B------:R-:W-:Y:S02]  /*3a500*/  IMAD.MOV.U32 R88, RZ, RZ, R97 ;  /* 0x000000ffff587224 */ /* 0x000fe400078e0061 */
[----:B------:R-:W-:Y:S02]  /*3a510*/  IMAD.MOV.U32 R111, RZ, RZ, 0x1 ;  /* 0x00000001ff6f7424 */ /* 0x000fe400078e00ff */
[----:B------:R-:W-:Y:S01]  /*3a520*/  IMAD.WIDE.U32.X R96, R113, R110, R88, P5 ;  /* 0x0000006e71607225 */ /* 0x000fe200028e0458 */
[----:B------:R-:W-:-:S03]  /*3a530*/  IADD3 R104, P5, PT, R141, R90, RZ ;  /* 0x0000005a8d687210 */ /* 0x000fc60007fbe0ff */
[----:B------:R-:W-:Y:S01]  /*3a540*/  IMAD.X R89, RZ, RZ, RZ, P4 ;  /* 0x000000ffff597224 */ /* 0x000fe200020e06ff */
[----:B------:R-:W-:Y:S01]  /*3a550*/  IADD3 RZ, P4, PT, R102, R91, RZ ;  /* 0x0000005b66ff7210 */ /* 0x000fe20007f9e0ff */
[----:B------:R-:W-:Y:S01]  /*3a560*/  IMAD.X R105, R116, 0x1, R139, P5 ;  /* 0x0000000174697824 */ /* 0x000fe200028e068b */
[----:B------:R-:W-:Y:S01]  /*3a570*/  IADD3 R108, P5, PT, R104, R145, RZ ;  /* 0x00000091686c7210 */ /* 0x000fe20007fbe0ff */
[----:B------:R-:W-:Y:S02]  /*3a580*/  IMAD.MOV.U32 R88, RZ, RZ, R103 ;  /* 0x000000ffff587224 */ /* 0x000fe400078e0067 */
[----:B------:R-:W-:-:S04]  /*3a590*/  IMAD.WIDE.U32 R102, R110, R107, RZ ;  /* 0x0000006b6e667225 */ /* 0x000fc800078e00ff */
[----:B------:R-:W-:Y:S02]  /*3a5a0*/  IMAD.X R109, R105, 0x1, R126, P5 ;  /* 0x00000001696d7824 */ /* 0x000fe400028e067e */
[----:B------:R-:W-:Y:S01]  /*3a5b0*/  IMAD.WIDE.U32.X R88, R113, R110, R88, P4 ;  /* 0x0000006e71587225 */ /* 0x000fe200020e0458 */
        /* <DEDUP_REMOVED lines=8> */
[----:B------:R-:W-:Y:S01]  /*3a640*/  @P4 ISETP.NE.AND.EX P5, PT, R105, RZ, PT, P5 ;  /* 0x000000ff6900420c */ /* 0x000fe20003fa5350 */
[----:B------:R-:W-:Y:S02]  /*3a650*/  IMAD.X R105, RZ, RZ, RZ, P1 ;  /* 0x000000ffff697224 */ /* 0x000fe400008e06ff */
[----:B------:R-:W-:Y:S01]  /*3a660*/  IMAD.WIDE.U32 R102, P1, R114, R115, R102 ;  /* 0x0000007372667225 */ /* 0x000fe20007820066 */
[----:B------:R-:W-:Y:S02]  /*3a670*/  @P4 ISETP.NE.AND.EX P5, PT, R139, R86, !P5, P6 ;  /* 0x000000568b00420c */ /* 0x000fe40006fa5360 */
[----:B------:R-:W-:Y:S01]  /*3a680*/  ISETP.NE.AND P6, PT, R128, RZ, PT ;  /* 0x000000ff8000720c */ /* 0x000fe20003fc5270 */
[----:B------:R-:W-:Y:S01]  /*3a690*/  IMAD.X R91, RZ, RZ, RZ, P1 ;  /* 0x000000ffff5b7224 */ /* 0x000fe200008e06ff */
[----:B------:R-:W-:Y:S01]  /*3a6a0*/  IADD3 RZ, P1, PT, R98, R87, RZ ;  /* 0x0000005762ff7210 */ /* 0x000fe20007f3e0ff */
[----:B------:R-:W-:Y:S01]  /*3a6b0*/  IMAD.X R87, RZ, RZ, RZ, P3 ;  /* 0x000000ffff577224 */ /* 0x000fe200018e06ff */
[----:B------:R-:W-:Y:S01]  /*3a6c0*/  @P4 SEL R141, RZ, 0x1, !P5 ;  /* 0x00000001ff8d4807 */ /* 0x000fe20006800000 */
[----:B------:R-:W-:-:S02]  /*3a6d0*/  IMAD.MOV.U32 R86, RZ, RZ, R93 ;  /* 0x000000ffff567224 */ /* 0x000fc400078e005d */
[----:B------:R-:W-:Y:S01]  /*3a6e0*/  IMAD.WIDE.U32.X R104, R114, R114, R104, P1 ;  /* 0x0000007272687225 */ /* 0x000fe200008e0468 */
[----:B------:R-:W-:Y:S02]  /*3a6f0*/  IADD3 RZ, P1, PT, R92, R95, RZ ;  /* 0x0000005f5cff7210 */ /* 0x000fe40007f3e0ff */
[----:B------:R-:W-:Y:S01]  /*3a700*/  IADD3 R141, P5, PT, R141, R88, RZ ;  /* 0x000000588d8d7210 */ /* 0x000fe20007fbe0ff */
[----:B------:R-:W-:-:S03]  /*3a710*/  IMAD.WIDE.U32 R92, R85, R64, RZ ;  /* 0x00000040555c7225 */ /* 0x000fc600078e00ff */
[----:B------:R-:W-:Y:S01]  /*3a720*/  IADD3.X R143, PT, PT, R89, UR4, RZ, P5, !PT ;  /* 0x00000004598f7c10 */ /* 0x000fe2000affe4ff */
[----:B------:R-:W-:-:S04]  /*3a730*/  IMAD.WIDE.U32.X R86, R85, R67, R86, P1 ;  /* 0x0000004355567225 */ /* 0x000fc800008e0456 */
[----:B------:R-:W-:Y:S01]  /*3a740*/  IMAD.MOV.U32 R90, RZ, RZ, R103 ;  /* 0x000000ffff5a7224 */ /* 0x000fe200078e0067 */
[----:B------:R-:W-:Y:S01]  /*3a750*/  IADD3 R113, P1, PT, R133, R86, RZ ;  /* 0x0000005685717210 */ /* 0x000fe20007f3e0ff */
[----:B------:R-:W-:-:S03]  /*3a760*/  IMAD.WIDE.U32 R88, R122, R70, RZ ;  /* 0x000000467a587225 */ /* 0x000fc600078e00ff */
[----:B------:R-:W-:Y:S01]  /*3a770*/  IADD3.X R145, PT, PT, R87, UR4, RZ, P1, !PT ;  /* 0x0000000457917c10 */ /* 0x000fe20008ffe4ff */
[----:B------:R-:W-:-:S04]  /*3a780*/  IMAD.WIDE.U32 R86, R84, R64, RZ ;  /* 0x0000004054567225 */ /* 0x000fc800078e00ff */
[----:B------:R-:W-:Y:S01]  /*3a790*/  IMAD.WIDE.U32 R92, P1, R84, R65, R92 ;  /* 0x00000041545c7225 */ /* 0x000fe2000782005c */
[----:B------:R-:W-:-:S03]  /*3a7a0*/  IADD3 R137, P3, PT, R113, R86, RZ ;  /* 0x0000005671897210 */ /* 0x000fc60007f7e0ff */
[----:B------:R-:W-:Y:S01]  /*3a7b0*/  IMAD.IADD R124, R87, 0x1, R92 ;  /* 0x00000001577c7824 */ /* 0x000fe200078e025c */
[----:B------:R-:W-:Y:S01]  /*3a7c0*/  IADD3 RZ, P4, PT, R92, R87, RZ ;  /* 0x000000575cff7210 */ /* 0x000fe20007f9e0ff */
[----:B------:R-:W-:Y:S02]  /*3a7d0*/  IMAD.X R99, RZ, RZ, RZ, P1 ;  /* 0x000000ffff637224 */ /* 0x000fe400008e06ff */
[----:B------:R-:W-:Y:S01]  /*3a7e0*/  IMAD.X R147, R124, 0x1, R145, P3 ;  /* 0x000000017c937824 */ /* 0x000fe200018e0691 */
[----:B------:R-:W-:Y:S01]  /*3a7f0*/  IADD3 R100, P3, PT, R137, R100, RZ ;  /* 0x0000006489647210 */ /* 0x000fe20007f7e0ff */
[----:B------:R-:W-:Y:S01]  /*3a800*/  IMAD.MOV.U32 R87, RZ, RZ, 0x1 ;  /* 0x00000001ff577424 */ /* 0x000fe200078e00ff */
[----:B------:R-:W-:Y:S01]  /*3a810*/  @P0 SEL R87, RZ, 0x1, !P6 ;  /* 0x00000001ff570807 */ /* 0x000fe20007000000 */
[----:B------:R-:W-:Y:S02]  /*3a820*/  IMAD.MOV.U32 R98, RZ, RZ, R93 ;  /* 0x000000ffff627224 */ /* 0x000fe400078e005d */
[----:B------:R-:W-:Y:S01]  /*3a830*/  IMAD.X R112, R147, 0x1, R112, P3 ;  /* 0x0000000193707824 */ /* 0x000fe200018e0670 */
[----:B------:R-:W-:Y:S01]  /*3a840*/  ISETP.NE.AND P3, PT, R94, RZ, PT ;  /* 0x000000ff5e00720c */ /* 0x000fe20003f65270 */
[----:B------:R-:W-:-:S03]  /*3a850*/  IMAD.WIDE.U32 R94, R115, R107, RZ ;  /* 0x0000006b735e7225 */ /* 0x000fc600078e00ff */
[----:B------:R-:W-:Y:S01]  /*3a860*/  @P2 SEL R111, RZ, 0x1, !P3 ;  /* 0x00000001ff6f2807 */ /* 0x000fe20005800000 */
[----:B------:R-:W-:Y:S01]  /*3a870*/  IMAD.IADD R118, R95, 0x1, R102 ;  /* 0x000000015f767824 */ /* 0x000fe200078e0266 */
[----:B------:R-:W-:Y:S01]  /*3a880*/  ISETP.GE.U32.AND P2, PT, R100, R137, PT ;  /* 0x000000896400720c */ /* 0x000fe20003f46070 */
[----:B------:R-:W-:Y:S01]  /*3a890*/  IMAD.WIDE.U32 R92, R114, R115, RZ ;  /* 0x00000073725c7225 */ /* 0x000fe200078e00ff */
[----:B------:R-:W-:Y:S02]  /*3a8a0*/  IADD3 RZ, P3, PT, R102, R95, RZ ;  /* 0x0000005f66ff7210 */ /* 0x000fe40007f7e0ff */
[----:B------:R-:W-:Y:S01]  /*3a8b0*/  ISETP.GE.U32.AND.EX P2, PT, R112, R147, PT, P2 ;  /* 0x000000937000720c */ /* 0x000fe20003f46120 */
[----:B------:R-:W-:Y:S01]  /*3a8c0*/  IMAD R102, R127, R70, RZ ;  /* 0x000000467f667224 */ /* 0x000fe200078e02ff */
[----:B------:R-:W-:Y:S01]  /*3a8d0*/  IADD3 R95, P1, PT, R111, R104, RZ ;  /* 0x000000686f5f7210 */ /* 0x000fe20007f3e0ff */
[----:B------:R-:W-:Y:S01]  /*3a8e0*/  IMAD.WIDE.U32.X R98, R85, R65, R98, P4 ;  /* 0x0000004155627225 */ /* 0x000fe200020e0462 */
[----:B------:R-:W-:-:S02]  /*3a8f0*/  LOP3.LUT R127, RZ, R127, RZ, 0x33, !PT ;  /* 0x0000007fff7f7212 */ /* 0x000fc400078e33ff */
[----:B------:R-:W-:Y:S01]  /*3a900*/  IADD3.X R133, PT, PT, R105, UR4, RZ, P1, !PT ;  /* 0x0000000469857c10 */ /* 0x000fe20008ffe4ff */
[----:B------:R-:W-:Y:S01]  /*3a910*/  IMAD R111, R122, R71, R102 ;  /* 0x000000477a6f7224 */ /* 0x000fe200078e0266 */
[----:B------:R-:W-:Y:S01]  /*3a920*/  IADD3 R139, P5, PT, R95, R94, RZ ;  /* 0x0000005e5f8b7210 */ /* 0x000fe20007fbe0ff */
[----:B------:R-:W-:Y:S01]  /*3a930*/  IMAD.WIDE.U32 R102, R88, R68, RZ ;  /* 0x0000004458667225 */ /* 0x000fe200078e00ff */
[----:B------:R-:W-:Y:S02]  /*3a940*/  LOP3.LUT R105, RZ, R122, RZ, 0x33, !PT ;  /* 0x0000007aff697212 */ /* 0x000fe400078e33ff */
[----:B------:R-:W-:Y:S01]  /*3a950*/  IADD3 R104, P0, P6, R139, R87, R96 ;  /* 0x000000578b687210 */ /* 0x000fe20007e1e060 */
[----:B------:R-:W-:Y:S01]  /*3a960*/  IMAD.IADD R111, R89, 0x1, R111 ;  /* 0x00000001596f7824 */ /* 0x000fe200078e026f */
[----:B------:R-:W-:Y:S01]  /*3a970*/  @P2 ISETP.NE.U32.AND P1, PT, R137, RZ, PT ;  /* 0x000000ff8900220c */ /* 0x000fe20003f25070 */
[----:B------:R-:W-:Y:S01]  /*3a980*/  IMAD.X R137, R118, 0x1, R133, P5 ;  /* 0x0000000176897824 */ /* 0x000fe200028e0685 */
[----:B------:R-:W-:-:S02]  /*3a990*/  @P2 IADD3 R87, P5, PT, RZ, -R113, RZ ;  /* 0x80000071ff572210 */ /* 0x000fc40007fbe0ff */
[----:B------:R-:W-:Y:S02]  /*3a9a0*/  @P2 ISETP.NE.AND.EX P1, PT, R147, RZ, PT, P1 ;  /* 0x000000ff9300220c */ /* 0x000fe40003f25310 */
[----:B------:R-:W-:Y:S01]  /*3a9b0*/  IADD3.X R126, PT, PT, R137, UR4, R97, P0, P6 ;  /* 0x00000004897e7c10 */ /* 0x000fe200087ec461 */
[----:B------:R-:W-:Y:S01]  /*3a9c0*/  IMAD.WIDE.U32 R92, P6, R107, R110, R92 ;  /* 0x0000006e6b5c7225 */ /* 0x000fe200078c005c */
[----:B------:R-:W-:-:S03]  /*3a9d0*/  @P2 ISETP.NE.U32.AND P0, PT, R86, R87, PT ;  /* 0x000000575600220c */ /* 0x000fc60003f05070 */
[----:B------:R-:W-:Y:S01]  /*3a9e0*/  IMAD.WIDE.U32.X R96, R114, R110, R90, P3 ;  /* 0x0000006e72607225 */ /* 0x000fe200018e045a */
[----:B------:R-:W-:-:S03]  /*3a9f0*/  IADD3 R128, P3, PT, R141, R94, RZ ;  /* 0x0000005e8d807210 */ /* 0x000fc60007f7e0ff */
[----:B------:R-:W-:Y:S01]  /*3aa00*/  IMAD.X R91, RZ, RZ, RZ, P6 ;  /* 0x000000ffff5b7224 */ /* 0x000fe200030e06ff */
[----:B------:R-:W-:Y:S01]  /*3aa10*/  IADD3 R113, P6, PT, R128, R104, RZ ;  /* 0x0000006880717210 */ /* 0x000fe20007fde0ff */
[----:B------:R-:W-:-:S04]  /*3aa20*/  IMAD.WIDE.U32 R86, R111, R68, RZ ;  /* 0x000000446f567225 */ /* 0x000fc800078e00ff */
        /* <DEDUP_REMOVED lines=13> */
[----:B------:R-:W-:Y:S01]  /*3ab00*/  IADD3 RZ, P4, PT, R103, R92, RZ ;  /* 0x0000005c67ff7210 */ /* 0x000fe20007f9e0ff */
[----:B------:R-:W-:Y:S01]  /*3ab10*/  IMAD.MOV.U32 R90, RZ, RZ, R93 ;  /* 0x000000ffff5a7224 */ /* 0x000fe200078e005d */
[----:B------:R-:W-:Y:S01]  /*3ab20*/  ISETP.GT.U32.AND.EX P5, PT, R86, R127, PT, P5 ;  /* 0x0000007f5600720c */ /* 0x000fe20003fa4150 */
[----:B------:R-:W-:Y:S01]  /*3ab30*/  IMAD.MOV.U32 R107, RZ, RZ, 0x1 ;  /* 0x00000001ff6b7424 */ /* 0x000fe200078e00ff */
[----:B------:R-:W-:Y:S01]  /*3ab40*/  ISETP.GE.U32.AND.EX P3, PT, R126, R137, PT, P3 ;  /* 0x000000897e00720c */ /* 0x000fe20003f66130 */
[----:B------:R-:W-:Y:S01]  /*3ab50*/  IMAD.WIDE.U32.X R104, R111, R69, R104, P6 ;  /* 0x000000456f687225 */ /* 0x000fe200030e0468 */
[----:B------:R-:W-:-:S02]  /*3ab60*/  @P2 SEL R107, RZ, 0x1, !P0 ;  /* 0x00000001ff6b2807 */ /* 0x000fc40004000000 */
[----:B------:R-:W-:Y:S01]  /*3ab70*/  SEL R127, RZ, 0x1, !P5 ;  /* 0x00000001ff7f7807 */ /* 0x000fe20006800000 */
[----:B------:R-:W-:Y:S01]  /*3ab80*/  IMAD.WIDE.U32.X R90, R114, R110, R90, P4 ;  /* 0x0000006e725a7225 */ /* 0x000fe200020e045a */
[----:B------:R-:W-:Y:S02]  /*3ab90*/  @P1 IADD3 R141, P4, PT, RZ, -R141, RZ ;  /* 0x8000008dff8d1210 */ /* 0x000fe40007f9e0ff */
[----:B------:R-:W-:Y:S01]  /*3aba0*/  IADD3 R107, P0, PT, R107, R98, RZ ;  /* 0x000000626b6b7210 */ /* 0x000fe20007f1e0ff */
[----:B------:R-:W-:Y:S01]  /*3abb0*/  IMAD.WIDE.U32 R86, R85, R62, RZ ;  /* 0x0000003e55567225 */ /* 0x000fe200078e00ff */
[----:B------:R-:W-:Y:S02]  /*3abc0*/  @P1 ISETP.NE.U32.AND P2, PT, R128, RZ, PT ;  /* 0x000000ff8000120c */ /* 0x000fe40003f45070 */
[----:B------:R-:W-:Y:S01]  /*3abd0*/  IADD3 R127, P5, PT, R127, R104, RZ ;  /* 0x000000687f7f7210 */ /* 0x000fe20007fbe0ff */
[----:B------:R-:W-:Y:S01]  /*3abe0*/  @P1 IMAD.X R143, RZ, RZ, ~R143, P4 ;  /* 0x000000ffff8f1224 */ /* 0x000fe200020e0e8f */
[----:B------:R-:W-:Y:S01]  /*3abf0*/  IADD3.X R122, PT, PT, R99, UR4, RZ, P0, !PT ;  /* 0x00000004637a7c10 */ /* 0x000fe200087fe4ff */
[----:B------:R-:W-:Y:S01]  /*3ac00*/  IMAD.WIDE.U32 R92, R84, R62, RZ ;  /* 0x0000003e545c7225 */ /* 0x000fe200078e00ff */
[----:B------:R-:W-:-:S02]  /*3ac10*/  @P1 ISETP.NE.AND.EX P2, PT, R149, RZ, PT, P2 ;  /* 0x000000ff9500120c */ /* 0x000fc40003f45320 */
[----:B------:R-:W-:Y:S01]  /*3ac20*/  @P1 ISETP.NE.U32.AND P0, PT, R94, R141, PT ;  /* 0x0000008d5e00120c */ /* 0x000fe20003f05070 */
[----:B------:R-:W-:Y:S01]  /*3ac30*/  IMAD.X R114, RZ, RZ, R105, P5 ;  /* 0x000000ffff727224 */ /* 0x000fe200028e0669 */
[----:B------:R-:W-:Y:S01]  /*3ac40*/  @P3 ISETP.NE.U32.AND P4, PT, R139, RZ, PT ;  /* 0x000000ff8b00320c */ /* 0x000fe20003f85070 */
[----:B------:R-:W-:Y:S01]  /*3ac50*/  IMAD.MOV.U32 R99, RZ, RZ, 0x1 ;  /* 0x00000001ff637424 */ /* 0x000fe200078e00ff */
[----:B------:R-:W-:Y:S01]  /*3ac60*/  @P3 IADD3 R95, P5, PT, RZ, -R95, RZ ;  /* 0x8000005fff5f3210 */ /* 0x000fe20007fbe0ff */
[----:B------:R-:W-:Y:S01]  /*3ac70*/  IMAD.WIDE.U32 R102, R111, R66, RZ ;  /* 0x000000426f667225 */ /* 0x000fe200078e00ff */
[----:B------:R-:W-:Y:S02]  /*3ac80*/  @P1 ISETP.NE.AND.EX P2, PT, R118, R143, !P2, P0 ;  /* 0x0000008f7600120c */ /* 0x000fe40005745300 */
[----:B------:R-:W-:Y:S01]  /*3ac90*/  @P3 ISETP.NE.AND.EX P6, PT, R137, RZ, PT, P4 ;  /* 0x000000ff8900320c */ /* 0x000fe20003fc5340 */
[----:B------:R-:W-:Y:S01]  /*3aca0*/  IMAD.WIDE.U32 R86, P4, R84, R63, R86 ;  /* 0x0000003f54567225 */ /* 0x000fe20007880056 */
[----:B------:R-:W-:-:S02]  /*3acb0*/  @P3 ISETP.NE.U32.AND P0, PT, R94, R95, PT ;  /* 0x0000005f5e00320c */ /* 0x000fc40003f05070 */
[----:B------:R-:W-:Y:S01]  /*3acc0*/  @P1 SEL R99, RZ, 0x1, !P2 ;  /* 0x00000001ff631807 */ /* 0x000fe20005000000 */
[----:B------:R-:W-:Y:S01]  /*3acd0*/  @P3 IMAD.X R133, RZ, RZ, ~R133, P5 ;  /* 0x000000ffff853224 */ /* 0x000fe200028e0e85 */
[----:B------:R-:W-:Y:S01]  /*3ace0*/  IADD3 R124, P1, PT, R107, R92, RZ ;  /* 0x0000005c6b7c7210 */ /* 0x000fe20007f3e0ff */
[----:B------:R-:W-:Y:S01]  /*3acf0*/  IMAD.IADD R141, R93, 0x1, R86 ;  /* 0x000000015d8d7824 */ /* 0x000fe200078e0256 */
[----:B------:R-:W-:Y:S01]  /*3ad00*/  IADD3 R137, P2, PT, R99, R96, RZ ;  /* 0x0000006063897210 */ /* 0x000fe20007f5e0ff */
[----:B------:R-:W-:Y:S01]  /*3ad10*/  IMAD.WIDE.U32 R94, R110, R115, RZ ;  /* 0x000000736e5e7225 */ /* 0x000fe200078e00ff */
[----:B------:R-:W-:Y:S02]  /*3ad20*/  @P3 ISETP.NE.AND.EX P6, PT, R118, R133, !P6, P0 ;  /* 0x000000857600320c */ /* 0x000fe400077c5300 */
[----:B------:R-:W-:Y:S01]  /*3ad30*/  IADD3 R117, P0, PT, R124, R117, RZ ;  /* 0x000000757c757210 */ /* 0x000fe20007f1e0ff */
[----:B------:R-:W-:Y:S01]  /*3ad40*/  IMAD.X R126, R141, 0x1, R122, P1 ;  /* 0x000000018d7e7824 */ /* 0x000fe200008e067a */
[----:B------:R-:W-:Y:S01]  /*3ad50*/  IADD3.X R84, PT, PT, R97, UR4, RZ, P2, !PT ;  /* 0x0000000461547c10 */ /* 0x000fe200097fe4ff */
[----:B------:R-:W-:-:S04]  /*3ad60*/  IMAD.WIDE.U32 R94, P1, R115, R110, R94 ;  /* 0x0000006e735e7225 */ /* 0x000fc8000782005e */
[----:B------:R-:W-:-:S04]  /*3ad70*/  IMAD.WIDE.U32 R96, R115, R115, RZ ;  /* 0x0000007373607225 */ /* 0x000fc800078e00ff */
[----:B------:R-:W-:Y:S01]  /*3ad80*/  IMAD.X R115, R126, 0x1, R123, P0 ;  /* 0x000000017e737824 */ /* 0x000fe200000e067b */
[----:B------:R-:W-:Y:S01]  /*3ad90*/  ISETP.GE.U32.AND P0, PT, R117, R124, PT ;  /* 0x0000007c7500720c */ /* 0x000fe20003f06070 */
[----:B------:R-:W-:Y:S01]  /*3ada0*/  IMAD.MOV.U32 R105, RZ, RZ, 0x1 ;  /* 0x00000001ff697424 */ /* 0x000fe200078e00ff */
[----:B------:R-:W-:Y:S01]  /*3adb0*/  IADD3 R139, P2, PT, R137, R96, RZ ;  /* 0x00000060898b7210 */ /* 0x000fe20007f5e0ff */
[----:B------:R-:W-:Y:S01]  /*3adc0*/  IMAD.IADD R133, R97, 0x1, R94 ;  /* 0x0000000161857824 */ /* 0x000fe200078e025e */
[----:B------:R-:W-:Y:S01]  /*3add0*/  ISETP.GE.U32.AND.EX P0, PT, R115, R126, PT, P0 ;  /* 0x0000007e7300720c */ /* 0x000fe20003f06100 */
[----:B------:R-:W-:Y:S01]  /*3ade0*/  IMAD.WIDE.U32 R98, R88, R66, RZ ;  /* 0x0000004258627225 */ /* 0x000fe200078e00ff */
[----:B------:R-:W-:-:S03]  /*3adf0*/  @P3 SEL R105, RZ, 0x1, !P6 ;  /* 0x00000001ff693807 */ /* 0x000fc60007000000 */
[----:B------:R-:W-:Y:S01]  /*3ae00*/  IMAD.WIDE.U32 R102, P6, R88, R67, R102 ;  /* 0x0000004358667225 */ /* 0x000fe200078c0066 */
[----:B------:R-:W-:-:S03]  /*3ae10*/  IADD3 R104, P3, P5, R139, R105, R90 ;  /* 0x000000698b687210 */ /* 0x000fc60007d7e05a */
        /* <DEDUP_REMOVED lines=31> */
[----:B------:R-:W-:Y:S01]  /*3b010*/  @P1 ISETP.NE.AND.EX P0, PT, R128, RZ, PT, P0 ;  /* 0x000000ff8000120c */ /* 0x000fe20003f05300 */
[----:B------:R-:W-:Y:S01]  /*3b020*/  @P1 IMAD.X R114, RZ, RZ, ~R114, P4 ;  /* 0x000000ffff721224 */ /* 0x000fe200020e0e72 */
[----:B------:R-:W-:Y:S01]  /*3b030*/  IADD3.X R92, PT, PT, R93, UR4, RZ, P5, !PT ;  /* 0x000000045d5c7c10 */ /* 0x000fe2000affe4ff */
[----:B------:R-:W-:Y:S01]  /*3b040*/  IMAD.MOV.U32 R93, RZ, RZ, 0x1 ;  /* 0x00000001ff5d7424 */ /* 0x000fe200078e00ff */
[----:B------:R-:W-:Y:S01]  /*3b050*/  @P3 IADD3 R87, P5, PT, RZ, -R137, RZ ;  /* 0x80000089ff573210 */ /* 0x000fe20007fbe0ff */
[----:B------:R-:W-:Y:S01]  /*3b060*/  IMAD.X R85, RZ, RZ, RZ, P6 ;  /* 0x000000ffff557224 */ /* 0x000fe200030e06ff */
[----:B------:R-:W-:-:S02]  /*3b070*/  @P1 ISETP.NE.U32.AND P2, PT, R98, R127, PT ;  /* 0x0000007f6200120c */ /* 0x000fc40003f45070 */
[----:B------:R-:W-:Y:S01]  /*3b080*/  @P3 ISETP.NE.U32.AND P4, PT, R139, RZ, PT ;  /* 0x000000ff8b00320c */ /* 0x000fe20003f85070 */
[----:B------:R-:W-:Y:S01]  /*3b090*/  @P3 IMAD.X R86, RZ, RZ, ~R84, P5 ;  /* 0x000000ffff563224 */ /* 0x000fe200028e0e54 */
[----:B------:R-:W-:Y:S01]  /*3b0a0*/  @P1 ISETP.NE.AND.EX P0, PT, R143, R114, !P0, P2 ;  /* 0x000000728f00120c */ /* 0x000fe20004705320 */
[----:B------:R-:W-:Y:S01]  /*3b0b0*/  IMAD.MOV.U32 R84, RZ, RZ, R103 ;  /* 0x000000ffff547224 */ /* 0x000fe200078e0067 */
[----:B------:R-:W-:Y:S01]  /*3b0c0*/  @P3 ISETP.NE.U32.AND P5, PT, R96, R87, PT ;  /* 0x000000576000320c */ /* 0x000fe20003fa5070 */
[----:B------:R-:W-:Y:S01]  /*3b0d0*/  IMAD.WIDE.U32 R96, R111, R64, RZ ;  /* 0x000000406f607225 */ /* 0x000fe200078e00ff */
[----:B------:R-:W-:Y:S02]  /*3b0e0*/  @P3 ISETP.NE.AND.EX P4, PT, R118, RZ, PT, P4 ;  /* 0x000000ff7600320c */ /* 0x000fe40003f85340 */
[----:B------:R-:W-:Y:S02]  /*3b0f0*/  ISETP.NE.U32.AND P2, PT, R95, RZ, PT ;  /* 0x000000ff5f00720c */ /* 0x000fe40003f45070 */
[----:B------:R-:W-:-:S02]  /*3b100*/  @P1 SEL R93, RZ, 0x1, !P0 ;  /* 0x00000001ff5d1807 */ /* 0x000fc40004000000 */
[----:B------:R-:W-:Y:S01]  /*3b110*/  @P3 ISETP.NE.AND.EX P4, PT, R133, R86, !P4, P5 ;  /* 0x000000568500320c */ /* 0x000fe20006785350 */
[----:B------:R-:W-:Y:S01]  /*3b120*/  IMAD.WIDE.U32 R86, R88, R64, RZ ;  /* 0x0000004058567225 */ /* 0x000fe200078e00ff */
        /* <DEDUP_REMOVED lines=34> */
.L_x_859:
[----:B------:R-:W-:Y:S05]  /*3b350*/  BSYNC.RECONVERGENT B3 ;  /* 0x0000000000037941 */ /* 0x000fea0003800200 */
.L_x_858:
        /* <DEDUP_REMOVED lines=18> */
[-C--:B------:R-:W-:Y:S01]  /*3b480*/  IMAD.WIDE.U32 R90, R84, R68.reuse, RZ ;  /* 0x00000044545a7225 */ /* 0x080fe200078e00ff */
[----:B------:R-:W-:Y:S02]  /*3b490*/  @P1 ISETP.NE.U32.AND P2, PT, R86, R89, PT ;  /* 0x000000595600120c */ /* 0x000fe40003f45070 */
[----:B------:R-:W-:Y:S01]  /*3b4a0*/  @P1 ISETP.NE.AND.EX P3, PT, R92, RZ, PT, P3 ;  /* 0x000000ff5c00120c */ /* 0x000fe20003f65330 */
[----:B------:R-:W-:Y:S01]  /*3b4b0*/  IMAD.WIDE.U32 R86, R99, R68, RZ ;  /* 0x0000004463567225 */ /* 0x000fe200078e00ff */
[----:B------:R-:W-:-:S03]  /*3b4c0*/  LOP3.LUT R89, RZ, R100, RZ, 0x33, !PT ;  /* 0x00000064ff597212 */ /* 0x000fc600078e33ff */
        /* <DEDUP_REMOVED lines=95> */
.L_x_861:
[----:B------:R-:W-:Y:S05]  /*3bac0*/  BSYNC.RECONVERGENT B3 ;  /* 0x0000000000037941 */ /* 0x000fea0003800200 */
.L_x_860:
        /* <DEDUP_REMOVED lines=28> */
[----:B------:R-:W-:-:S04]  /*3bc90*/  IMAD.X R124, R108, 0x1, R109, P2 ;  /* 0x000000016c7c7824 */ /* 0x000fc800010e066d */
[----:B------:R-:W-:Y:S02]  /*3bca0*/  @P3 IADD3 R85, P6, PT, RZ, -R111, RZ ;  /* 0x8000006fff553210 */ /* 0x000fe40007fde0ff */
[----:B------:R-:W-:Y:S02]  /*3bcb0*/  ISETP.GE.U32.AND.EX P1, PT, R124, R108, PT, P1 ;  /* 0x0000006c7c00720c */ /* 0x000fe40003f26110 */
[----:B------:R-:W-:Y:S02]  /*3bcc0*/  @P3 ISETP.NE.U32.AND P2, PT, R107, RZ, PT ;  /* 0x000000ff6b00320c */ /* 0x000fe40003f45070 */
[----:B------:R-:W-:Y:S01]  /*3bcd0*/  @P3 ISETP.NE.U32.AND P5, PT, R90, R85, PT ;  /* 0x000000555a00320c */ /* 0x000fe20003fa5070 */
[----:B------:R-:W-:Y:S01]  /*3bce0*/  @P3 IMAD.X R85, RZ, RZ, ~R89, P6 ;  /* 0x000000ffff553224 */ /* 0x000fe200030e0e59 */
[----:B------:R-:W-:Y:S01]  /*3bcf0*/  @P3 ISETP.NE.AND.EX P2, PT, R94, RZ, PT, P2 ;  /* 0x000000ff5e00320c */ /* 0x000fe20003f45320 */
[----:B------:R-:W-:Y:S01]  /*3bd00*/  IMAD.MOV.U32 R94, RZ, RZ, R97 ;  /* 0x000000ffff5e7224 */ /* 0x000fe200078e0061 */
[----:B------:R-:W-:Y:S01]  /*3bd10*/  IADD3 RZ, P6, PT, R96, R91, RZ ;  /* 0x0000005b60ff7210 */ /* 0x000fe20007fde0ff */
[----:B------:R-:W-:Y:S01]  /*3bd20*/  IMAD.MOV.U32 R89, RZ, RZ, 0x1 ;  /* 0x00000001ff597424 */ /* 0x000fe200078e00ff */
[----:B------:R-:W-:Y:S01]  /*3bd30*/  @P3 ISETP.NE.AND.EX P2, PT, R98, R85, !P2, P5 ;  /* 0x000000556200320c */ /* 0x000fe20005745350 */
[----:B------:R-:W-:-:S02]  /*3bd40*/  IMAD.WIDE.U32 R90, R99, R62, RZ ;  /* 0x0000003e635a7225 */ /* 0x000fc400078e00ff */
[----:B------:R-:W-:Y:S02]  /*3bd50*/  @P1 IADD3 R97, P5, PT, RZ, -R117, RZ ;  /* 0x80000075ff611210 */ /* 0x000fe40007fbe0ff */
[----:B------:R-:W-:Y:S01]  /*3bd60*/  IMAD.WIDE.U32.X R94, R99, R65, R94, P6 ;  /* 0x00000041635e7225 */ /* 0x000fe200030e045e */
[----:B------:R-:W-:Y:S02]  /*3bd70*/  @P3 SEL R89, RZ, 0x1, !P2 ;  /* 0x00000001ff593807 */ /* 0x000fe40005000000 */
[----:B------:R-:W-:Y:S01]  /*3bd80*/  IADD3 RZ, P6, PT, R92, R87, RZ ;  /* 0x000000575cff7210 */ /* 0x000fe20007fde0ff */
[----:B------:R-:W-:Y:S01]  /*3bd90*/  IMAD.X R85, RZ, RZ, RZ, P0 ;  /* 0x000000ffff557224 */ /* 0x000fe200000e06ff */
[----:B------:R-:W-:Y:S01]  /*3bda0*/  @P1 ISETP.NE.U32.AND P0, PT, R86, R97, PT ;  /* 0x000000615600120c */ /* 0x000fe20003f05070 */
[----:B------:R-:W-:Y:S01]  /*3bdb0*/  IMAD.WIDE.U32 R86, R84, R62, RZ ;  /* 0x0000003e54567225 */ /* 0x000fe200078e00ff */
        /* <DEDUP_REMOVED lines=34> */
[----:B------:R-:W-:Y:S01]  /*3bfe0*/  IMAD.MOV.U32 R87, RZ, RZ, 0x1 ;  /* 0x00000001ff577424 */ /* 0x000fe200078e00ff */
[----:B------:R-:W-:Y:S01]  /*3bff0*/  @P1 ISETP.NE.U32.AND P5, PT, R86, R89, PT ;  /* 0x000000595600120c */ /* 0x000fe20003fa5070 */
[----:B------:R-:W-:Y:S01]  /*3c000*/  @P1 IMAD.X R86, RZ, RZ, ~R96, P6 ;  /* 0x000000ffff561224 */ /* 0x000fe200030e0e60 */
[----:B------:R-:W-:Y:S01]  /*3c010*/  @P1 ISETP.NE.AND.EX P3, PT, R109, RZ, PT, P3 ;  /* 0x000000ff6d00120c */ /* 0x000fe20003f65330 */
[----:B------:R-:W-:Y:S01]  /*3c020*/  IMAD.WIDE.U32.X R94, R99, R63, R94, P2 ;  /* 0x0000003f635e7225 */ /* 0x000fe200010e045e */
[----:B------:R-:W-:-:S02]  /*3c030*/  ISETP.GE.U32.AND.EX P0, PT, R118, R113, PT, P0 ;  /* 0x000000717600720c */ /* 0x000fc40003f06100 */
[----:B------:R-:W-:Y:S01]  /*3c040*/  @P1 ISETP.NE.AND.EX P3, PT, R107, R86, !P3, P5 ;  /* 0x000000566b00120c */ /* 0x000fe20005f65350 */
[----:B------:R-:W-:Y:S02]  /*3c050*/  IMAD.MOV.U32 R86, RZ, RZ, R93 ;  /* 0x000000ffff567224 */ /* 0x000fe400078e005d */
[----:B------:R-:W-:Y:S01]  /*3c060*/  IMAD.MOV.U32 R91, RZ, RZ, 0x1 ;  /* 0x00000001ff5b7424 */ /* 0x000fe200078e00ff */
[----:B------:R-:W-:-:S04]  /*3c070*/  @P1 SEL R87, RZ, 0x1, !P3 ;  /* 0x00000001ff571807 */ /* 0x000fc80005800000 */
[----:B------:R-:W-:Y:S01]  /*3c080*/  IADD3 R97, P1, PT, R87, R94, RZ ;  /* 0x0000005e57617210 */ /* 0x000fe20007f3e0ff */
[----:B------:R-:W-:Y:S02]  /*3c090*/  IMAD.X R87, RZ, RZ, RZ, P4 ;  /* 0x000000ffff577224 */ /* 0x000fe400020e06ff */
[----:B------:R-:W-:Y:S02]  /*3c0a0*/  @P0 IADD3 R89, P5, PT, RZ, -R111, RZ ;  /* 0x8000006fff590210 */ /* 0x000fe40007fbe0ff */
[----:B------:R-:W-:Y:S02]  /*3c0b0*/  IADD3.X R94, PT, PT, R95, UR4, RZ, P1, !PT ;  /* 0x000000045f5e7c10 */ /* 0x000fe40008ffe4ff */
[----:B------:R-:W-:Y:S02]  /*3c0c0*/  @P0 ISETP.NE.U32.AND P2, PT, R102, RZ, PT ;  /* 0x000000ff6600020c */ /* 0x000fe40003f45070 */
[----:B------:R-:W-:Y:S02]  /*3c0d0*/  ISETP.NE.U32.AND P1, PT, R97, RZ, PT ;  /* 0x000000ff6100720c */ /* 0x000fe40003f25070 */
[----:B------:R-:W-:Y:S01]  /*3c0e0*/  @P0 ISETP.NE.U32.AND P3, PT, R84, R89, PT ;  /* 0x000000595400020c */ /* 0x000fe20003f65070 */
[----:B------:R-:W-:Y:S01]  /*3c0f0*/  @P0 IMAD.X R84, RZ, RZ, ~R100, P5 ;  /* 0x000000ffff540224 */ /* 0x000fe200028e0e64 */
[----:B------:R-:W-:-:S02]  /*3c100*/  @P0 ISETP.NE.AND.EX P2, PT, R113, RZ, PT, P2 ;  /* 0x000000ff7100020c */ /* 0x000fc40003f45320 */
[----:B------:R-:W-:Y:S02]  /*3c110*/  ISETP.NE.AND.EX P1, PT, R94, RZ, PT, P1 ;  /* 0x000000ff5e00720c */ /* 0x000fe40003f25310 */
[----:B------:R-:W-:Y:S02]  /*3c120*/  IADD3 RZ, P5, PT, R92, R85, RZ ;  /* 0x000000555cff7210 */ /* 0x000fe40007fbe0ff */
[----:B------:R-:W-:Y:S01]  /*3c130*/  @P0 ISETP.NE.AND.EX P2, PT, R117, R84, !P2, P3 ;  /* 0x000000547500020c */ /* 0x000fe20005745330 */
[----:B------:R-:W-:-:S03]  /*3c140*/  IMAD.WIDE.U32 R84, R103, R62, RZ ;  /* 0x0000003e67547225 */ /* 0x000fc600078e00ff */
        /* <DEDUP_REMOVED lines=59> */
.L_x_864:
[----:B------:R-:W-:Y:S05]  /*3c500*/  BSYNC.RELIABLE B4 ;  /* 0x0000000000047941 */ /* 0x000fea0003800100 */
.L_x_863:
        /* <DEDUP_REMOVED lines=22> */
.L_x_865:
[----:B------:R-:W-:Y:S05]  /*3c670*/  BSYNC.RECONVERGENT B3 ;  /* 0x0000000000037941 */ /* 0x000fea0003800200 */
.L_x_862:
        /* <DEDUP_REMOVED lines=51> */
[----:B------:R-:W-:Y:S02]  /*3c9b0*/  IMAD R95, R50, R128, R95 ;  /* 0x00000080325f7224 */ /* 0x000fe400078e025f */
[----:B------:R-:W-:Y:S02]  /*3c9c0*/  IMAD.X R91, RZ, RZ, R87, P0 ;  /* 0x000000ffff5b7224 */ /* 0x000fe400000e0657 */
[----:B------:R-:W-:-:S04]  /*3c9d0*/  IMAD.WIDE.U32 R86, R126, R48, RZ ;  /* 0x000000307e567225 */ /* 0x000fc800078e00ff */
[----:B------:R-:W-:Y:S02]  /*3c9e0*/  IMAD R97, R49, R126, R90 ;  /* 0x0000007e31617224 */ /* 0x000fe400078e025a */
[----:B------:R-:W-:Y:S01]  /*3c9f0*/  IMAD.IADD R90, R85, 0x1, R95 ;  /* 0x00000001555a7824 */ /* 0x000fe200078e025f */
[----:B------:R-:W-:Y:S01]  /*3ca00*/  IADD3 R85, P0, PT, R93, R84, RZ ;  /* 0x000000545d557210 */ /* 0x000fe20007f1e0ff */
[----:B------:R-:W-:Y:S01]  /*3ca10*/  IMAD.X R94, RZ, RZ, R89, P1 ;  /* 0x000000ffff5e7224 */ /* 0x000fe200008e0659 */
[----:B------:R-:W-:Y:S01]  /*3ca20*/  IADD3 R96, P1, PT, R99, R86, RZ ;  /* 0x0000005663607210 */ /* 0x000fe20007f3e0ff */
[----:B------:R-:W-:Y:S02]  /*3ca30*/  IMAD.IADD R97, R87, 0x1, R97 ;  /* 0x0000000157617824 */ /* 0x000fe400078e0261 */
[----:B------:R-:W-:Y:S01]  /*3ca40*/  IMAD.X R87, R90, 0x1, R91, P0 ;  /* 0x000000015a577824 */ /* 0x000fe200000e065b */
[----:B------:R-:W-:Y:S01]  /*3ca50*/  IADD3 R95, P0, PT, R96, R85, RZ ;  /* 0x00000055605f7210 */ /* 0x000fe20007f1e0ff */
[----:B------:R-:W-:-:S02]  /*3ca60*/  IMAD.X R98, R97, 0x1, R94, P1 ;  /* 0x0000000161627824 */ /* 0x000fc400008e065e */
[----:B------:R-:W-:Y:S01]  /*3ca70*/  IMAD.WIDE.U32 R88, R47, R128, RZ ;  /* 0x000000802f587225 */ /* 0x000fe200078e00ff */
[----:B------:R-:W-:-:S03]  /*3ca80*/  ISETP.GE.U32.AND P1, PT, R95, R96, PT ;  /* 0x000000605f00720c */ /* 0x000fc60003f26070 */
[----:B------:R-:W-:Y:S01]  /*3ca90*/  IMAD.X R108, R98, 0x1, R87, P0 ;  /* 0x00000001626c7824 */ /* 0x000fe200000e0657 */
[----:B------:R-:W-:Y:S01]  /*3caa0*/  ISETP.NE.U32.AND P0, PT, R85, RZ, PT ;  /* 0x000000ff5500720c */ /* 0x000fe20003f05070 */
[----:B------:R-:W-:Y:S01]  /*3cab0*/  IMAD.MOV.U32 R127, RZ, RZ, 0x1 ;  /* 0x00000001ff7f7424 */ /* 0x000fe200078e00ff */
[----:B------:R-:W-:Y:S01]  /*3cac0*/  IADD3 R85, P4, PT, RZ, -R93, RZ ;  /* 0x8000005dff557210 */ /* 0x000fe20007f9e0ff */
[----:B------:R-:W-:Y:S01]  /*3cad0*/  IMAD.WIDE.U32 R92, R50, R128, RZ ;  /* 0x00000080325c7225 */ /* 0x000fe200078e00ff */
[----:B------:R-:W-:Y:S02]  /*3cae0*/  ISETP.GE.U32.AND.EX P1, PT, R108, R98, PT, P1 ;  /* 0x000000626c00720c */ /* 0x000fe40003f26110 */
[----:B------:R-:W-:Y:S01]  /*3caf0*/  ISETP.NE.U32.AND P2, PT, R84, R85, PT ;  /* 0x000000555400720c */ /* 0x000fe20003f45070 */
[----:B------:R-:W-:Y:S01]  /*3cb00*/  IMAD.X R91, RZ, RZ, ~R91, P4 ;  /* 0x000000ffff5b7224 */ /* 0x000fe200020e0e5b */
[----:B------:R-:W-:Y:S01]  /*3cb10*/  ISETP.NE.AND.EX P0, PT, R87, RZ, PT, P0 ;  /* 0x000000ff5700720c */ /* 0x000fe20003f05300 */
[----:B------:R-:W-:-:S03]  /*3cb20*/  IMAD.WIDE.U32 R84, R49, R126, RZ ;  /* 0x0000007e31547225 */ /* 0x000fc600078e00ff */
[----:B------:R-:W-:Y:S01]  /*3cb30*/  ISETP.NE.AND.EX P0, PT, R90, R91, !P0, P2 ;  /* 0x0000005b5a00720c */ /* 0x000fe20004705320 */
[----:B------:R-:W-:-:S04]  /*3cb40*/  IMAD.WIDE.U32 R92, P3, R47, R116, R92 ;  /* 0x000000742f5c7225 */ /* 0x000fc8000786005c */
[----:B------:R-:W-:Y:S01]  /*3cb50*/  @P1 IADD3 R87, P6, PT, RZ, -R99, RZ ;  /* 0x80000063ff571210 */ /* 0x000fe20007fde0ff */
[----:B------:R-:W-:Y:S01]  /*3cb60*/  IMAD.WIDE.U32 R84, P5, R48, R118, R84 ;  /* 0x0000007630547225 */ /* 0x000fe200078a0054 */
[----:B------:R-:W-:Y:S02]  /*3cb70*/  @P1 ISETP.NE.U32.AND P2, PT, R96, RZ, PT ;  /* 0x000000ff6000120c */ /* 0x000fe40003f45070 */
[----:B------:R-:W-:Y:S01]  /*3cb80*/  IADD3 RZ, P4, PT, R89, R92, RZ ;  /* 0x0000005c59ff7210 */ /* 0x000fe20007f9e0ff */
[----:B------:R-:W-:Y:S01]  /*3cb90*/  IMAD.WIDE.U32 R90, R48, R126, RZ ;  /* 0x0000007e305a7225 */ /* 0x000fe200078e00ff */
[----:B------:R-:W-:-:S03]  /*3cba0*/  @P1 ISETP.NE.AND.EX P2, PT, R98, RZ, PT, P2 ;  /* 0x000000ff6200120c */ /* 0x000fc60003f45320 */
        /* <DEDUP_REMOVED lines=9> */
[----:B------:R-:W-:Y:S01]  /*3cc40*/  IMAD.MOV.U32 R93, RZ, RZ, 0x1 ;  /* 0x00000001ff5d7424 */ /* 0x000fe200078e00ff */
[----:B------:R-:W-:Y:S01]  /*3cc50*/  @P1 SEL R93, RZ, 0x1, !P3 ;  /* 0x00000001ff5d1807 */ /* 0x000fe20005800000 */
[----:B------:R-:W-:-:S04]  /*3cc60*/  IMAD.WIDE.U32.X R90, R49, R118, R86, P5 ;  /* 0x00000076315a7225 */ /* 0x000fc800028e0456 */
[----:B------:R-:W-:Y:S01]  /*3cc70*/  IMAD R94, R116, R48, RZ ;  /* 0x00000030745e7224 */ /* 0x000fe200078e02ff */
[----:B------:R-:W-:Y:S01]  /*3cc80*/  IADD3 R105, P1, PT, R93, R90, RZ ;  /* 0x0000005a5d697210 */ /* 0x000fe20007f3e0ff */
[----:B------:R-:W-:-:S03]  /*3cc90*/  IMAD.WIDE.U32 R86, R128, R48, RZ ;  /* 0x0000003080567225 */ /* 0x000fc600078e00ff */
[----:B------:R-:W-:Y:S01]  /*3cca0*/  IADD3.X R96, PT, PT, R91, UR4, RZ, P1, !PT ;  /* 0x000000045b607c10 */ /* 0x000fe20008ffe4ff */
[----:B------:R-:W-:-:S04]  /*3ccb0*/  IMAD.WIDE.U32.X R88, R50, R116, R88, P4 ;  /* 0x0000007432587225 */ /* 0x000fc800020e0458 */
[-C--:B------:R-:W-:Y:S01]  /*3ccc0*/  IMAD R92, R122, R47.reuse, RZ ;  /* 0x0000002f7a5c7224 */ /* 0x080fe200078e02ff */
[----:B------:R-:W-:Y:S01]  /*3ccd0*/  IADD3 R103, P0, PT, R97, R88, RZ ;  /* 0x0000005861677210 */ /* 0x000fe20007f1e0ff */
[----:B------:R-:W-:Y:S01]  /*3cce0*/  IMAD R99, R49, R128, R94 ;  /* 0x0000008031637224 */ /* 0x000fe200078e025e */
[----:B------:R-:W-:Y:S01]  /*3ccf0*/  IADD3 R94, P1, PT, R105, R86, RZ ;  /* 0x00000056695e7210 */ /* 0x000fe20007f3e0ff */
[----:B------:R-:W-:-:S04]  /*3cd00*/  IMAD.WIDE.U32 R84, R123, R47, RZ ;  /* 0x0000002f7b547225 */ /* 0x000fc800078e00ff */
[----:B------:R-:W-:Y:S02]  /*3cd10*/  IMAD R93, R50, R123, R92 ;  /* 0x0000007b325d7224 */ /* 0x000fe400078e025c */
[----:B------:R-:W-:Y:S02]  /*3cd20*/  IMAD.IADD R102, R87, 0x1, R99 ;  /* 0x0000000157667824 */ /* 0x000fe400078e0263 */
[----:B------:R-:W-:Y:S01]  /*3cd30*/  IMAD.X R99, RZ, RZ, R89, P0 ;  /* 0x000000ffff637224 */ /* 0x000fe200000e0659 */
[----:B------:R-:W-:Y:S01]  /*3cd40*/  IADD3 R107, P0, P3, R94, R84, R103 ;  /* 0x000000545e6b7210 */ /* 0x000fe20007b1e067 */
[----:B------:R-:W-:Y:S02]  /*3cd50*/  IMAD.IADD R98, R85, 0x1, R93 ;  /* 0x0000000155627824 */ /* 0x000fe400078e025d */
[----:B------:R-:W-:Y:S01]  /*3cd60*/  IMAD.X R97, R102, 0x1, R96, P1 ;  /* 0x0000000166617824 */ /* 0x000fe200008e0660 */
[----:B------:R-:W-:Y:S01]  /*3cd70*/  ISETP.GE.U32.AND P2, PT, R107, R94, PT ;  /* 0x0000005e6b00720c */ /* 0x000fe20003f46070 */
[----:B------:R-:W-:-:S02]  /*3cd80*/  IMAD R85, R124, R51, RZ ;  /* 0x000000337c557224 */ /* 0x000fc400078e02ff */
[----:B------:R-:W-:Y:S01]  /*3cd90*/  IMAD.WIDE.U32 R92, R115, R51, RZ ;  /* 0x00000033735c7225 */ /* 0x000fe200078e00ff */
[----:B------:R-:W-:-:S03]  /*3cda0*/  IADD3.X R104, PT, PT, R97, R98, R99, P0, P3 ;  /* 0x0000006261687210 */ /* 0x000fc600007e6463 */
[----:B------:R-:W-:Y:S01]  /*3cdb0*/  IMAD.WIDE.U32 R90, R52, R115, RZ ;  /* 0x00000073345a7225 */ /* 0x000fe200078e00ff */
[----:B------:R-:W-:Y:S02]  /*3cdc0*/  ISETP.GE.U32.AND.EX P2, PT, R104, R97, PT, P2 ;  /* 0x000000616800720c */ /* 0x000fe40003f46120 */
[-C--:B------:R-:W-:Y:S01]  /*3cdd0*/  IADD3 R110, P3, PT, R95, R92.reuse, RZ ;  /* 0x0000005c5f6e7210 */ /* 0x080fe20007f7e0ff */
[-C--:B------:R-:W-:Y:S02]  /*3cde0*/  IMAD R85, R52, R115.reuse, R85 ;  /* 0x0000007334557224 */ /* 0x080fe400078e0255 */
[----:B------:R-:W-:Y:S01]  /*3cdf0*/  IMAD.WIDE.U32 R88, R51, R115, RZ ;  /* 0x0000007333587225 */ /* 0x000fe200078e00ff */
[----:B------:R-:W-:-:S03]  /*3ce00*/  ISETP.GE.U32.AND P0, PT, R110, R92, PT ;  /* 0x0000005c6e00720c */ /* 0x000fc60003f06070 */
[----:B------:R-:W-:Y:S02]  /*3ce10*/  IMAD.IADD R85, R93, 0x1, R85 ;  /* 0x000000015d557824 */ /* 0x000fe400078e0255 */
[----:B------:R-:W-:Y:S02]  /*3ce20*/  IMAD.WIDE.U32 R90, P1, R51, R124, R90 ;  /* 0x0000007c335a7225 */ /* 0x000fe4000782005a */
[----:B------:R-:W-:Y:S02]  /*3ce30*/  @P2 IADD3 R87, P5, PT, RZ, -R105, RZ ;  /* 0x80000069ff572210 */ /* 0x000fe40007fbe0ff */
[----:B------:R-:W-:Y:S01]  /*3ce40*/  IMAD.X R108, R85, 0x1, R108, P3 ;  /* 0x00000001556c7824 */ /* 0x000fe200018e066c */
[----:B------:R-:W-:Y:S01]  /*3ce50*/  IADD3 RZ, P4, PT, R89, R90, RZ ;  /* 0x0000005a59ff7210 */ /* 0x000fe20007f9e0ff */
[----:B------:R-:W-:Y:S01]  /*3ce60*/  IMAD.X R89, RZ, RZ, RZ, P1 ;  /* 0x000000ffff597224 */ /* 0x000fe200008e06ff */
[----:B------:R-:W-:Y:S01]  /*3ce70*/  @P2 ISETP.NE.U32.AND P1, PT, R94, RZ, PT ;  /* 0x000000ff5e00220c */ /* 0x000fe20003f25070 */
[----:B------:R-:W-:Y:S01]  /*3ce80*/  IMAD.MOV.U32 R88, RZ, RZ, R91 ;  /* 0x000000ffff587224 */ /* 0x000fe200078e005b */
[----:B------:R-:W-:Y:S01]  /*3ce90*/  ISETP.GE.U32.AND.EX P0, PT, R108, R85, PT, P0 ;  /* 0x000000556c00720c */ /* 0x000fe20003f06100 */
[----:B------:R-:W-:Y:S01]  /*3cea0*/  IMAD.WIDE.U32 R92, R49, R128, RZ ;  /* 0x00000080315c7225 */ /* 0x000fe200078e00ff */
[----:B------:R-:W-:-:S02]  /*3ceb0*/  @P2 ISETP.NE.AND.EX P1, PT, R97, RZ, PT, P1 ;  /* 0x000000ff6100220c */ /* 0x000fc40003f25310 */
[----:B------:R-:W-:Y:S01]  /*3cec0*/  SEL R85, RZ, 0x1, P0 ;  /* 0x00000001ff557807 */ /* 0x000fe20000000000 */
[----:B------:R-:W-:Y:S01]  /*3ced0*/  IMAD.WIDE.U32.X R88, R52, R124, R88, P4 ;  /* 0x0000007c34587225 */ /* 0x000fe200020e0458 */
[----:B------:R-:W-:-:S03]  /*3cee0*/  @P2 ISETP.NE.U32.AND P3, PT, R86, R87, PT ;  /* 0x000000575600220c */ /* 0x000fc60003f65070 */
[-C--:B------:R-:W-:Y:S01]  /*3cef0*/  IMAD R97, R118, R51.reuse, RZ ;  /* 0x0000003376617224 */ /* 0x080fe200078e02ff */
[----:B------:R-:W-:Y:S01]  /*3cf00*/  IADD3 R109, P4, PT, R85, R88, RZ ;  /* 0x00000058556d7210 */ /* 0x000fe20007f9e0ff */
[----:B------:R-:W-:Y:S02]  /*3cf10*/  @P2 IMAD.X R85, RZ, RZ, ~R96, P5 ;  /* 0x000000ffff552224 */ /* 0x000fe400028e0e60 */
[----:B------:R-:W-:-:S03]  /*3cf20*/  IMAD.WIDE.U32 R86, R126, R51, RZ ;  /* 0x000000337e567225 */ /* 0x000fc600078e00ff */
[----:B------:R-:W-:Y:S01]  /*3cf30*/  @P2 ISETP.NE.AND.EX P3, PT, R102, R85, !P1, P3 ;  /* 0x000000556600220c */ /* 0x000fe20004f65330 */
[----:B------:R-:W-:Y:S01]  /*3cf40*/  IMAD R97, R52, R126, R97 ;  /* 0x0000007e34617224 */ /* 0x000fe200078e0261 */
[----:B------:R-:W-:Y:S01]  /*3cf50*/  IADD3 R102, P5, PT, R109, R86, RZ ;  /* 0x000000566d667210 */ /* 0x000fe20007fbe0ff */
[C---:B------:R-:W-:Y:S01]  /*3cf60*/  IMAD.WIDE.U32 R92, P6, R48.reuse, R116, R92 ;  /* 0x00000074305c7225 */ /* 0x040fe200078c005c */
[----:B------:R-:W-:Y:S02]  /*3cf70*/  IADD3 R85, P1, PT, R103, R84, RZ ;  /* 0x0000005467557210 */ /* 0x000fe40007f3e0ff */
[----:B------:R-:W-:Y:S01]  /*3cf80*/  @P2 SEL R127, RZ, 0x1, !P3 ;  /* 0x00000001ff7f2807 */ /* 0x000fe20005800000 */
[----:B------:R-:W-:-:S04]  /*3cf90*/  IMAD.WIDE.U32 R94, R48, R128, RZ ;  /* 0x00000080305e7225 */ /* 0x000fc800078e00ff */
[----:B------:R-:W-:Y:S01]  /*3cfa0*/  IMAD.X R112, RZ, RZ, R89, P4 ;  /* 0x000000ffff707224 */ /* 0x000fe200020e0659 */
[----:B------:R-:W-:Y:S01]  /*3cfb0*/  IADD3 RZ, P0, PT, R95, R92, RZ ;  /* 0x0000005c5fff7210 */ /* 0x000fe20007f1e0ff */
[----:B------:R-:W-:Y:S01]  /*3cfc0*/  IMAD.IADD R113, R87, 0x1, R97 ;  /* 0x0000000157717824 */ /* 0x000fe200078e0261 */
[----:B------:R-:W-:Y:S01]  /*3cfd0*/  IADD3 R87, P4, PT, RZ, -R103, RZ ;  /* 0x80000067ff577210 */ /* 0x000fe20007f9e0ff */
[----:B------:R-:W-:Y:S02]  /*3cfe0*/  IMAD.X R91, RZ, RZ, RZ, P6 ;  /* 0x000000ffff5b7224 */ /* 0x000fe400030e06ff */
[----:B------:R-:W-:Y:S02]  /*3cff0*/  IMAD.MOV.U32 R90, RZ, RZ, R93 ;  /* 0x000000ffff5a7224 */ /* 0x000fe400078e005d */
[----:B------:R-:W-:Y:S01]  /*3d000*/  IMAD.X R103, R113, 0x1, R112, P5 ;  /* 0x0000000171677824 */ /* 0x000fe200028e0670 */
[----:B------:R-:W-:Y:S01]  /*3d010*/  IADD3 R107, P5, PT, R102, R107, RZ ;  /* 0x0000006b666b7210 */ /* 0x000fe20007fbe0ff */
[----:B------:R-:W-:Y:S01]  /*3d020*/  IMAD.WIDE.U32.X R88, R49, R116, R90, P0 ;  /* 0x0000007431587225 */ /* 0x000fe200000e045a */
[----:B------:R-:W-:-:S03]  /*3d030*/  ISETP.NE.U32.AND P0, PT, R84, R87, PT ;  /* 0x000000575400720c */ /* 0x000fc60003f05070 */
[----:B------:R-:W-:Y:S01]  /*3d040*/  IMAD.X R87, R98, 0x1, R99, P1 ;  /* 0x0000000162577824 */ /* 0x000fe200008e0663 */
[----:B------:R-:W-:Y:S01]  /*3d050*/  ISETP.GE.U32.AND P1, PT, R107, R102, PT ;  /* 0x000000666b00720c */ /* 0x000fe20003f26070 */
[----:B------:R-:W-:Y:S01]  /*3d060*/  IMAD.X R105, R103, 0x1, R104, P5 ;  /* 0x0000000167697824 */ /* 0x000fe200028e0668 */
[----:B------:R-:W-:Y:S01]  /*3d070*/  ISETP.NE.U32.AND P5, PT, R85, RZ, PT ;  /* 0x000000ff5500720c */ /* 0x000fe20003fa5070 */
[----:B------:R-:W-:-:S03]  /*3d080*/  IMAD.WIDE.U32 R96, R50, R123, RZ ;  /* 0x0000007b32607225 */ /* 0x000fc600078e00ff */
[----:B------:R-:W-:Y:S01]  /*3d090*/  ISETP.GE.U32.AND.EX P1, PT, R105, R103, PT, P1 ;  /* 0x000000676900720c */ /* 0x000fe20003f26110 */
[----:B------:R-:W-:Y:S01]  /*3d0a0*/  IMAD.X R99, RZ, RZ, ~R99, P4 ;  /* 0x000000ffff637224 */ /* 0x000fe200020e0e63 */
[----:B------:R-:W-:Y:S01]  /*3d0b0*/  ISETP.NE.AND.EX P5, PT, R87, RZ, PT, P5 ;  /* 0x000000ff5700720c */ /* 0x000fe20003fa5350 */
[----:B------:R-:W-:-:S03]  /*3d0c0*/  IMAD.WIDE.U32 R94, R52, R126, RZ ;  /* 0x0000007e345e7225 */ /* 0x000fc600078e00ff */
[----:B------:R-:W-:Y:S01]  /*3d0d0*/  ISETP.NE.AND.EX P0, PT, R98, R99, !P5, P0 ;  /* 0x000000636200720c */ /* 0x000fe20006f05300 */
[----:B------:R-:W-:-:S04]  /*3d0e0*/  IMAD.WIDE.U32 R84, R47, R123, RZ ;  /* 0x0000007b2f547225 */ /* 0x000fc800078e00ff */
[----:B------:R-:W-:Y:S02]  /*3d0f0*/  IMAD.WIDE.U32 R96, P6, R47, R122, R96 ;  /* 0x0000007a2f607225 */ /* 0x000fe400078c0060 */
[----:B------:R-:W-:Y:S02]  /*3d100*/  @P1 IADD3 R99, P3, PT, RZ, -R109, RZ ;  /* 0x8000006dff631210 */ /* 0x000fe40007f7e0ff */
[----:B------:R-:W-:Y:S01]  /*3d110*/  IMAD.WIDE.U32 R90, R54, R115, RZ ;  /* 0x00000073365a7225 */ /* 0x000fe200078e00ff */
[----:B------:R-:W-:-:S03]  /*3d120*/  IADD3 RZ, P4, PT, R85, R96, RZ ;  /* 0x0000006055ff7210 */ /* 0x000fc60007f9e0ff */
[----:B------:R-:W-:-:S04]  /*3d130*/  IMAD.WIDE.U32 R92, R51, R126, RZ ;  /* 0x0000007e335c7225 */ /* 0x000fc800078e00ff */
[----:B------:R-:W-:-:S04]  /*3d140*/  IMAD.WIDE.U32 R94, P5, R51, R118, R94 ;  /* 0x00000076335e7225 */ /* 0x000fc800078a005e */
[----:B------:R-:W-:-:S04]  /*3d150*/  IMAD.WIDE.U32 R84, R53, R115, RZ ;  /* 0x0000007335547225 */ /* 0x000fc800078e00ff */
[----:B------:R-:W-:-:S04]  /*3d160*/  IMAD.WIDE.U32 R90, P2, R53, R124, R90 ;  /* 0x0000007c355a7225 */ /* 0x000fc8000784005a */
[----:B------:R-:W-:Y:S01]  /*3d170*/  IMAD.X R87, RZ, RZ, RZ, P6 ;  /* 0x000000ffff577224 */ /* 0x000fe200030e06ff */
[----:B------:R-:W-:Y:S01]  /*3d180*/  IADD3 RZ, P6, PT, R93, R94, RZ ;  /* 0x0000005e5dff7210 */ /* 0x000fe20007fde0ff */
[----:B------:R-:W-:Y:S01]  /*3d190*/  @P1 IMAD.X R94, RZ, RZ, ~R112, P3 ;  /* 0x000000ffff5e1224 */ /* 0x000fe200018e0e70 */
[----:B------:R-:W-:Y:S01]  /*3d1a0*/  @P1 ISETP.NE.U32.AND P3, PT, R102, RZ, PT ;  /* 0x000000ff6600120c */ /* 0x000fe20003f65070 */
[----:B------:R-:W-:Y:S01]  /*3d1b0*/  IMAD.X R93, RZ, RZ, RZ, P5 ;  /* 0x000000ffff5d7224 */ /* 0x000fe200028e06ff */
[----:B------:R-:W-:Y:S01]  /*3d1c0*/  IADD3 RZ, P5, PT, R85, R90, RZ ;  /* 0x0000005a55ff7210 */ /* 0x000fe20007fbe0ff */
[----:B------:R-:W-:Y:S01]  /*3d1d0*/  IMAD.X R85, RZ, RZ, RZ, P2 ;  /* 0x000000ffff557224 */ /* 0x000fe200010e06ff */
[----:B------:R-:W-:Y:S01]  /*3d1e0*/  @P1 ISETP.NE.U32.AND P2, PT, R86, R99, PT ;  /* 0x000000635600120c */ /* 0x000fe20003f45070 */
[----:B------:R-:W-:Y:S01]  /*3d1f0*/  IMAD.MOV.U32 R84, RZ, RZ, R91 ;  /* 0x000000ffff547224 */ /* 0x000fe200078e005b */
[----:B------:R-:W-:Y:S01]  /*3d200*/  @P1 ISETP.NE.AND.EX P3, PT, R103, RZ, PT, P3 ;  /* 0x000000ff6700120c */ /* 0x000fe20003f65330 */
[----:B------:R-:W-:-:S02]  /*3d210*/  IMAD.MOV.U32 R92, RZ, RZ, R95 ;  /* 0x000000ffff5c7224 */ /* 0x000fc400078e005f */
[-C--:B------:R-:W-:Y:S01]  /*3d220*/  IMAD.WIDE.U32 R90, R115, R53.reuse, RZ ;  /* 0x00000035735a7225 */ /* 0x080fe200078e00ff */
[----:B------:R-:W-:Y:S02]  /*3d230*/  @P1 ISETP.NE.AND.EX P2, PT, R113, R94, !P3, P2 ;  /* 0x0000005e7100120c */ /* 0x000fe40005f45320 */
[----:B------:R-:W-:Y:S01]  /*3d240*/  IADD3 R127, P3, PT, R127, R88, RZ ;  /* 0x000000587f7f7210 */ /* 0x000fe20007f7e0ff */
[----:B------:R-:W-:Y:S02]  /*3d250*/  IMAD R94, R124, R53, RZ ;  /* 0x000000357c5e7224 */ /* 0x000fe400078e02ff */
[----:B------:R-:W-:Y:S01]  /*3d260*/  IMAD.MOV.U32 R86, RZ, RZ, R97 ;  /* 0x000000ffff567224 */ /* 0x000fe200078e0061 */
[----:B------:R-:W-:Y:S01]  /*3d270*/  IADD3.X R117, PT, PT, R89, UR4, RZ, P3, !PT ;  /* 0x0000000459757c10 */ /* 0x000fe20009ffe4ff */
[----:B------:R-:W-:Y:S01]  /*3d280*/  IMAD.MOV.U32 R95, RZ, RZ, 0x1 ;  /* 0x00000001ff5f7424 */ /* 0x000fe200078e00ff */
[----:B------:R-:W-:Y:S01]  /*3d290*/  @P1 SEL R95, RZ, 0x1, !P2 ;  /* 0x00000001ff5f1807 */ /* 0x000fe20005000000 */
[----:B------:R-:W-:Y:S01]  /*3d2a0*/  IMAD R97, R54, R115, R94 ;  /* 0x0000007336617224 */ /* 0x000fe200078e025e */
[----:B------:R-:W-:Y:S01]  /*3d2b0*/  IADD3 R107, P2, PT, R107, R90, RZ ;  /* 0x0000005a6b6b7210 */ /* 0x000fe20007f5e0ff */
[----:B------:R-:W-:-:S03]  /*3d2c0*/  IMAD.WIDE.U32.X R92, R52, R118, R92, P6 ;  /* 0x00000076345c7225 */ /* 0x000fc600030e045c */
[----:B------:R-:W-:Y:S01]  /*3d2d0*/  ISETP.GE.U32.AND P1, PT, R107, R90, PT ;  /* 0x0000005a6b00720c */ /* 0x000fe20003f26070 */
[----:B------:R-:W-:Y:S01]  /*3d2e0*/  IMAD.IADD R94, R91, 0x1, R97 ;  /* 0x000000015b5e7824 */ /* 0x000fe200078e0261 */
[----:B------:R-:W-:Y:S01]  /*3d2f0*/  IADD3 R99, P3, PT, R95, R92, RZ ;  /* 0x0000005c5f637210 */ /* 0x000fe20007f7e0ff */
[-C--:B------:R-:W-:Y:S02]  /*3d300*/  IMAD R88, R122, R48.reuse, RZ ;  /* 0x000000307a587224 */ /* 0x080fe400078e02ff */
[----:B------:R-:W-:Y:S01]  /*3d310*/  IMAD.WIDE.U32 R90, R123, R48, RZ ;  /* 0x000000307b5a7225 */ /* 0x000fe200078e00ff */
[----:B------:R-:W-:Y:S02]  /*3d320*/  IADD3.X R92, PT, PT, R93, UR4, RZ, P3, !PT ;  /* 0x000000045d5c7c10 */ /* 0x000fe40009ffe4ff */
[----:B------:R-:W-:Y:S01]  /*3d330*/  SEL R93, RZ, 0x1, !P0 ;  /* 0x00000001ff5d7807 */ /* 0x000fe20004000000 */
[----:B------:R-:W-:Y:S01]  /*3d340*/  IMAD R97, R116, R51, RZ ;  /* 0x0000003374617224 */ /* 0x000fe200078e02ff */
[----:B------:R-:W-:Y:S01]  /*3d350*/  IADD3 R102, P0, PT, R127, R90, RZ ;  /* 0x0000005a7f667210 */ /* 0x000fe20007f1e0ff */
[----:B------:R-:W-:-:S02]  /*3d360*/  IMAD R95, R49, R123, R88 ;  /* 0x0000007b315f7224 */ /* 0x000fc400078e0258 */
[----:B------:R-:W-:Y:S02]  /*3d370*/  IMAD.X R105, R94, 0x1, R105, P2 ;  /* 0x000000015e697824 */ /* 0x000fe400010e0669 */
[----:B------:R-:W-:-:S03]  /*3d380*/  IMAD.WIDE.U32 R88, R128, R51, RZ ;  /* 0x0000003380587225 */ /* 0x000fc600078e00ff */
[----:B------:R-:W-:Y:S01]  /*3d390*/  ISETP.GE.U32.AND.EX P1, PT, R105, R94, PT, P1 ;  /* 0x0000005e6900720c */ /* 0x000fe20003f26110 */
[----:B------:R-:W-:-:S04]  /*3d3a0*/  IMAD.WIDE.U32.X R86, R50, R122, R86, P4 ;  /* 0x0000007a32567225 */ /* 0x000fc800020e0456 */
[----:B------:R-:W-:Y:S01]  /*3d3b0*/  IMAD.IADD R112, R91, 0x1, R95 ;  /* 0x000000015b707824 */ /* 0x000fe200078e025f */
[----:B------:R-:W-:Y:S01]  /*3d3c0*/  IADD3 R93, P2, P3, R102, R86, R93 ;  /* 0x00000056665d7210 */ /* 0x000fe20007b5e05d */
[----:B------:R-:W-:Y:S02]  /*3d3d0*/  IMAD R97, R52, R128, R97 ;  /* 0x0000008034617224 */ /* 0x000fe400078e0261 */
[----:B------:R-:W-:Y:S01]  /*3d3e0*/  IMAD.X R113, R112, 0x1, R117, P0 ;  /* 0x0000000170717824 */ /* 0x000fe200000e0675 */
[----:B------:R-:W-:Y:S01]  /*3d3f0*/  IADD3 R96, P0, PT, R99, R88, RZ ;  /* 0x0000005863607210 */ /* 0x000fe20007f1e0ff */
[----:B------:R-:W-:Y:S01]  /*3d400*/  IMAD.IADD R95, R89, 0x1, R97 ;  /* 0x00000001595f7824 */ /* 0x000fe200078e0261 */
[----:B------:R-:W-:Y:S01]  /*3d410*/  SEL R89, RZ, 0x1, P1 ;  /* 0x00000001ff597807 */ /* 0x000fe20000800000 */
[----:B------:R-:W-:Y:S01]  /*3d420*/  IMAD.WIDE.U32.X R84, R54, R124, R84, P5 ;  /* 0x0000007c36547225 */ /* 0x000fe200028e0454 */
[----:B------:R-:W-:Y:S02]  /*3d430*/  IADD3.X R94, PT, PT, R113, R87, RZ, P2, P3 ;  /* 0x00000057715e7210 */ /* 0x000fe400017e64ff */
[----:B------:R-:W-:Y:S01]  /*3d440*/  IADD3 R103, P2, PT, R96, R93, RZ ;  /* 0x0000005d60677210 */ /* 0x000fe20007f5e0ff */
[-C--:B------:R-:W-:Y:S01]  /*3d450*/  IMAD R91, R118, R53.reuse, RZ ;  /* 0x00000035765b7224 */ /* 0x080fe200078e02ff */
[----:B------:R-:W-:Y:S01]  /*3d460*/  IADD3 R109, P1, PT, R89, R84, RZ ;  /* 0x00000054596d7210 */ /* 0x000fe20007f3e0ff */
[----:B------:R-:W-:Y:S01]  /*3d470*/  IMAD.WIDE.U32 R86, R126, R53, RZ ;  /* 0x000000357e567225 */ /* 0x000fe200078e00ff */
[----:B------:R-:W-:-:S03]  /*3d480*/  ISETP.GE.U32.AND P3, PT, R93, R102, PT ;  /* 0x000000665d00720c */ /* 0x000fc60003f66070 */
[----:B------:R-:W-:Y:S01]  /*3d490*/  IMAD.X R97, R95, 0x1, R92, P0 ;  /* 0x000000015f617824 */ /* 0x000fe200000e065c */
[----:B------:R-:W-:Y:S01]  /*3d4a0*/  ISETP.GE.U32.AND P0, PT, R103, R96, PT ;  /* 0x000000606700720c */ /* 0x000fe20003f06070 */
[----:B------:R-:W-:Y:S01]  /*3d4b0*/  IMAD R91, R54, R126, R91 ;  /* 0x0000007e365b7224 */ /* 0x000fe200078e025b */
[----:B------:R-:W-:Y:S01]  /*3d4c0*/  ISETP.GE.U32.AND.EX P3, PT, R94, R113, PT, P3 ;  /* 0x000000715e00720c */ /* 0x000fe20003f66130 */
        /* <DEDUP_REMOVED lines=9> */
[----:B------:R-:W-:-:S04]  /*3d560*/  IMAD.WIDE.U32 R84, P6, R51, R116, R84 ;  /* 0x0000007433547225 */ /* 0x000fc800078c0054 */
[----:B------:R-:W-:Y:S01]  /*3d570*/  IMAD.X R104, R139, 0x1, R104, P1 ;  /* 0x000000018b687824 */ /* 0x000fe200008e0668 */
[----:B------:R-:W-:Y:S01]  /*3d580*/  ISETP.GE.U32.AND P1, PT, R103, R114, PT ;  /* 0x000000726700720c */ /* 0x000fe20003f26070 */
[----:B------:R-:W-:Y:S01]  /*3d590*/  IMAD R91, R50, R115, R91 ;  /* 0x00000073325b7224 */ /* 0x000fe200078e025b */
[----:B------:R-:W-:Y:S02]  /*3d5a0*/  @P0 ISETP.NE.U32.AND P4, PT, R96, RZ, PT ;  /* 0x000000ff6000020c */ /* 0x000fe40003f85070 */
[----:B------:R-:W-:Y:S02]  /*3d5b0*/  ISETP.GE.U32.AND.EX P1, PT, R104, R139, PT, P1 ;  /* 0x0000008b6800720c */ /* 0x000fe40003f26110 */
[----:B------:R-:W-:Y:S01]  /*3d5c0*/  @P0 IADD3 R87, P5, PT, RZ, -R99, RZ ;  /* 0x80000063ff570210 */ /* 0x000fe20007fbe0ff */
[----:B------:R-:W-:Y:S01]  /*3d5d0*/  IMAD.X R99, RZ, RZ, RZ, P6 ;  /* 0x000000ffff637224 */ /* 0x000fe200030e06ff */
[----:B------:R-:W-:Y:S01]  /*3d5e0*/  @P0 ISETP.NE.AND.EX P4, PT, R97, RZ, PT, P4 ;  /* 0x000000ff6100020c */ /* 0x000fe20003f85340 */
[----:B------:R-:W-:Y:S01]  /*3d5f0*/  IMAD.WIDE.U32 R96, R49, R123, RZ ;  /* 0x0000007b31607225 */ /* 0x000fe200078e00ff */
[----:B------:R-:W-:-:S03]  /*3d600*/  @P0 ISETP.NE.U32.AND P2, PT, R88, R87, PT ;  /* 0x000000575800020c */ /* 0x000fc60003f45070 */
[----:B------:R-:W-:Y:S02]  /*3d610*/  @P0 IMAD.X R87, RZ, RZ, ~R92, P5 ;  /* 0x000000ffff570224 */ /* 0x000fe400028e0e5c */
[----:B------:R-:W-:-:S03]  /*3d620*/  IMAD.WIDE.U32 R92, R115, R47, RZ ;  /* 0x0000002f735c7225 */ /* 0x000fc600078e00ff */
[----:B------:R-:W-:Y:S01]  /*3d630*/  @P0 ISETP.NE.AND.EX P2, PT, R95, R87, !P4, P2 ;  /* 0x000000575f00020c */ /* 0x000fe20006745320 */
[----:B------:R-:W-:Y:S01]  /*3d640*/  IMAD.WIDE.U32 R88, R51, R128, RZ ;  /* 0x0000008033587225 */ /* 0x000fe200078e00ff */
[----:B------:R-:W-:-:S03]  /*3d650*/  @P1 IADD3 R87, P6, PT, RZ, -R109, RZ ;  /* 0x8000006dff571210 */ /* 0x000fc60007fde0ff */
[----:B------:R-:W-:Y:S01]  /*3d660*/  IMAD.IADD R133, R93, 0x1, R91 ;  /* 0x000000015d857824 */ /* 0x000fe200078e025b */
[----:B------:R-:W-:Y:S01]  /*3d670*/  IADD3 RZ, P5, PT, R89, R84, RZ ;  /* 0x0000005459ff7210 */ /* 0x000fe20007fbe0ff */
        /* <DEDUP_REMOVED lines=37> */
[----:B------:R-:W-:Y:S01]  /*3d8d0*/  @P0 SEL R87, RZ, 0x1, !P2 ;  /* 0x00000001ff570807 */ /* 0x000fe20005000000 */
[----:B------:R-:W-:Y:S01]  /*3d8e0*/  IMAD.WIDE.U32 R88, R128, R53, RZ ;  /* 0x0000003580587225 */ /* 0x000fe200078e00ff */
[----:B------:R-:W-:Y:S02]  /*3d8f0*/  IADD3 R139, P2, PT, R85, R92, RZ ;  /* 0x0000005c558b7210 */ /* 0x000fe40007f5e0ff */
[----:B------:R-:W-:Y:S01]  /*3d900*/  @P3 ISETP.NE.U32.AND P5, PT, R102, RZ, PT ;  /* 0x000000ff6600320c */ /* 0x000fe20003fa5070 */
[----:B------:R-:W-:Y:S01]  /*3d910*/  IMAD.MOV.U32 R85, RZ, RZ, 0x1 ;  /* 0x00000001ff557424 */ /* 0x000fe200078e00ff */
[----:B------:R-:W-:Y:S01]  /*3d920*/  @P1 SEL R85, RZ, 0x1, !P4 ;  /* 0x00000001ff551807 */ /* 0x000fe20006000000 */
[----:B------:R-:W-:Y:S01]  /*3d930*/  IMAD.X R130, RZ, RZ, R93, P2 ;  /* 0x000000ffff827224 */ /* 0x000fe200010e065d */
[----:B------:R-:W-:Y:S01]  /*3d940*/  @P3 ISETP.NE.U32.AND P0, PT, R90, R127, PT ;  /* 0x0000007f5a00320c */ /* 0x000fe20003f05070 */
[----:B------:R-:W-:Y:S01]  /*3d950*/  IMAD.WIDE.U32 R92, R109, R66, RZ ;  /* 0x000000426d5c7225 */ /* 0x000fe200078e00ff */
[----:B------:R-:W-:-:S02]  /*3d960*/  @P3 ISETP.NE.AND.EX P5, PT, R113, RZ, PT, P5 ;  /* 0x000000ff7100320c */ /* 0x000fc40003fa5350 */
[----:B------:R-:W-:Y:S01]  /*3d970*/  IADD3 R113, P1, PT, R87, R98, RZ ;  /* 0x0000006257717210 */ /* 0x000fe20007f3e0ff */
[----:B------:R-:W-:Y:S01]  /*3d980*/  IMAD.MOV.U32 R90, RZ, RZ, R97 ;  /* 0x000000ffff5a7224 */ /* 0x000fe200078e0061 */
[----:B------:R-:W-:Y:S01]  /*3d990*/  IADD3 R133, P2, PT, R85, R94, RZ ;  /* 0x0000005e55857210 */ /* 0x000fe20007f5e0ff */
[----:B------:R-:W-:Y:S01]  /*3d9a0*/  IMAD.WIDE.U32 R84, R86, R66, RZ ;  /* 0x0000004256547225 */ /* 0x000fe200078e00ff */
[----:B------:R-:W-:Y:S02]  /*3d9b0*/  @P3 ISETP.NE.AND.EX P0, PT, R112, R117, !P5, P0 ;  /* 0x000000757000320c */ /* 0x000fe40006f05300 */
[----:B------:R-:W-:Y:S01]  /*3d9c0*/  IADD3.X R112, PT, PT, R99, UR5, RZ, P1, !PT ;  /* 0x0000000563707c10 */ /* 0x000fe20008ffe4ff */
[----:B------:R-:W-:Y:S01]  /*3d9d0*/  IMAD.WIDE.U32 R92, P1, R86, R67, R92 ;  /* 0x00000043565c7225 */ /* 0x000fe2000782005c */
[----:B------:R-:W-:Y:S02]  /*3d9e0*/  IADD3.X R114, PT, PT, R95, UR4, RZ, P2, !PT ;  /* 0x000000045f727c10 */ /* 0x000fe400097fe4ff */
[----:B------:R-:W-:Y:S01]  /*3d9f0*/  IADD3 R132, P2, PT, R139, R84, RZ ;  /* 0x000000548b847210 */ /* 0x000fe20007f5e0ff */
[----:B------:R-:W-:-:S02]  /*3da00*/  IMAD R95, R122, R51, RZ ;  /* 0x000000337a5f7224 */ /* 0x000fc400078e02ff */
        /* <DEDUP_REMOVED lines=16> */
[----:B------:R-:W-:Y:S01]  /*3db10*/  IADD3 R95, P0, PT, R133, R88, RZ ;  /* 0x00000058855f7210 */ /* 0x000fe20007f1e0ff */
[----:B------:R-:W-:Y:S01]  /*3db20*/  IMAD.IADD R99, R89, 0x1, R99 ;  /* 0x0000000159637824 */ /* 0x000fe200078e0263 */
[----:B------:R-:W-:Y:S01]  /*3db30*/  ISETP.GE.U32.AND.EX P4, PT, R111, R134, PT, P4 ;  /* 0x000000866f00720c */ /* 0x000fe20003f86140 */
[----:B------:R-:W-:Y:S01]  /*3db40*/  IMAD.MOV.U32 R90, RZ, RZ, R93 ;  /* 0x000000ffff5a7224 */ /* 0x000fe200078e005d */
[----:B------:R-:W-:Y:S01]  /*3db50*/  IADD3.X R98, PT, PT, R117, UR4, R91, P2, P3 ;  /* 0x0000000475627c10 */ /* 0x000fe200097e645b */
[----:B------:R-:W-:Y:S01]  /*3db60*/  IMAD.X R137, R99, 0x1, R114, P0 ;  /* 0x0000000163897824 */ /* 0x000fe200000e0672 */
[----:B------:R-:W-:Y:S01]  /*3db70*/  IADD3 R102, P3, PT, R95, R94, RZ ;  /* 0x0000005e5f667210 */ /* 0x000fe20007f7e0ff */
[----:B------:R-:W-:Y:S01]  /*3db80*/  IMAD.X R91, RZ, RZ, RZ, P1 ;  /* 0x000000ffff5b7224 */ /* 0x000fe200008e06ff */
[----:B------:R-:W-:-:S02]  /*3db90*/  IADD3 RZ, P1, PT, R92, R85, RZ ;  /* 0x000000555cff7210 */ /* 0x000fc40007f3e0ff */
[----:B------:R-:W-:Y:S01]  /*3dba0*/  ISETP.GE.U32.AND P2, PT, R102, R95, PT ;  /* 0x0000005f6600720c */ /* 0x000fe20003f46070 */
        /* <DEDUP_REMOVED lines=8> */
[----:B------:R-:W-:-:S02]  /*3dc30*/  ISETP.GE.U32.AND P0, PT, R94, R127, PT ;  /* 0x0000007f5e00720c */ /* 0x000fc40003f06070 */
[----:B------:R-:W-:Y:S01]  /*3dc40*/  @P4 ISETP.NE.AND.EX P5, PT, R141, R84, !P5, P3 ;  /* 0x000000548d00420c */ /* 0x000fe20006fa5330 */
[----:B------:R-:W-:Y:S01]  /*3dc50*/  IMAD.WIDE.U32.X R84, R109, R67, R90, P1 ;  /* 0x000000436d547225 */ /* 0x000fe200008e045a */
[----:B------:R-:W-:Y:S02]  /*3dc60*/  ISETP.GE.U32.AND.EX P0, PT, R98, R117, PT, P0 ;  /* 0x000000756200720c */ /* 0x000fe40003f06100 */
[----:B------:R-:W-:Y:S01]  /*3dc70*/  @P2 ISETP.NE.U32.AND P3, PT, R95, RZ, PT ;  /* 0x000000ff5f00220c */ /* 0x000fe20003f65070 */
[----:B------:R-:W-:Y:S01]  /*3dc80*/  IMAD.WIDE.U32 R90, R109, R64, RZ ;  /* 0x000000406d5a7225 */ /* 0x000fe200078e00ff */
[----:B------:R-:W-:Y:S02]  /*3dc90*/  @P2 IADD3 R93, P6, PT, RZ, -R133, RZ ;  /* 0x80000085ff5d2210 */ /* 0x000fe40007fde0ff */
[----:B------:R-:W-:Y:S01]  /*3dca0*/  @P4 SEL R89, RZ, 0x1, !P5 ;  /* 0x00000001ff594807 */ /* 0x000fe20006800000 */
[----:B------:R-:W-:Y:S01]  /*3dcb0*/  IMAD.WIDE.U32 R94, R54, R128, RZ ;  /* 0x00000080365e7225 */ /* 0x000fe200078e00ff */
[----:B------:R-:W-:-:S02]  /*3dcc0*/  @P2 ISETP.NE.AND.EX P3, PT, R137, RZ, PT, P3 ;  /* 0x000000ff8900220c */ /* 0x000fc40003f65330 */
[----:B------:R-:W-:Y:S01]  /*3dcd0*/  @P2 ISETP.NE.U32.AND P1, PT, R88, R93, PT ;  /* 0x0000005d5800220c */ /* 0x000fe20003f25070 */
[----:B------:R-:W-:Y:S01]  /*3dce0*/  IMAD.WIDE.U32 R90, P5, R86, R65, R90 ;  /* 0x00000041565a7225 */ /* 0x000fe200078a005a */
[----:B------:R-:W-:-:S03]  /*3dcf0*/  IADD3 R137, P4, PT, R89, R84, RZ ;  /* 0x0000005459897210 */ /* 0x000fc60007f9e0ff */
[----:B------:R-:W-:-:S04]  /*3dd00*/  IMAD.WIDE.U32 R88, R86, R64, RZ ;  /* 0x0000004056587225 */ /* 0x000fc800078e00ff */
[----:B------:R-:W-:Y:S01]  /*3dd10*/  @P2 IMAD.X R84, RZ, RZ, ~R114, P6 ;  /* 0x000000ffff542224 */ /* 0x000fe200030e0e72 */
[----:B------:R-:W-:Y:S01]  /*3dd20*/  IADD3.X R114, PT, PT, R85, UR4, RZ, P4, !PT ;  /* 0x0000000455727c10 */ /* 0x000fe2000a7fe4ff */
[----:B------:R-:W-:Y:S01]  /*3dd30*/  IMAD.IADD R139, R89, 0x1, R90 ;  /* 0x00000001598b7824 */ /* 0x000fe200078e025a */
[----:B------:R-:W-:Y:S02]  /*3dd40*/  IADD3 R141, P4, PT, R137, R88, RZ ;  /* 0x00000058898d7210 */ /* 0x000fe40007f9e0ff */
[----:B------:R-:W-:Y:S01]  /*3dd50*/  @P2 ISETP.NE.AND.EX P6, PT, R99, R84, !P3, P1 ;  /* 0x000000546300220c */ /* 0x000fe20005fc5310 */
[----:B------:R-:W-:Y:S01]  /*3dd60*/  IMAD.WIDE.U32 R94, P3, R53, R116, R94 ;  /* 0x00000074355e7225 */ /* 0x000fe2000786005e */
[----:B------:R-:W-:-:S03]  /*3dd70*/  IADD3 R110, P1, PT, R141, R110, RZ ;  /* 0x0000006e8d6e7210 */ /* 0x000fc60007f3e0ff */
[----:B------:R-:W-:Y:S02]  /*3dd80*/  IMAD.X R143, R139, 0x1, R114, P4 ;  /* 0x000000018b8f7824 */ /* 0x000fe400020e0672 */
[----:B------:R-:W-:-:S04]  /*3dd90*/  IMAD.WIDE.U32 R98, R53, R128, RZ ;  /* 0x0000008035627225 */ /* 0x000fc800078e00ff */
[----:B------:R-:W-:Y:S01]  /*3dda0*/  IMAD.X R93, RZ, RZ, RZ, P3 ;  /* 0x000000ffff5d7224 */ /* 0x000fe200018e06ff */
[----:B------:R-:W-:Y:S01]  /*3ddb0*/  @P0 IADD3 R133, P3, PT, RZ, -R113, RZ ;  /* 0x80000071ff850210 */ /* 0x000fe20007f7e0ff */
[----:B------:R-:W-:Y:S01]  /*3ddc0*/  IMAD.X R108, R143, 0x1, R108, P1 ;  /* 0x000000018f6c7824 */ /* 0x000fe200008e066c */
[----:B------:R-:W-:Y:S01]  /*3ddd0*/  ISETP.GE.U32.AND P1, PT, R110, R141, PT ;  /* 0x0000008d6e00720c */ /* 0x000fe20003f26070 */
        /* <DEDUP_REMOVED lines=50> */
[----:B------:R-:W-:Y:S01]  /*3e100*/  IMAD.WIDE.U32.X R98, R52, R122, R98, P2 ;  /* 0x0000007a34627225 */ /* 0x000fe200010e0462 */
[----:B------:R-:W-:Y:S02]  /*3e110*/  IADD3 R132, P2, PT, R133, R86, RZ ;  /* 0x0000005685847210 */ /* 0x000fe40007f5e0ff */
[----:B------:R-:W-:Y:S01]  /*3e120*/  IADD3.X R130, PT, PT, R97, UR4, RZ, P4, !PT ;  /* 0x0000000461827c10 */ /* 0x000fe2000a7fe4ff */
[----:B------:R-:W-:Y:S01]  /*3e130*/  IMAD.IADD R87, R87, 0x1, R94 ;  /* 0x0000000157577824 */ /* 0x000fe200078e025e */
[----:B------:R-:W-:Y:S01]  /*3e140*/  IADD3 R111, P4, PT, R132, R107, RZ ;  /* 0x0000006b846f7210 */ /* 0x000fe20007f9e0ff */
[----:B------:R-:W-:-:S02]  /*3e150*/  IMAD R94, R122, R53, RZ ;  /* 0x000000357a5e7224 */ /* 0x000fc400078e02ff */
        /* <DEDUP_REMOVED lines=42> */
[----:B------:R-:W-:Y:S02]  /*3e400*/  ISETP.GE.U32.AND.EX P2, PT, R109, R130, PT, P2 ;  /* 0x000000826d00720c */ /* 0x000fe40003f46120 */
[----:B------:R-:W-:Y:S02]  /*3e410*/  @P1 ISETP.NE.U32.AND P6, PT, R127, RZ, PT ;  /* 0x000000ff7f00120c */ /* 0x000fe40003fc5070 */
[----:B------:R-:W-:Y:S01]  /*3e420*/  @P0 SEL R89, RZ, 0x1, !P4 ;  /* 0x00000001ff590807 */ /* 0x000fe20006000000 */
[----:B------:R-:W-:Y:S01]  /*3e430*/  IMAD.WIDE.U32 R86, P4, R53, R122, R86 ;  /* 0x0000007a35567225 */ /* 0x000fe20007880056 */
[----:B------:R-:W-:-:S03]  /*3e440*/  @P1 ISETP.NE.AND.EX P6, PT, R114, RZ, PT, P6 ;  /* 0x000000ff7200120c */ /* 0x000fc60003fc5360 */
[----:B------:R-:W-:Y:S01]  /*3e450*/  IMAD.MOV.U32 R90, RZ, RZ, R87 ;  /* 0x000000ffff5a7224 */ /* 0x000fe200078e0057 */
[----:B------:R-:W-:Y:S01]  /*3e460*/  @P1 ISETP.NE.AND.EX P0, PT, R107, R112, !P6, P3 ;  /* 0x000000706b00120c */ /* 0x000fe20007705330 */
[----:B------:R-:W-:Y:S01]  /*3e470*/  IMAD.MOV.U32 R107, RZ, RZ, 0x1 ;  /* 0x00000001ff6b7424 */ /* 0x000fe200078e00ff */
[----:B------:R-:W-:Y:S01]  /*3e480*/  IADD3 R92, P6, PT, R89, R92, RZ ;  /* 0x0000005c595c7210 */ /* 0x000fe20007fde0ff */
[----:B------:R-:W-:Y:S01]  /*3e490*/  IMAD.WIDE.U32 R88, R53, R123, RZ ;  /* 0x0000007b35587225 */ /* 0x000fe200078e00ff */
[----:B------:R-:W-:Y:S02]  /*3e4a0*/  @P2 ISETP.NE.U32.AND P3, PT, R91, RZ, PT ;  /* 0x000000ff5b00220c */ /* 0x000fe40003f65070 */
[----:B------:R-:W-:Y:S01]  /*3e4b0*/  IADD3.X R117, PT, PT, R93, UR4, RZ, P6, !PT ;  /* 0x000000045d757c10 */ /* 0x000fe2000b7fe4ff */
[----:B------:R-:W-:Y:S01]  /*3e4c0*/  IMAD.X R91, RZ, RZ, RZ, P4 ;  /* 0x000000ffff5b7224 */ /* 0x000fe200020e06ff */
[----:B------:R-:W-:Y:S01]  /*3e4d0*/  @P2 IADD3 R93, P4, PT, RZ, -R137, RZ ;  /* 0x80000089ff5d2210 */ /* 0x000fe20007f9e0ff */
        /* <DEDUP_REMOVED lines=47> */
.L_x_867:
[----:B------:R-:W-:Y:S05]  /*3e7d0*/  BSYNC.RECONVERGENT B3 ;  /* 0x0000000000037941 */ /* 0x000fea0003800200 */
.L_x_866:
        /* <DEDUP_REMOVED lines=118> */
.L_x_869:
[----:B------:R-:W-:Y:S05]  /*3ef40*/  BSYNC.RECONVERGENT B3 ;  /* 0x0000000000037941 */ /* 0x000fea0003800200 */
.L_x_868:
        /* <DEDUP_REMOVED lines=124> */
[----:B------:R-:W-:Y:S02]  /*3f710*/  @P2 ISETP.NE.U32.AND P3, PT, R89, RZ, PT ;  /* 0x000000ff5900220c */ /* 0x000fe40003f65070 */
[----:B------:R-:W-:Y:S02]  /*3f720*/  @P2 IADD3 R89, P6, PT, RZ, -R93, RZ ;  /* 0x8000005dff592210 */ /* 0x000fe40007fde0ff */
[----:B------:R-:W-:Y:S02]  /*3f730*/  @P2 ISETP.NE.AND.EX P3, PT, R92, RZ, PT, P3 ;  /* 0x000000ff5c00220c */ /* 0x000fe40003f65330 */
[----:B------:R-:W-:Y:S01]  /*3f740*/  @P2 ISETP.NE.U32.AND P4, PT, R84, R89, PT ;  /* 0x000000595400220c */ /* 0x000fe20003f85070 */
[----:B------:R-:W-:Y:S02]  /*3f750*/  @P2 IMAD.X R84, RZ, RZ, ~R90, P6 ;  /* 0x000000ffff542224 */ /* 0x000fe400030e0e5a */
[----:B------:R-:W-:Y:S01]  /*3f760*/  IMAD.X R89, RZ, RZ, RZ, P5 ;  /* 0x000000ffff597224 */ /* 0x000fe200028e06ff */
[----:B------:R-:W-:-:S02]  /*3f770*/  IADD3 RZ, P5, PT, R86, R85, RZ ;  /* 0x0000005556ff7210 */ /* 0x000fc40007fbe0ff */
        /* <DEDUP_REMOVED lines=35> */
.L_x_872:
[----:B------:R-:W-:Y:S05]  /*3f9b0*/  BSYNC.RELIABLE B4 ;  /* 0x0000000000047941 */ /* 0x000fea0003800100 */
.L_x_871:
        /* <DEDUP_REMOVED lines=22> */
.L_x_873:
[----:B------:R-:W-:Y:S05]  /*3fb20*/  BSYNC.RECONVERGENT B3 ;  /* 0x0000000000037941 */ /* 0x000fea0003800200 */
.L_x_870:
[-C--:B------:R-:W-:Y:S01]  /*3fb30*/  IMAD.WIDE.U32 R84, R101, R115.reuse, RZ ;  /* 0x0000007365547225 */ /* 0x080fe200078e00ff */
[----:B------:R-:W-:Y:S01]  /*3fb40*/  UMOV UR4, URZ ;  /* 0x000000ff00047c82 */ /* 0x000fe20008000000 */
[----:B------:R-:W-:Y:S02]  /*3fb50*/  BSSY.RECONVERGENT B3, `(.L_x_874) ;  /* 0x0000211000037945 */ /* 0x000fe40003800200 */
        /* <DEDUP_REMOVED lines=35> */
[----:B------:R-:W-:Y:S01]  /*3fd90*/  IMAD.MOV.U32 R84, RZ, RZ, R87 ;  /* 0x000000ffff547224 */ /* 0x000fe200078e0057 */
[----:B------:R-:W-:Y:S01]  /*3fda0*/  ISETP.GE.U32.AND.EX P0, PT, R117, R86, PT, P0 ;  /* 0x000000567500720c */ /* 0x000fe20003f06100 */
[----:B------:R-:W-:Y:S01]  /*3fdb0*/  IMAD.WIDE.U32.X R86, R101, R118, R88, P4 ;  /* 0x0000007665567225 */ /* 0x000fe200020e0458 */
[----:B------:R-:W-:Y:S02]  /*3fdc0*/  SEL R93, RZ, 0x1, !P1 ;  /* 0x00000001ff5d7807 */ /* 0x000fe40004800000 */
[----:B------:R-:W-:Y:S01]  /*3fdd0*/  SEL R91, RZ, 0x1, P0 ;  /* 0x00000001ff5b7807 */ /* 0x000fe20000000000 */
[----:B------:R-:W-:Y:S01]  /*3fde0*/  IMAD.X R85, RZ, RZ, RZ, P6 ;  /* 0x000000ffff557224 */ /* 0x000fe200030e06ff */
        /* <DEDUP_REMOVED lines=73> */
[----:B------:R-:W-:-:S04]  /*40280*/  IMAD.WIDE.U32 R88, R129, R128, RZ ;  /* 0x0000008081587225 */ /* 0x000fc800078e00ff */
[----:B------:R-:W-:-:S04]  /*40290*/  IMAD.WIDE.U32 R94, P2, R129, R116, R94 ;  /* 0x00000074815e7225 */ /* 0x000fc8000784005e */
[----:B------:R-:W-:Y:S01]  /*402a0*/  IMAD.WIDE.U32 R96, P0, R131, R122, R96 ;  /* 0x0000007a83607225 */ /* 0x000fe20007800060 */
[----:B------:R-:W-:-:S03]  /*402b0*/  IADD3 RZ, P1, PT, R89, R94, RZ ;  /* 0x0000005e59ff7210 */ /* 0x000fc60007f3e0ff */
[----:B------:R-:W-:Y:S01]  /*402c0*/  @P6 IADD3 R103, P5, PT, RZ, -R103, RZ ;  /* 0x80000067ff676210 */ /* 0x000fe20007fbe0ff */
[----:B------:R-:W-:-:S04]  /*402d0*/  IMAD.WIDE.U32 R92, R129, R123, RZ ;  /* 0x0000007b815c7225 */ /* 0x000fc800078e00ff */
[----:B------:R-:W-:-:S04]  /*402e0*/  IMAD.WIDE.U32 R86, P4, R129, R122, R86 ;  /* 0x0000007a81567225 */ /* 0x000fc80007880056 */
[----:B------:R-:W-:-:S04]  /*402f0*/  IMAD.WIDE.U32 R98, R131, R123, RZ ;  /* 0x0000007b83627225 */ /* 0x000fc800078e00ff */
[----:B------:R-:W-:Y:S01]  /*40300*/  IMAD.X R89, RZ, RZ, RZ, P0 ;  /* 0x000000ffff597224 */ /* 0x000fe200000e06ff */
[----:B------:R-:W-:Y:S01]  /*40310*/  @P6 ISETP.NE.U32.AND P0, PT, R102, RZ, PT ;  /* 0x000000ff6600620c */ /* 0x000fe20003f05070 */
[----:B------:R-:W-:Y:S01]  /*40320*/  @P6 IMAD.X R94, RZ, RZ, ~R100, P5 ;  /* 0x000000ffff5e6224 */ /* 0x000fe200028e0e64 */
[----:B------:R-:W-:Y:S01]  /*40330*/  IADD3 RZ, P5, PT, R93, R86, RZ ;  /* 0x000000565dff7210 */ /* 0x000fe20007fbe0ff */
[----:B------:R-:W-:Y:S01]  /*40340*/  IMAD R86, R124, R119, RZ ;  /* 0x000000777c567224 */ /* 0x000fe200078e02ff */
[----:B------:R-:W-:Y:S01]  /*40350*/  IADD3 RZ, P3, PT, R99, R96, RZ ;  /* 0x0000006063ff7210 */ /* 0x000fe20007f7e0ff */
[----:B------:R-:W-:Y:S01]  /*40360*/  IMAD.MOV.U32 R88, RZ, RZ, R97 ;  /* 0x000000ffff587224 */ /* 0x000fe200078e0061 */
[----:B------:R-:W-:Y:S01]  /*40370*/  @P6 ISETP.NE.AND.EX P0, PT, R104, RZ, PT, P0 ;  /* 0x000000ff6800620c */ /* 0x000fe20003f05300 */
[----:B------:R-:W-:Y:S01]  /*40380*/  IMAD.X R91, RZ, RZ, RZ, P2 ;  /* 0x000000ffff5b7224 */ /* 0x000fe200010e06ff */
[----:B------:R-:W-:Y:S01]  /*40390*/  @P6 ISETP.NE.U32.AND P2, PT, R90, R103, PT ;  /* 0x000000675a00620c */ /* 0x000fe20003f45070 */
[----:B------:R-:W-:-:S03]  /*403a0*/  IMAD.WIDE.U32 R92, R125, R115, RZ ;  /* 0x000000737d5c7225 */ /* 0x000fc600078e00ff */
[----:B------:R-:W-:Y:S01]  /*403b0*/  @P6 ISETP.NE.AND.EX P2, PT, R141, R94, !P0, P2 ;  /* 0x0000005e8d00620c */ /* 0x000fe20004745320 */
[----:B------:R-:W-:-:S04]  /*403c0*/  IMAD.WIDE.U32 R96, R115, R119, RZ ;  /* 0x0000007773607225 */ /* 0x000fc800078e00ff */
[----:B------:R-:W-:Y:S02]  /*403d0*/  IMAD R90, R124, R131, RZ ;  /* 0x000000837c5a7224 */ /* 0x000fe400078e02ff */
[----:B------:R-:W-:Y:S02]  /*403e0*/  IMAD R99, R125, R115, R86 ;  /* 0x000000737d637224 */ /* 0x000fe400078e0256 */
[----:B------:R-:W-:Y:S01]  /*403f0*/  IMAD.WIDE.U32.X R88, R101, R122, R88, P3 ;  /* 0x0000007a65587225 */ /* 0x000fe200018e0458 */
[----:B------:R-:W-:-:S03]  /*40400*/  IADD3 R139, P3, PT, R139, R96, RZ ;  /* 0x000000608b8b7210 */ /* 0x000fc60007f7e0ff */
[----:B------:R-:W-:Y:S02]  /*40410*/  IMAD R86, R101, R115, R90 ;  /* 0x0000007365567224 */ /* 0x000fe400078e025a */
[----:B------:R-:W-:-:S04]  /*40420*/  IMAD.WIDE.U32 R92, P0, R119, R124, R92 ;  /* 0x0000007c775c7225 */ /* 0x000fc8000780005c */
[----:B------:R-:W-:Y:S02]  /*40430*/  IMAD.IADD R97, R97, 0x1, R99 ;  /* 0x0000000161617824 */ /* 0x000fe400078e0263 */
[----:B------:R-:W-:Y:S02]  /*40440*/  IMAD.MOV.U32 R90, RZ, RZ, R95 ;  /* 0x000000ffff5a7224 */ /* 0x000fe400078e005f */
[----:B------:R-:W-:-:S04]  /*40450*/  IMAD.WIDE.U32 R94, R119, R115, RZ ;  /* 0x00000073775e7225 */ /* 0x000fc800078e00ff */
[----:B------:R-:W-:Y:S01]  /*40460*/  IMAD.X R99, RZ, RZ, RZ, P0 ;  /* 0x000000ffff637224 */ /* 0x000fe200000e06ff */
[----:B------:R-:W-:Y:S01]  /*40470*/  ISETP.GE.U32.AND P0, PT, R139, R96, PT ;  /* 0x000000608b00720c */ /* 0x000fe20003f06070 */
[----:B------:R-:W-:Y:S01]  /*40480*/  IMAD.X R136, R97, 0x1, R136, P3 ;  /* 0x0000000161887824 */ /* 0x000fe200018e0688 */
[----:B------:R-:W-:Y:S01]  /*40490*/  IADD3 RZ, P3, PT, R95, R92, RZ ;  /* 0x0000005c5fff7210 */ /* 0x000fe20007f7e0ff */
[----:B------:R-:W-:Y:S02]  /*404a0*/  IMAD.MOV.U32 R98, RZ, RZ, R93 ;  /* 0x000000ffff627224 */ /* 0x000fe400078e005d */
[----:B------:R-:W-:Y:S01]  /*404b0*/  IMAD.WIDE.U32 R100, R125, R126, RZ ;  /* 0x0000007e7d647225 */ /* 0x000fe200078e00ff */
[----:B------:R-:W-:-:S03]  /*404c0*/  ISETP.GE.U32.AND.EX P0, PT, R136, R97, PT, P0 ;  /* 0x000000618800720c */ /* 0x000fc60003f06100 */
[----:B------:R-:W-:Y:S01]  /*404d0*/  IMAD.WIDE.U32.X R90, R135, R116, R90, P1 ;  /* 0x00000074875a7225 */ /* 0x000fe200008e045a */
[----:B------:R-:W-:Y:S02]  /*404e0*/  IADD3 R141, P1, PT, RZ, -R137, RZ ;  /* 0x80000089ff8d7210 */ /* 0x000fe40007f3e0ff */
[----:B------:R-:W-:Y:S01]  /*404f0*/  SEL R137, RZ, 0x1, P0 ;  /* 0x00000001ff897807 */ /* 0x000fe20000000000 */
[----:B------:R-:W-:-:S04]  /*40500*/  IMAD.WIDE.U32 R102, R120, R115, RZ ;  /* 0x0000007378667225 */ /* 0x000fc800078e00ff */
[----:B------:R-:W-:-:S04]  /*40510*/  IMAD.WIDE.U32.X R98, R125, R124, R98, P3 ;  /* 0x0000007c7d627225 */ /* 0x000fc800018e0462 */
[----:B------:R-:W-:Y:S01]  /*40520*/  IMAD R104, R118, R119, RZ ;  /* 0x0000007776687224 */ /* 0x000fe200078e02ff */
[----:B------:R-:W-:Y:S01]  /*40530*/  IADD3 R137, P3, PT, R137, R98, RZ ;  /* 0x0000006289897210 */ /* 0x000fe20007f7e0ff */
[----:B------:R-:W-:-:S04]  /*40540*/  IMAD.WIDE.U32 R94, R119, R126, RZ ;  /* 0x0000007e775e7225 */ /* 0x000fc800078e00ff */
[----:B------:R-:W-:-:S04]  /*40550*/  IMAD.WIDE.U32 R100, P0, R119, R118, R100 ;  /* 0x0000007677647225 */ /* 0x000fc80007800064 */
[----:B------:R-:W-:-:S04]  /*40560*/  IMAD.WIDE.U32 R92, R126, R119, RZ ;  /* 0x000000777e5c7225 */ /* 0x000fc800078e00ff */
[----:B------:R-:W-:Y:S02]  /*40570*/  IMAD.X R143, RZ, RZ, ~R105, P1 ;  /* 0x000000ffff8f7224 */ /* 0x000fe400008e0e69 */
[----:B------:R-:W-:-:S04]  /*40580*/  IMAD.WIDE.U32 R96, R121, R115, RZ ;  /* 0x0000007379607225 */ /* 0x000fc800078e00ff */
[----:B------:R-:W-:-:S04]  /*40590*/  IMAD.WIDE.U32 R102, P1, R121, R124, R102 ;  /* 0x0000007c79667225 */ /* 0x000fc80007820066 */
[----:B------:R-:W-:Y:S02]  /*405a0*/  IMAD R145, R125, R126, R104 ;  /* 0x0000007e7d917224 */ /* 0x000fe400078e0268 */
[----:B------:R-:W-:Y:S01]  /*405b0*/  IMAD.X R105, RZ, RZ, RZ, P4 ;  /* 0x000000ffff697224 */ /* 0x000fe200020e06ff */
[----:B------:R-:W-:Y:S01]  /*405c0*/  IADD3 RZ, P4, PT, R95, R100, RZ ;  /* 0x000000645fff7210 */ /* 0x000fe20007f9e0ff */
[----:B------:R-:W-:Y:S01]  /*405d0*/  IMAD.X R95, RZ, RZ, RZ, P0 ;  /* 0x000000ffff5f7224 */ /* 0x000fe200000e06ff */
[----:B------:R-:W-:Y:S01]  /*405e0*/  IADD3 R140, P0, PT, R137, R92, RZ ;  /* 0x0000005c898c7210 */ /* 0x000fe20007f1e0ff */
[----:B------:R-:W-:Y:S01]  /*405f0*/  IMAD.X R100, RZ, RZ, R99, P3 ;  /* 0x000000ffff647224 */ /* 0x000fe200018e0663 */
[----:B------:R-:W-:Y:S01]  /*40600*/  IADD3 RZ, P3, PT, R97, R102, RZ ;  /* 0x0000006661ff7210 */ /* 0x000fe20007f7e0ff */
[----:B------:R-:W-:Y:S02]  /*40610*/  IMAD.IADD R93, R93, 0x1, R145 ;  /* 0x000000015d5d7824 */ /* 0x000fe400078e0291 */
[----:B------:R-:W-:-:S02]  /*40620*/  IMAD.X R97, RZ, RZ, RZ, P1 ;  /* 0x000000ffff617224 */ /* 0x000fc400008e06ff */
[----:B------:R-:W-:Y:S01]  /*40630*/  IMAD.MOV.U32 R94, RZ, RZ, R101 ;  /* 0x000000ffff5e7224 */ /* 0x000fe200078e0065 */
[----:B------:R-:W-:Y:S01]  /*40640*/  IADD3 R101, P1, PT, R140, R133, RZ ;  /* 0x000000858c657210 */ /* 0x000fe20007f3e0ff */
[----:B------:R-:W-:Y:S01]  /*40650*/  IMAD.X R138, R93, 0x1, R100, P0 ;  /* 0x000000015d8a7824 */ /* 0x000fe200000e0664 */
[----:B------:R-:W-:Y:S01]  /*40660*/  ISETP.NE.U32.AND P0, PT, R85, RZ, PT ;  /* 0x000000ff5500720c */ /* 0x000fe20003f05070 */
[----:B------:R-:W-:Y:S02]  /*40670*/  IMAD.MOV.U32 R96, RZ, RZ, R103 ;  /* 0x000000ffff607224 */ /* 0x000fe400078e0067 */
        /* <DEDUP_REMOVED lines=9> */
[----:B------:R-:W-:-:S02]  /*40710*/  ISETP.NE.AND.EX P6, PT, R132, RZ, PT, P0 ;  /* 0x000000ff8400720c */ /* 0x000fc40003fc5300 */
[----:B------:R-:W-:Y:S01]  /*40720*/  IADD3 R103, P0, PT, R103, R90, RZ ;  /* 0x0000005a67677210 */ /* 0x000fe20007f1e0ff */
[----:B------:R-:W-:Y:S01]  /*40730*/  IMAD R87, R135, R123, R98 ;  /* 0x0000007b87577224 */ /* 0x000fe200078e0262 */
[----:B------:R-:W-:Y:S01]  /*40740*/  ISETP.NE.AND.EX P2, PT, R134, R143, !P6, P2 ;  /* 0x0000008f8600720c */ /* 0x000fe20007745320 */
[----:B------:R-:W-:Y:S01]  /*40750*/  IMAD.WIDE.U32 R98, R115, R131, RZ ;  /* 0x0000008373627225 */ /* 0x000fe200078e00ff */
[----:B------:R-:W-:Y:S02]  /*40760*/  IADD3.X R129, PT, PT, R91, UR4, RZ, P0, !PT ;  /* 0x000000045b817c10 */ /* 0x000fe400087fe4ff */
[----:B------:R-:W-:Y:S01]  /*40770*/  SEL R134, RZ, 0x1, !P2 ;  /* 0x00000001ff867807 */ /* 0x000fe20005000000 */
[----:B------:R-:W-:Y:S01]  /*40780*/  IMAD.IADD R102, R85, 0x1, R87 ;  /* 0x0000000155667824 */ /* 0x000fe200078e0257 */
[----:B------:R-:W-:Y:S01]  /*40790*/  IADD3 R85, P0, PT, R103, R84, RZ ;  /* 0x0000005467557210 */ /* 0x000fe20007f1e0ff */
[----:B------:R-:W-:Y:S01]  /*407a0*/  IMAD.WIDE.U32.X R104, R135, R122, R104, P5 ;  /* 0x0000007a87687225 */ /* 0x000fe200028e0468 */
[----:B------:R-:W-:-:S02]  /*407b0*/  @P1 IADD3 R137, P2, PT, RZ, -R137, RZ ;  /* 0x80000089ff891210 */ /* 0x000fc40007f5e0ff */
[----:B------:R-:W-:Y:S01]  /*407c0*/  @P1 ISETP.NE.U32.AND P6, PT, R140, RZ, PT ;  /* 0x000000ff8c00120c */ /* 0x000fe20003fc5070 */
[----:B------:R-:W-:Y:S01]  /*407d0*/  IMAD.X R127, R102, 0x1, R129, P0 ;  /* 0x00000001667f7824 */ /* 0x000fe200000e0681 */
[----:B------:R-:W-:Y:S01]  /*407e0*/  IADD3 R134, P0, P5, R85, R88, R134 ;  /* 0x0000005855867210 */ /* 0x000fe20007d1e086 */
[----:B------:R-:W-:Y:S01]  /*407f0*/  IMAD.WIDE.U32 R90, R98, R70, RZ ;  /* 0x00000046625a7225 */ /* 0x000fe200078e00ff */
[----:B------:R-:W-:Y:S02]  /*40800*/  @P1 ISETP.NE.AND.EX P6, PT, R138, RZ, PT, P6 ;  /* 0x000000ff8a00120c */ /* 0x000fe40003fc5360 */
[----:B------:R-:W-:Y:S01]  /*40810*/  IADD3.X R132, PT, PT, R127, R89, RZ, P0, P5 ;  /* 0x000000597f847210 */ /* 0x000fe200007ea4ff */
[----:B------:R-:W-:Y:S01]  /*40820*/  IMAD R87, R124, R121, RZ ;  /* 0x000000797c577224 */ /* 0x000fe200078e02ff */
[----:B------:R-:W-:Y:S01]  /*40830*/  @P1 ISETP.NE.U32.AND P0, PT, R92, R137, PT ;  /* 0x000000895c00120c */ /* 0x000fe20003f05070 */
[----:B------:R-:W-:Y:S02]  /*40840*/  @P1 IMAD.X R100, RZ, RZ, ~R100, P2 ;  /* 0x000000ffff641224 */ /* 0x000fe400010e0e64 */
[----:B------:R-:W-:-:S02]  /*40850*/  IMAD.IADD R99, R99, 0x1, R86 ;  /* 0x0000000163637824 */ /* 0x000fc400078e0256 */
[----:B------:R-:W-:Y:S01]  /*40860*/  IMAD R131, R120, R115, R87 ;  /* 0x0000007378837224 */ /* 0x000fe200078e0257 */
[----:B------:R-:W-:Y:S01]  /*40870*/  @P1 ISETP.NE.AND.EX P0, PT, R93, R100, !P6, P0 ;  /* 0x000000645d00120c */ /* 0x000fe20007705300 */
[----:B------:R-:W-:Y:S01]  /*40880*/  IMAD.WIDE.U32 R88, R115, R121, RZ ;  /* 0x0000007973587225 */ /* 0x000fe200078e00ff */
[----:B------:R-:W-:-:S03]  /*40890*/  LOP3.LUT R115, RZ, R98, RZ, 0x33, !PT ;  /* 0x00000062ff737212 */ /* 0x000fc600078e33ff */
[----:B------:R-:W-:Y:S01]  /*408a0*/  IMAD.WIDE.U32 R86, R90, R68, RZ ;  /* 0x000000445a567225 */ /* 0x000fe200078e00ff */
[----:B------:R-:W-:-:S03]  /*408b0*/  IADD3 R101, P5, PT, R101, R88, RZ ;  /* 0x0000005865657210 */ /* 0x000fc60007fbe0ff */
[----:B------:R-:W-:Y:S01]  /*408c0*/  IMAD R92, R99, R70, RZ ;  /* 0x00000046635c7224 */ /* 0x000fe200078e02ff */
[----:B------:R-:W-:Y:S01]  /*408d0*/  ISETP.GT.U32.AND P2, PT, R86, R115, PT ;  /* 0x000000735600720c */ /* 0x000fe20003f44070 */
[----:B------:R-:W-:Y:S01]  /*408e0*/  IMAD.MOV.U32 R93, RZ, RZ, 0x1 ;  /* 0x00000001ff5d7424 */ /* 0x000fe200078e00ff */
[----:B------:R-:W-:Y:S01]  /*408f0*/  @P1 SEL R93, RZ, 0x1, !P0 ;  /* 0x00000001ff5d1807 */ /* 0x000fe20004000000 */
[----:B------:R-:W-:Y:S01]  /*40900*/  IMAD.WIDE.U32.X R94, R125, R118, R94, P4 ;  /* 0x000000767d5e7225 */ /* 0x000fe200020e045e */
[----:B------:R-:W-:Y:S02]  /*40910*/  ISETP.GE.U32.AND P0, PT, R134, R85, PT ;  /* 0x000000558600720c */ /* 0x000fe40003f06070 */
[----:B------:R-:W-:Y:S01]  /*40920*/  ISETP.GE.U32.AND P6, PT, R101, R88, PT ;  /* 0x000000586500720c */ /* 0x000fe20003fc6070 */
[----:B------:R-:W-:Y:S01]  /*40930*/  IMAD R115, R98, R71, R92 ;  /* 0x0000004762737224 */ /* 0x000fe200078e025c */
[----:B------:R-:W-:Y:S01]  /*40940*/  IADD3 R135, P1, PT, R93, R94, RZ ;  /* 0x0000005e5d877210 */ /* 0x000fe20007f3e0ff */
[----:B------:R-:W-:Y:S01]  /*40950*/  IMAD R92, R116, R119, RZ ;  /* 0x00000077745c7224 */ /* 0x000fe200078e02ff */
[----:B------:R-:W-:Y:S01]  /*40960*/  ISETP.GE.U32.AND.EX P0, PT, R132, R127, PT, P0 ;  /* 0x0000007f8400720c */ /* 0x000fe20003f06100 */
[----:B------:R-:W-:Y:S01]  /*40970*/  IMAD.IADD R86, R89, 0x1, R131 ;  /* 0x0000000159567824 */ /* 0x000fe200078e0283 */
[----:B------:R-:W-:Y:S01]  /*40980*/  IADD3.X R95, PT, PT, R95, UR4, RZ, P1, !PT ;  /* 0x000000045f5f7c10 */ /* 0x000fe20008ffe4ff */
[----:B------:R-:W-:-:S04]  /*40990*/  IMAD.WIDE.U32 R88, R128, R119, RZ ;  /* 0x0000007780587225 */ /* 0x000fc800078e00ff */
[----:B------:R-:W-:Y:S01]  /*409a0*/  IMAD R93, R125, R128, R92 ;  /* 0x000000807d5d7224 */ /* 0x000fe200078e025c */
[----:B------:R-:W-:Y:S01]  /*409b0*/  IADD3 R98, P4, PT, R135, R88, RZ ;  /* 0x0000005887627210 */ /* 0x000fe20007f9e0ff */
[----:B------:R-:W-:Y:S02]  /*409c0*/  IMAD.IADD R91, R91, 0x1, R115 ;  /* 0x000000015b5b7824 */ /* 0x000fe400078e0273 */
        /* <DEDUP_REMOVED lines=8> */
[----:B------:R-:W-:Y:S01]  /*40a50*/  IMAD.X R124, R131, 0x1, R132, P1 ;  /* 0x00000001837c7824 */ /* 0x000fe200008e0684 */
[----:B------:R-:W-:Y:S01]  /*40a60*/  ISETP.GE.U32.AND P1, PT, R115, R98, PT ;  /* 0x000000627300720c */ /* 0x000fe20003f26070 */
[----:B------:R-:W-:Y:S01]  /*40a70*/  IMAD.WIDE.U32 R92, P4, R90, R69, R92 ;  /* 0x000000455a5c7225 */ /* 0x000fe2000788005c */
[----:B------:R-:W-:-:S02]  /*40a80*/  SEL R103, RZ, 0x1, P6 ;  /* 0x00000001ff677807 */ /* 0x000fc40003000000 */
[----:B------:R-:W-:Y:S01]  /*40a90*/  ISETP.GE.U32.AND.EX P1, PT, R124, R131, PT, P1 ;  /* 0x000000837c00720c */ /* 0x000fe20003f26110 */
[----:B------:R-:W-:Y:S01]  /*40aa0*/  @P0 IMAD.X R129, RZ, RZ, ~R129, P3 ;  /* 0x000000ffff810224 */ /* 0x000fe200018e0e81 */
[----:B------:R-:W-:Y:S02]  /*40ab0*/  @P0 ISETP.NE.U32.AND P3, PT, R84, R133, PT ;  /* 0x000000855400020c */ /* 0x000fe40003f65070 */
[----:B------:R-:W-:Y:S01]  /*40ac0*/  IADD3 R89, P5, PT, R87, R92, RZ ;  /* 0x0000005c57597210 */ /* 0x000fe20007fbe0ff */
[----:B------:R-:W-:Y:S01]  /*40ad0*/  IMAD.WIDE.U32 R86, R125, R128, RZ ;  /* 0x000000807d567225 */ /* 0x000fe200078e00ff */
[----:B------:R-:W-:Y:S02]  /*40ae0*/  @P0 ISETP.NE.U32.AND P6, PT, R85, RZ, PT ;  /* 0x000000ff5500020c */ /* 0x000fe40003fc5070 */
[----:B------:R-:W-:Y:S01]  /*40af0*/  LOP3.LUT R84, RZ, R99, RZ, 0x33, !PT ;  /* 0x00000063ff547212 */ /* 0x000fe200078e33ff */
[----:B------:R-:W-:Y:S01]  /*40b00*/  IMAD.X R85, RZ, RZ, RZ, P4 ;  /* 0x000000ffff557224 */ /* 0x000fe200020e06ff */
[----:B------:R-:W-:-:S02]  /*40b10*/  @P0 ISETP.NE.AND.EX P4, PT, R127, RZ, PT, P6 ;  /* 0x000000ff7f00020c */ /* 0x000fc40003f85360 */
[----:B------:R-:W-:Y:S01]  /*40b20*/  ISETP.GT.U32.AND.EX P2, PT, R89, R84, PT, P2 ;  /* 0x000000545900720c */ /* 0x000fe20003f44120 */
[----:B------:R-:W-:Y:S01]  /*40b30*/  IMAD.MOV.U32 R84, RZ, RZ, R93 ;  /* 0x000000ffff547224 */ /* 0x000fe200078e005d */
[----:B------:R-:W-:Y:S01]  /*40b40*/  IADD3 R99, P6, PT, R103, R96, RZ ;  /* 0x0000006067637210 */ /* 0x000fe20007fde0ff */
[----:B------:R-:W-:Y:S01]  /*40b50*/  IMAD.WIDE.U32 R92, R119, R128, RZ ;  /* 0x00000080775c7225 */ /* 0x000fe200078e00ff */
[----:B------:R-:W-:Y:S02]  /*40b60*/  @P0 ISETP.NE.AND.EX P3, PT, R102, R129, !P4, P3 ;  /* 0x000000816600020c */ /* 0x000fe40006765330 */
[----:B------:R-:W-:Y:S01]  /*40b70*/  @P1 ISETP.NE.U32.AND P4, PT, R98, RZ, PT ;  /* 0x000000ff6200120c */ /* 0x000fe20003f85070 */
[----:B------:R-:W-:Y:S01]  /*40b80*/  IMAD.WIDE.U32.X R84, R91, R69, R84, P5 ;  /* 0x000000455b547225 */ /* 0x000fe200028e0454 */
[----:B------:R-:W-:-:S03]  /*40b90*/  @P1 IADD3 R103, P5, PT, RZ, -R135, RZ ;  /* 0x80000087ff671210 */ /* 0x000fc60007fbe0ff */
[----:B------:R-:W-:Y:S01]  /*40ba0*/  IMAD.X R96, RZ, RZ, R97, P6 ;  /* 0x000000ffff607224 */ /* 0x000fe200030e0661 */
[----:B------:R-:W-:Y:S01]  /*40bb0*/  SEL R97, RZ, 0x1, !P2 ;  /* 0x00000001ff617807 */ /* 0x000fe20005000000 */
[----:B------:R-:W-:Y:S01]  /*40bc0*/  IMAD.WIDE.U32 R86, P6, R119, R116, R86 ;  /* 0x0000007477567225 */ /* 0x000fe200078c0056 */
[----:B------:R-:W-:-:S03]  /*40bd0*/  @P1 ISETP.NE.U32.AND P2, PT, R88, R103, PT ;  /* 0x000000675800120c */ /* 0x000fc60003f45070 */
[----:B------:R-:W-:Y:S01]  /*40be0*/  IMAD.X R89, RZ, RZ, RZ, P6 ;  /* 0x000000ffff597224 */ /* 0x000fe200030e06ff */
[----:B------:R-:W-:Y:S01]  /*40bf0*/  @P1 ISETP.NE.AND.EX P6, PT, R131, RZ, PT, P4 ;  /* 0x000000ff8300120c */ /* 0x000fe20003fc5340 */
[----:B------:R-:W-:Y:S01]  /*40c00*/  @P1 IMAD.X R95, RZ, RZ, ~R95, P5 ;  /* 0x000000ffff5f1224 */ /* 0x000fe200028e0e5f */
[----:B------:R-:W-:Y:S01]  /*40c10*/  IADD3 R97, P5, PT, R97, R84, RZ ;  /* 0x0000005461617210 */ /* 0x000fe20007fbe0ff */
[----:B------:R-:W-:Y:S01]  /*40c20*/  IMAD.MOV.U32 R88, RZ, RZ, R87 ;  /* 0x000000ffff587224 */ /* 0x000fe200078e0057 */
[----:B------:R-:W-:Y:S01]  /*40c30*/  IADD3 RZ, P4, PT, R93, R86, RZ ;  /* 0x000000565dff7210 */ /* 0x000fe20007f9e0ff */
[----:B------:R-:W-:Y:S01]  /*40c40*/  IMAD.MOV.U32 R131, RZ, RZ, 0x1 ;  /* 0x00000001ff837424 */ /* 0x000fe200078e00ff */
[----:B------:R-:W-:Y:S01]  /*40c50*/  @P1 ISETP.NE.AND.EX P2, PT, R94, R95, !P6, P2 ;  /* 0x0000005f5e00120c */ /* 0x000fe20007745320 */
[----:B------:R-:W-:Y:S02]  /*40c60*/  IMAD.X R98, RZ, RZ, R85, P5 ;  /* 0x000000ffff627224 */ /* 0x000fe400028e0655 */
[----:B------:R-:W-:Y:S01]  /*40c70*/  IMAD R85, R118, R121, RZ ;  /* 0x0000007976557224 */ /* 0x000fe200078e02ff */
[----:B------:R-:W-:Y:S01]  /*40c80*/  @P1 SEL R131, RZ, 0x1, !P2 ;  /* 0x00000001ff831807 */ /* 0x000fe20005000000 */
[----:B------:R-:W-:-:S04]  /*40c90*/  IMAD.WIDE.U32.X R88, R125, R116, R88, P4 ;  /* 0x000000747d587225 */ /* 0x000fc800020e0458 */
[----:B------:R-:W-:Y:S01]  /*40ca0*/  IMAD.WIDE.U32 R86, R126, R121, RZ ;  /* 0x000000797e567225 */ /* 0x000fe200078e00ff */
[----:B------:R-:W-:-:S03]  /*40cb0*/  IADD3 R131, P1, PT, R131, R88, RZ ;  /* 0x0000005883837210 */ /* 0x000fc60007f3e0ff */
[----:B------:R-:W-:Y:S01]  /*40cc0*/  IMAD.WIDE.U32 R92, R91, R66, RZ ;  /* 0x000000425b5c7225 */ /* 0x000fe200078e00ff */
[----:B------:R-:W-:Y:S02]  /*40cd0*/  IADD3 R102, P2, PT, R99, R86, RZ ;  /* 0x0000005663667210 */ /* 0x000fe40007f5e0ff */
[----:B------:R-:W-:Y:S01]  /*40ce0*/  IADD3.X R132, PT, PT, R89, UR4, RZ, P1, !PT ;  /* 0x0000000459847c10 */ /* 0x000fe20008ffe4ff */
[----:B------:R-:W-:Y:S01]  /*40cf0*/  IMAD R95, R120, R126, R85 ;  /* 0x0000007e785f7224 */ /* 0x000fe200078e0255 */
[----:B------:R-:W-:Y:S01]  /*40d00*/  IADD3 R115, P1, PT, R102, R115, RZ ;  /* 0x0000007366737210 */ /* 0x000fe20007f3e0ff */
[----:B------:R-:W-:-:S04]  /*40d10*/  IMAD.WIDE.U32 R84, R90, R66, RZ ;  /* 0x000000425a547225 */ /* 0x000fc800078e00ff */
[----:B------:R-:W-:Y:S01]  /*40d20*/  IMAD.IADD R103, R87, 0x1, R95 ;  /* 0x0000000157677824 */ /* 0x000fe200078e025f */
[----:B------:R-:W-:Y:S01]  /*40d30*/  IADD3 R137, P5, PT, R97, R84, RZ ;  /* 0x0000005461897210 */ /* 0x000fe20007fbe0ff */
[----:B------:R-:W-:-:S03]  /*40d40*/  IMAD.WIDE.U32 R92, P4, R90, R67, R92 ;  /* 0x000000435a5c7225 */ /* 0x000fc6000788005c */
[----:B------:R-:W-:Y:S01]  /*40d50*/  IADD3 R130, P6, PT, R137, R130, RZ ;  /* 0x0000008289827210 */ /* 0x000fe20007fde0ff */
[----:B------:R-:W-:Y:S02]  /*40d60*/  IMAD.X R127, R103, 0x1, R96, P2 ;  /* 0x00000001677f7824 */ /* 0x000fe400010e0660 */
[----:B------:R-:W-:Y:S01]  /*40d70*/  IMAD.IADD R135, R85, 0x1, R92 ;  /* 0x0000000155877824 */ /* 0x000fe200078e025c */
[----:B------:R-:W-:Y:S01]  /*40d80*/  ISETP.GE.U32.AND P2, PT, R130, R137, PT ;  /* 0x000000898200720c */ /* 0x000fe20003f46070 */
[-C--:B------:R-:W-:Y:S02]  /*40d90*/  IMAD R94, R122, R119.reuse, RZ ;  /* 0x000000777a5e7224 */ /* 0x080fe400078e02ff */
[----:B------:R-:W-:Y:S01]  /*40da0*/  IMAD.X R124, R127, 0x1, R124, P1 ;  /* 0x000000017f7c7824 */ /* 0x000fe200008e067c */
[----:B------:R-:W-:Y:S01]  /*40db0*/  ISETP.GE.U32.AND P1, PT, R115, R102, PT ;  /* 0x000000667300720c */ /* 0x000fe20003f26070 */
[----:B------:R-:W-:Y:S02]  /*40dc0*/  IMAD.X R134, R135, 0x1, R98, P5 ;  /* 0x0000000187867824 */ /* 0x000fe400028e0662 */
[----:B------:R-:W-:Y:S01]  /*40dd0*/  IMAD.WIDE.U32 R88, R123, R119, RZ ;  /* 0x000000777b587225 */ /* 0x000fe200078e00ff */
[----:B------:R-:W-:-:S03]  /*40de0*/  ISETP.GE.U32.AND.EX P1, PT, R124, R127, PT, P1 ;  /* 0x0000007f7c00720c */ /* 0x000fc60003f26110 */
[-C--:B------:R-:W-:Y:S02]  /*40df0*/  IMAD R95, R125, R123.reuse, R94 ;  /* 0x0000007b7d5f7224 */ /* 0x080fe400078e025e */
        /* <DEDUP_REMOVED lines=12> */
[----:B------:R-:W-:Y:S02]  /*40ec0*/  @P1 IADD3 R99, P5, PT, RZ, -R99, RZ ;  /* 0x80000063ff631210 */ /* 0x000fe40007fbe0ff */
[----:B------:R-:W-:Y:S02]  /*40ed0*/  @P1 ISETP.NE.U32.AND P6, PT, R102, RZ, PT ;  /* 0x000000ff6600120c */ /* 0x000fe40003fc5070 */
[----:B------:R-:W-:Y:S01]  /*40ee0*/  @P1 ISETP.NE.U32.AND P3, PT, R86, R99, PT ;  /* 0x000000635600120c */ /* 0x000fe20003f65070 */
[----:B------:R-:W-:Y:S01]  /*40ef0*/  @P1 IMAD.X R86, RZ, RZ, ~R96, P5 ;  /* 0x000000ffff561224 */ /* 0x000fe200028e0e60 */
[----:B------:R-:W-:Y:S02]  /*40f00*/  @P1 ISETP.NE.AND.EX P6, PT, R127, RZ, PT, P6 ;  /* 0x000000ff7f00120c */ /* 0x000fe40003fc5360 */
[----:B------:R-:W-:Y:S01]  /*40f10*/  @P2 IADD3 R99, P5, PT, RZ, -R97, RZ ;  /* 0x80000061ff632210 */ /* 0x000fe20007fbe0ff */
[----:B------:R-:W-:Y:S01]  /*40f20*/  IMAD.WIDE.U32 R96, R120, R126, RZ ;  /* 0x0000007e78607225 */ /* 0x000fe200078e00ff */
[----:B------:R-:W-:-:S02]  /*40f30*/  @P2 ISETP.NE.U32.AND P0, PT, R137, RZ, PT ;  /* 0x000000ff8900220c */ /* 0x000fc40003f05070 */
[----:B------:R-:W-:Y:S01]  /*40f40*/  @P1 ISETP.NE.AND.EX P3, PT, R103, R86, !P6, P3 ;  /* 0x000000566700120c */ /* 0x000fe20007765330 */
[----:B------:R-:W-:Y:S01]  /*40f50*/  IMAD.WIDE.U32 R126, R121, R126, RZ ;  /* 0x0000007e797e7225 */ /* 0x000fe200078e00ff */
[----:B------:R-:W-:Y:S02]  /*40f60*/  @P2 ISETP.NE.U32.AND P6, PT, R84, R99, PT ;  /* 0x000000635400220c */ /* 0x000fe40003fc5070 */
[----:B------:R-:W-:Y:S01]  /*40f70*/  @P2 ISETP.NE.AND.EX P0, PT, R134, RZ, PT, P0 ;  /* 0x000000ff8600220c */ /* 0x000fe20003f05300 */
[----:B------:R-:W-:Y:S02]  /*40f80*/  @P2 IMAD.X R84, RZ, RZ, ~R98, P5 ;  /* 0x000000ffff542224 */ /* 0x000fe400028e0e62 */
        /* <DEDUP_REMOVED lines=9> */
[----:B------:R-:W-:Y:S02]  /*41020*/  IMAD.MOV.U32 R102, RZ, RZ, R97 ;  /* 0x000000ffff667224 */ /* 0x000fe400078e0061 */
[----:B------:R-:W-:Y:S01]  /*41030*/  IMAD.WIDE.U32.X R98, R91, R67, R98, P5 ;  /* 0x000000435b627225 */ /* 0x000fe200028e0462 */
[----:B------:R-:W-:-:S03]  /*41040*/  ISETP.GE.U32.AND P5, PT, R104, R117, PT ;  /* 0x000000756800720c */ /* 0x000fc60003fa6070 */
[----:B------:R-:W-:Y:S01]  /*41050*/  IMAD.MOV.U32 R119, RZ, RZ, 0x1 ;  /* 0x00000001ff777424 */ /* 0x000fe200078e00ff */
[----:B------:R-:W-:Y:S01]  /*41060*/  @P2 SEL R119, RZ, 0x1, !P0 ;  /* 0x00000001ff772807 */ /* 0x000fe20004000000 */
[----:B------:R-:W-:Y:S01]  /*41070*/  IMAD.MOV.U32 R86, RZ, RZ, R95 ;  /* 0x000000ffff567224 */ /* 0x000fe200078e005f */
[----:B------:R-:W-:Y:S01]  /*41080*/  ISETP.GE.U32.AND.EX P0, PT, R105, R133, PT, P5 ;  /* 0x000000856900720c */ /* 0x000fe20003f06150 */
[----:B------:R-:W-:Y:S01]  /*41090*/  IMAD.MOV.U32 R93, RZ, RZ, 0x1 ;  /* 0x00000001ff5d7424 */ /* 0x000fe200078e00ff */
[----:B------:R-:W-:Y:S01]  /*410a0*/  @P1 SEL R93, RZ, 0x1, !P3 ;  /* 0x00000001ff5d1807 */ /* 0x000fe20005800000 */
[----:B------:R-:W-:Y:S01]  /*410b0*/  IMAD.WIDE.U32.X R102, R120, R118, R102, P4 ;  /* 0x0000007678667225 */ /* 0x000fe200020e0466 */
[----:B------:R-:W-:-:S03]  /*410c0*/  IADD3 R119, P2, PT, R119, R98, RZ ;  /* 0x0000006277777210 */ /* 0x000fc60007f5e0ff */
[----:B------:R-:W-:Y:S01]  /*410d0*/  IMAD.WIDE.U32 R84, R91, R64, RZ ;  /* 0x000000405b547225 */ /* 0x000fe200078e00ff */
[----:B------:R-:W-:-:S03]  /*410e0*/  IADD3.X R134, PT, PT, R99, UR4, RZ, P2, !PT ;  /* 0x0000000463867c10 */ /* 0x000fc600097fe4ff */
[----:B------:R-:W-:Y:S01]  /*410f0*/  IMAD.WIDE.U32.X R86, R125, R122, R86, P6 ;  /* 0x0000007a7d567225 */ /* 0x000fe200030e0456 */
[----:B------:R-:W-:Y:S02]  /*41100*/  IADD3 R125, P1, PT, R93, R102, RZ ;  /* 0x000000665d7d7210 */ /* 0x000fe40007f3e0ff */
[----:B------:R-:W-:Y:S01]  /*41110*/  @P0 IADD3 R131, P3, PT, RZ, -R131, RZ ;  /* 0x80000083ff830210 */ /* 0x000fe20007f7e0ff */
[C---:B------:R-:W-:Y:S01]  /*41120*/  IMAD.WIDE.U32 R92, R90.reuse, R64, RZ ;  /* 0x000000405a5c7225 */ /* 0x040fe200078e00ff */
[----:B------:R-:W-:Y:S02]  /*41130*/  @P0 ISETP.NE.U32.AND P2, PT, R117, RZ, PT ;  /* 0x000000ff7500020c */ /* 0x000fe40003f45070 */
[----:B------:R-:W-:Y:S01]  /*41140*/  IADD3.X R118, PT, PT, R103, UR4, RZ, P1, !PT ;  /* 0x0000000467767c10 */ /* 0x000fe20008ffe4ff */
[----:B------:R-:W-:Y:S01]  /*41150*/  IMAD.WIDE.U32 R84, P4, R90, R65, R84 ;  /* 0x000000415a547225 */ /* 0x000fe20007880054 */
        /* <DEDUP_REMOVED lines=13> */
[C---:B------:R-:W-:Y:S01]  /*41230*/  IMAD R127, R120.reuse, R128, R95 ;  /* 0x00000080787f7224 */ /* 0x040fe200078e025f */
[----:B------:R-:W-:Y:S01]  /*41240*/  IADD3 R133, P5, PT, R125, R88, RZ ;  /* 0x000000587d857210 */ /* 0x000fe20007fbe0ff */
[----:B------:R-:W-:-:S03]  /*41250*/  IMAD.WIDE.U32 R98, R120, R128, RZ ;  /* 0x0000008078627225 */ /* 0x000fc600078e00ff */
[----:B------:R-:W-:Y:S01]  /*41260*/  IADD3 R104, P6, PT, R133, R104, RZ ;  /* 0x0000006885687210 */ /* 0x000fe20007fde0ff */
[----:B------:R-:W-:Y:S02]  /*41270*/  IMAD.IADD R127, R89, 0x1, R127 ;  /* 0x00000001597f7824 */ /* 0x000fe400078e027f */
[----:B------:R-:W-:-:S04]  /*41280*/  IMAD.WIDE.U32 R94, R121, R128, RZ ;  /* 0x00000080795e7225 */ /* 0x000fc800078e00ff */
[----:B------:R-:W-:-:S04]  /*41290*/  IMAD.WIDE.U32 R98, P2, R121, R116, R98 ;  /* 0x0000007479627225 */ /* 0x000fc80007840062 */
[----:B------:R-:W-:Y:S01]  /*412a0*/  IMAD.X R126, R127, 0x1, R118, P5 ;  /* 0x000000017f7e7824 */ /* 0x000fe200028e0676 */
[----:B------:R-:W-:Y:S01]  /*412b0*/  IADD3 RZ, P5, PT, R95, R98, RZ ;  /* 0x000000625fff7210 */ /* 0x000fe20007fbe0ff */
[-C--:B------:R-:W-:Y:S01]  /*412c0*/  IMAD R89, R129, R70.reuse, RZ ;  /* 0x0000004681597224 */ /* 0x080fe200078e02ff */
[----:B------:R-:W-:Y:S01]  /*412d0*/  LOP3.LUT R129, RZ, R129, RZ, 0x33, !PT ;  /* 0x00000081ff817212 */ /* 0x000fe200078e33ff */
[----:B------:R-:W-:Y:S01]  /*412e0*/  IMAD.X R105, R126, 0x1, R105, P6 ;  /* 0x000000017e697824 */ /* 0x000fe200030e0669 */
[----:B------:R-:W-:Y:S01]  /*412f0*/  @P3 ISETP.NE.U32.AND P6, PT, R96, RZ, PT ;  /* 0x000000ff6000320c */ /* 0x000fe20003fc5070 */
[----:B------:R-:W-:Y:S01]  /*41300*/  IMAD.X R97, RZ, RZ, RZ, P2 ;  /* 0x000000ffff617224 */ /* 0x000fe200010e06ff */
[----:B------:R-:W-:Y:S01]  /*41310*/  @P3 IADD3 R119, P2, PT, RZ, -R119, RZ ;  /* 0x80000077ff773210 */ /* 0x000fe20007f5e0ff */
[----:B------:R-:W-:Y:S01]  /*41320*/  IMAD.MOV.U32 R96, RZ, RZ, R99 ;  /* 0x000000ffff607224 */ /* 0x000fe200078e0063 */
[----:B------:R-:W-:Y:S01]  /*41330*/  @P3 ISETP.NE.AND.EX P6, PT, R103, RZ, PT, P6 ;  /* 0x000000ff6700320c */ /* 0x000fe20003fc5360 */
[----:B------:R-:W-:-:S04]  /*41340*/  IMAD.WIDE.U32 R94, R130, R70, RZ ;  /* 0x00000046825e7225 */ /* 0x000fc800078e00ff */
[----:B------:R-:W-:Y:S02]  /*41350*/  IMAD R89, R130, R71, R89 ;  /* 0x0000004782597224 */ /* 0x000fe400078e0259 */
[----:B------:R-:W-:Y:S01]  /*41360*/  IMAD.WIDE.U32.X R116, R120, R116, R96, P5 ;  /* 0x0000007478747225 */ /* 0x000fe200028e0460 */
[----:B------:R-:W-:-:S03]  /*41370*/  @P3 ISETP.NE.U32.AND P5, PT, R92, R119, PT ;  /* 0x000000775c00320c */ /* 0x000fc60003fa5070 */
[----:B------:R-:W-:Y:S02]  /*41380*/  IMAD.IADD R119, R95, 0x1, R89 ;  /* 0x000000015f777824 */ /* 0x000fe400078e0259 */
[----:B------:R-:W-:Y:S01]  /*41390*/  @P3 IMAD.X R89, RZ, RZ, ~R134, P2 ;  /* 0x000000ffff593224 */ /* 0x000fe200010e0e86 */
[----:B------:R-:W-:Y:S01]  /*413a0*/  ISETP.GE.U32.AND P2, PT, R104, R133, PT ;  /* 0x000000856800720c */ /* 0x000fe20003f46070 */
[----:B------:R-:W-:-:S03]  /*413b0*/  IMAD.WIDE.U32 R98, R94, R68, RZ ;  /* 0x000000445e627225 */ /* 0x000fc600078e00ff */
[----:B------:R-:W-:Y:S01]  /*413c0*/  ISETP.GE.U32.AND.EX P2, PT, R105, R126, PT, P2 ;  /* 0x0000007e6900720c */ /* 0x000fe20003f46120 */
[----:B------:R-:W-:Y:S01]  /*413d0*/  IMAD.X R103, RZ, RZ, RZ, P4 ;  /* 0x000000ffff677224 */ /* 0x000fe200020e06ff */
[----:B------:R-:W-:Y:S01]  /*413e0*/  @P3 ISETP.NE.AND.EX P6, PT, R102, R89, !P6, P5 ;  /* 0x000000596600320c */ /* 0x000fe200077c5350 */
[----:B------:R-:W-:Y:S01]  /*413f0*/  IMAD.MOV.U32 R102, RZ, RZ, R85 ;  /* 0x000000ffff667224 */ /* 0x000fe200078e0055 */
[----:B------:R-:W-:Y:S01]  /*41400*/  IADD3 RZ, P5, PT, R84, R93, RZ ;  /* 0x0000005d54ff7210 */ /* 0x000fe20007fbe0ff */
[----:B------:R-:W-:Y:S01]  /*41410*/  IMAD.WIDE.U32 R96, R119, R68, RZ ;  /* 0x0000004477607225 */ /* 0x000fe200078e00ff */
[----:B------:R-:W-:-:S03]  /*41420*/  LOP3.LUT R89, RZ, R130, RZ, 0x33, !PT ;  /* 0x00000082ff597212 */ /* 0x000fc600078e33ff */
        /* <DEDUP_REMOVED lines=14> */
[----:B------:R-:W-:Y:S01]  /*41510*/  ISETP.GT.U32.AND.EX P3, PT, R98, R129, PT, P3 ;  /* 0x000000816200720c */ /* 0x000fe20003f64130 */
[----:B------:R-:W-:Y:S01]  /*41520*/  IMAD.WIDE.U32 R88, R90, R62, RZ ;  /* 0x0000003e5a587225 */ /* 0x000fe200078e00ff */
[----:B------:R-:W-:-:S02]  /*41530*/  @P2 ISETP.NE.U32.AND P4, PT, R133, RZ, PT ;  /* 0x000000ff8500220c */ /* 0x000fc40003f85070 */
[----:B------:R-:W-:Y:S01]  /*41540*/  SEL R97, RZ, 0x1, !P3 ;  /* 0x00000001ff617807 */ /* 0x000fe20005800000 */
[----:B------:R-:W-:Y:S01]  /*41550*/  IMAD.WIDE.U32.X R84, R119, R69, R84, P6 ;  /* 0x0000004577547225 */ /* 0x000fe200030e0454 */
[----:B------:R-:W-:Y:S02]  /*41560*/  IADD3 R102, P3, PT, R125, R88, RZ ;  /* 0x000000587d667210 */ /* 0x000fe40007f7e0ff */
[----:B------:R-:W-:Y:S01]  /*41570*/  @P2 ISETP.NE.AND.EX P4, PT, R126, RZ, PT, P4 ;  /* 0x000000ff7e00220c */ /* 0x000fe20003f85340 */
[----:B------:R-:W-:-:S03]  /*41580*/  IMAD.WIDE.U32 R92, P6, R90, R63, R92 ;  /* 0x0000003f5a5c7225 */ /* 0x000fc600078c005c */
[----:B------:R-:W-:Y:S01]  /*41590*/  @P2 ISETP.NE.AND.EX P4, PT, R127, R118, !P4, P5 ;  /* 0x000000767f00220c */ /* 0x000fe20006785350 */
[----:B------:R-:W-:Y:S01]  /*415a0*/  IMAD.IADD R137, R89, 0x1, R92 ;  /* 0x0000000159897824 */ /* 0x000fe200078e025c */
[----:B------:R-:W-:Y:S01]  /*415b0*/  IADD3 R127, P5, PT, R97, R84, RZ ;  /* 0x00000054617f7210 */ /* 0x000fe20007fbe0ff */
[----:B------:R-:W-:Y:S01]  /*415c0*/  IMAD.MOV.U32 R129, RZ, RZ, 0x1 ;  /* 0x00000001ff817424 */ /* 0x000fe200078e00ff */
[----:B------:R-:W-:Y:S01]  /*415d0*/  @P2 SEL R129, RZ, 0x1, !P4 ;  /* 0x00000001ff812807 */ /* 0x000fe20006000000 */
[----:B------:R-:W-:Y:S01]  /*415e0*/  IMAD.X R133, R137, 0x1, R128, P3 ;  /* 0x0000000189857824 */ /* 0x000fe200018e0680 */
[----:B------:R-:W-:Y:S01]  /*415f0*/  IADD3 R118, P3, PT, R102, R101, RZ ;  /* 0x0000006566767210 */ /* 0x000fe20007f7e0ff */
[-C--:B------:R-:W-:Y:S02]  /*41600*/  IMAD R96, R122, R121.reuse, RZ ;  /* 0x000000797a607224 */ /* 0x080fe400078e02ff */
[----:B------:R-:W-:Y:S01]  /*41610*/  IMAD.X R90, RZ, RZ, R85, P5 ;  /* 0x000000ffff5a7224 */ /* 0x000fe200028e0655 */
        /* <DEDUP_REMOVED lines=16> */
[C---:B------:R-:W-:Y:S01]  /*41720*/  IMAD.WIDE.U32 R96, R94.reuse, R66, RZ ;  /* 0x000000425e607225 */ /* 0x040fe200078e00ff */
        /* <DEDUP_REMOVED lines=24> */
[----:B------:R-:W-:Y:S01]  /*418b0*/  IMAD.MOV.U32 R89, RZ, RZ, 0x1 ;  /* 0x00000001ff597424 */ /* 0x000fe200078e00ff */
[----:B------:R-:W-:Y:S01]  /*418c0*/  ISETP.GE.U32.AND.EX P3, PT, R117, R131, PT, P3 ;  /* 0x000000837500720c */ /* 0x000fe20003f66130 */
[----:B------:R-:W-:Y:S01]  /*418d0*/  IMAD.WIDE.U32.X R86, R120, R122, R86, P4 ;  /* 0x0000007a78567225 */ /* 0x000fe200020e0456 */
[----:B------:R-:W-:Y:S02]  /*418e0*/  @P2 SEL R89, RZ, 0x1, !P1 ;  /* 0x00000001ff592807 */ /* 0x000fe40004800000 */
[----:B------:R-:W-:Y:S01]  /*418f0*/  @P0 IADD3 R127, P4, PT, RZ, -R127, RZ ;  /* 0x8000007fff7f0210 */ /* 0x000fe20007f9e0ff */
[----:B------:R-:W-:Y:S01]  /*41900*/  IMAD.WIDE.U32.X R102, R91, R63, R102, P6 ;  /* 0x0000003f5b667225 */ /* 0x000fe200030e0466 */
[----:B------:R-:W-:Y:S02]  /*41910*/  @P0 ISETP.NE.U32.AND P1, PT, R132, RZ, PT ;  /* 0x000000ff8400020c */ /* 0x000fe40003f25070 */
[----:B------:R-:W-:Y:S01]  /*41920*/  @P0 ISETP.NE.U32.AND P2, PT, R96, R127, PT ;  /* 0x0000007f6000020c */ /* 0x000fe20003f45070 */
[----:B------:R-:W-:Y:S01]  /*41930*/  @P0 IMAD.X R88, RZ, RZ, ~R90, P4 ;  /* 0x000000ffff580224 */ /* 0x000fe200020e0e5a */
[----:B------:R-:W-:Y:S01]  /*41940*/  IADD3 R92, P6, PT, R89, R102, RZ ;  /* 0x00000066595c7210 */ /* 0x000fe20007fde0ff */
[----:B------:R-:W-:Y:S01]  /*41950*/  IMAD.X R91, RZ, RZ, RZ, P5 ;  /* 0x000000ffff5b7224 */ /* 0x000fe200028e06ff */
[----:B------:R-:W-:Y:S01]  /*41960*/  @P0 ISETP.NE.AND.EX P1, PT, R134, RZ, PT, P1 ;  /* 0x000000ff8600020c */ /* 0x000fe20003f25310 */
[----:B------:R-:W-:Y:S01]  /*41970*/  IMAD.MOV.U32 R127, RZ, RZ, 0x1 ;  /* 0x00000001ff7f7424 */ /* 0x000fe200078e00ff */
[----:B------:R-:W-:Y:S01]  /*41980*/  IADD3.X R103, PT, PT, R103, UR4, RZ, P6, !PT ;  /* 0x0000000467677c10 */ /* 0x000fe2000b7fe4ff */
[----:B------:R-:W-:Y:S01]  /*41990*/  IMAD.MOV.U32 R90, RZ, RZ, R99 ;  /* 0x000000ffff5a7224 */ /* 0x000fe200078e0063 */
[----:B------:R-:W-:-:S02]  /*419a0*/  @P3 IADD3 R129, P6, PT, RZ, -R129, RZ ;  /* 0x80000081ff813210 */ /* 0x000fc40007fde0ff */
[----:B------:R-:W-:Y:S02]  /*419b0*/  @P3 ISETP.NE.U32.AND P4, PT, R135, RZ, PT ;  /* 0x000000ff8700320c */ /* 0x000fe40003f85070 */
[----:B------:R-:W-:Y:S01]  /*419c0*/  @P0 ISETP.NE.AND.EX P1, PT, R141, R88, !P1, P2 ;  /* 0x000000588d00020c */ /* 0x000fe20004f25320 */
[----:B------:R-:W-:Y:S01]  /*419d0*/  @P3 IMAD.X R130, RZ, RZ, ~R130, P6 ;  /* 0x000000ffff823224 */ /* 0x000fe200030e0e82 */
        /* <DEDUP_REMOVED lines=8> */
[----:B------:R-:W-:Y:S02]  /*41a60*/  @P3 SEL R127, RZ, 0x1, !P4 ;  /* 0x00000001ff7f3807 */ /* 0x000fe40006000000 */
[----:B------:R-:W-:Y:S01]  /*41a70*/  IADD3 RZ, P6, PT, R98, R97, RZ ;  /* 0x0000006162ff7210 */ /* 0x000fe20007fde0ff */
[----:B------:R-:W-:Y:S01]  /*41a80*/  IMAD.WIDE.U32 R84, P4, R94, R65, R84 ;  /* 0x000000415e547225 */ /* 0x000fe20007880054 */
[----:B------:R-:W-:-:S03]  /*41a90*/  IADD3 R127, P1, PT, R127, R86, RZ ;  /* 0x000000567f7f7210 */ /* 0x000fc60007f3e0ff */
[----:B------:R-:W-:Y:S01]  /*41aa0*/  IMAD.WIDE.U32.X R90, R119, R67, R90, P6 ;  /* 0x00000043775a7225 */ /* 0x000fe200030e045a */
[----:B------:R-:W-:-:S03]  /*41ab0*/  IADD3.X R128, PT, PT, R87, UR4, RZ, P1, !PT ;  /* 0x0000000457807c10 */ /* 0x000fc60008ffe4ff */
        /* <DEDUP_REMOVED lines=26> */
.L_x_875:
[----:B------:R-:W-:Y:S05]  /*41c60*/  BSYNC.RECONVERGENT B3 ;  /* 0x0000000000037941 */ /* 0x000fea0003800200 */
.L_x_874:
        /* <DEDUP_REMOVED lines=79> */
[----:B------:R-:W-:Y:S01]  /*42160*/  @P0 IMAD.X R96, RZ, RZ, ~R100, P5 ;  /* 0x000000ffff600224 */ /* 0x000fe200028e0e64 */
[----:B------:R-:W-:Y:S01]  /*42170*/  @P0 ISETP.NE.AND.EX P3, PT, R129, RZ, PT, P3 ;  /* 0x000000ff8100020c */ /* 0x000fe20003f65330 */
[----:B------:R-:W-:Y:S01]  /*42180*/  IMAD.MOV.U32 R94, RZ, RZ, R91 ;  /* 0x000000ffff5e7224 */ /* 0x000fe200078e005b */
[----:B------:R-:W-:Y:S01]  /*42190*/  LOP3.LUT R97, RZ, R118, RZ, 0x33, !PT ;  /* 0x00000076ff617212 */ /* 0x000fe200078e33ff */
[----:B------:R-:W-:Y:S01]  /*421a0*/  IMAD.MOV.U32 R103, RZ, RZ, 0x1 ;  /* 0x00000001ff677424 */ /* 0x000fe200078e00ff */
[----:B------:R-:W-:Y:S01]  /*421b0*/  @P1 SEL R103, RZ, 0x1, !P6 ;  /* 0x00000001ff671807 */ /* 0x000fe20007000000 */
[----:B------:R-:W-:Y:S01]  /*421c0*/  IMAD.WIDE.U32 R90, R84, R68, RZ ;  /* 0x00000044545a7225 */ /* 0x000fe200078e00ff */
[----:B------:R-:W-:-:S02]  /*421d0*/  @P0 ISETP.NE.AND.EX P3, PT, R123, R96, !P3, P2 ;  /* 0x000000607b00020c */ /* 0x000fc40005f65320 */
[----:B------:R-:W-:Y:S01]  /*421e0*/  IADD3 R103, P6, PT, R103, R92, RZ ;  /* 0x0000005c67677210 */ /* 0x000fe20007fde0ff */
[----:B------:R-:W-:Y:S01]  /*421f0*/  IMAD.IADD R101, R85, 0x1, R101 ;  /* 0x0000000155657824 */ /* 0x000fe200078e0265 */
[----:B------:R-:W-:Y:S01]  /*42200*/  ISETP.GT.U32.AND P1, PT, R90, R97, PT ;  /* 0x000000615a00720c */ /* 0x000fe20003f24070 */
[----:B------:R-:W-:Y:S01]  /*42210*/  IMAD.MOV.U32 R97, RZ, RZ, 0x1 ;  /* 0x00000001ff617424 */ /* 0x000fe200078e00ff */
[----:B------:R-:W-:Y:S01]  /*42220*/  @P0 SEL R97, RZ, 0x1, !P3 ;  /* 0x00000001ff610807 */ /* 0x000fe20005800000 */
[----:B------:R-:W-:Y:S01]  /*42230*/  IMAD.WIDE.U32 R88, R101, R68, RZ ;  /* 0x0000004465587225 */ /* 0x000fe200078e00ff */
[----:B------:R-:W-:Y:S02]  /*42240*/  IADD3.X R98, PT, PT, R93, UR4, RZ, P6, !PT ;  /* 0x000000045d627c10 */ /* 0x000fe4000b7fe4ff */
[----:B------:R-:W-:Y:S02]  /*42250*/  ISETP.NE.U32.AND P0, PT, R103, RZ, PT ;  /* 0x000000ff6700720c */ /* 0x000fe40003f05070 */
[----:B------:R-:W-:Y:S01]  /*42260*/  LOP3.LUT R92, RZ, R126, RZ, 0x33, !PT ;  /* 0x0000007eff5c7212 */ /* 0x000fe200078e33ff */
[----:B------:R-:W-:Y:S01]  /*42270*/  IMAD.WIDE.U32 R88, P5, R84, R69, R88 ;  /* 0x0000004554587225 */ /* 0x000fe200078a0058 */
[----:B------:R-:W-:-:S02]  /*42280*/  ISETP.NE.AND.EX P0, PT, R98, RZ, PT, P0 ;  /* 0x000000ff6200720c */ /* 0x000fc40003f05300 */
[----:B------:R-:W-:Y:S01]  /*42290*/  IADD3 R93, P2, PT, R91, R88, RZ ;  /* 0x000000585b5d7210 */ /* 0x000fe20007f5e0ff */
[----:B------:R-:W-:-:S03]  /*422a0*/  IMAD.WIDE.U32.X R90, R99, R67, R94, P4 ;  /* 0x00000043635a7225 */ /* 0x000fc600020e045e */
[----:B------:R-:W-:Y:S01]  /*422b0*/  ISETP.GT.U32.AND.EX P1, PT, R93, R92, PT, P1 ;  /* 0x0000005c5d00720c */ /* 0x000fe20003f24110 */
[----:B------:R-:W-:Y:S01]  /*422c0*/  IMAD.X R95, RZ, RZ, RZ, P5 ;  /* 0x000000ffff5f7224 */ /* 0x000fe200028e06ff */
[----:B------:R-:W-:Y:S01]  /*422d0*/  IADD3 R119, P3, PT, R97, R90, RZ ;  /* 0x0000005a61777210 */ /* 0x000fe20007f7e0ff */
[----:B------:R-:W-:-:S04]  /*422e0*/  IMAD.WIDE.U32 R96, R99, R64, RZ ;  /* 0x0000004063607225 */ /* 0x000fc800078e00ff */
[----:B------:R-:W-:Y:S08]  /*422f0*/  @!P0 BRA `(.L_x_877) ;  /* 0x0000000000348947 */ /* 0x000ff00003800000 */
        /* <DEDUP_REMOVED lines=13> */
.L_x_877:
[----:B------:R-:W-:Y:S05]  /*423d0*/  BSYNC.RECONVERGENT B3 ;  /* 0x0000000000037941 */ /* 0x000fea0003800200 */
.L_x_876:
        /* <DEDUP_REMOVED lines=168> */
.L_x_880:
[----:B------:R-:W-:Y:S05]  /*42e60*/  BSYNC.RELIABLE B4 ;  /* 0x0000000000047941 */ /* 0x000fea0003800100 */
.L_x_879:
        /* <DEDUP_REMOVED lines=22> */
.L_x_881:
[----:B------:R-:W-:Y:S05]  /*42fd0*/  BSYNC.RECONVERGENT B3 ;  /* 0x0000000000037941 */ /* 0x000fea0003800200 */
.L_x_878:
        /* <DEDUP_REMOVED lines=35> */
[----:B------:R-:W-:Y:S01]  /*43210*/  IMAD.WIDE.U32.X R86, R59, R106, R86, P3 ;  /* 0x0000006a3b567225 */ /* 0x000fe200018e0456 */
[----:B------:R-:W-:Y:S02]  /*43220*/  SEL R93, RZ, 0x1, P0 ;  /* 0x00000001ff5d7807 */ /* 0x000fe40000000000 */
[----:B------:R-:W-:Y:S01]  /*43230*/  IADD3 R97, P0, PT, R97, R90, RZ ;  /* 0x0000005a61617210 */ /* 0x000fe20007f1e0ff */
[----:B------:R-:W-:Y:S01]  /*43240*/  IMAD.WIDE.U32 R88, R58, R61, RZ ;  /* 0x0000003d3a587225 */ /* 0x000fe200078e00ff */
[----:B------:R-:W-:Y:S02]  /*43250*/  IADD3 R103, P1, PT, R93, R86, RZ ;  /* 0x000000565d677210 */ /* 0x000fe40007f3e0ff */
[----:B------:R-:W-:Y:S01]  /*43260*/  IADD3 R99, P3, PT, RZ, -R97, RZ ;  /* 0x80000061ff637210 */ /* 0x000fe20007f7e0ff */
[----:B------:R-:W-:-:S04]  /*43270*/  IMAD.WIDE.U32 R94, R59, R60, RZ ;  /* 0x0000003c3b5e7225 */ /* 0x000fc800078e00ff */
[----:B------:R-:W-:-:S04]  /*43280*/  IMAD.WIDE.U32 R84, R57, R61, RZ ;  /* 0x0000003d39547225 */ /* 0x000fc800078e00ff */
[----:B------:R-:W-:Y:S01]  /*43290*/  IMAD.X R93, RZ, RZ, R91, P0 ;  /* 0x000000ffff5d7224 */ /* 0x000fe200000e065b */
[----:B------:R-:W-:Y:S01]  /*432a0*/  IADD3 R86, P0, PT, R97, R84, RZ ;  /* 0x0000005461567210 */ /* 0x000fe20007f1e0ff */
[----:B------:R-:W-:-:S03]  /*432b0*/  IMAD.WIDE.U32 R88, P5, R57, R106, R88 ;  /* 0x0000006a39587225 */ /* 0x000fc600078a0058 */
        /* <DEDUP_REMOVED lines=24> */
[----:B------:R-:W-:Y:S02]  /*43440*/  @P1 IADD3 R93, P4, PT, RZ, -R103, RZ ;  /* 0x80000067ff5d1210 */ /* 0x000fe40007f9e0ff */
[----:B------:R-:W-:Y:S01]  /*43450*/  @P1 ISETP.NE.U32.AND P2, PT, R102, RZ, PT ;  /* 0x000000ff6600120c */ /* 0x000fe20003f45070 */
[----:B------:R-:W-:Y:S01]  /*43460*/  IMAD.WIDE.U32 R102, R56, R61, RZ ;  /* 0x0000003d38667225 */ /* 0x000fe200078e00ff */
[----:B------:R-:W-:-:S02]  /*43470*/  @P1 ISETP.NE.U32.AND P6, PT, R90, R93, PT ;  /* 0x0000005d5a00120c */ /* 0x000fc40003fc5070 */
[----:B------:R-:W-:Y:S01]  /*43480*/  @P1 ISETP.NE.AND.EX P2, PT, R118, RZ, PT, P2 ;  /* 0x000000ff7600120c */ /* 0x000fe20003f45320 */
[----:B------:R-:W-:Y:S01]  /*43490*/  @P1 IMAD.X R96, RZ, RZ, ~R98, P4 ;  /* 0x000000ffff601224 */ /* 0x000fe200020e0e62 */
[----:B------:R-:W-:Y:S01]  /*434a0*/  IADD3 RZ, P4, PT, R94, R91, RZ ;  /* 0x0000005b5eff7210 */ /* 0x000fe20007f9e0ff */
[----:B------:R-:W-:Y:S02]  /*434b0*/  IMAD.MOV.U32 R98, RZ, RZ, R97 ;  /* 0x000000ffff627224 */ /* 0x000fe400078e0061 */
[----:B------:R-:W-:Y:S01]  /*434c0*/  IMAD.MOV.U32 R93, RZ, RZ, 0x1 ;  /* 0x00000001ff5d7424 */ /* 0x000fe200078e00ff */
[----:B------:R-:W-:Y:S01]  /*434d0*/  @P1 ISETP.NE.AND.EX P2, PT, R115, R96, !P2, P6 ;  /* 0x000000607300120c */ /* 0x000fe20005745360 */
[----:B------:R-:W-:Y:S01]  /*434e0*/  IMAD.WIDE.U32.X R86, R59, R59, R86, P4 ;  /* 0x0000003b3b567225 */ /* 0x000fe200020e0456 */
[----:B------:R-:W-:Y:S02]  /*434f0*/  SEL R115, RZ, 0x1, !P0 ;  /* 0x00000001ff737807 */ /* 0x000fe40004000000 */
[----:B------:R-:W-:Y:S01]  /*43500*/  @P1 SEL R93, RZ, 0x1, !P2 ;  /* 0x00000001ff5d1807 */ /* 0x000fe20005000000 */
[----:B------:R-:W-:-:S03]  /*43510*/  IMAD.WIDE.U32 R96, R58, R60, RZ ;  /* 0x0000003c3a607225 */ /* 0x000fc600078e00ff */
[----:B------:R-:W-:Y:S01]  /*43520*/  IADD3 R121, P1, PT, R93, R86, RZ ;  /* 0x000000565d797210 */ /* 0x000fe20007f3e0ff */
[----:B------:R-:W-:-:S03]  /*43530*/  IMAD.WIDE.U32 R94, R57, R60, RZ ;  /* 0x0000003c395e7225 */ /* 0x000fc600078e00ff */
[----:B------:R-:W-:Y:S01]  /*43540*/  IADD3.X R118, PT, PT, R87, UR4, RZ, P1, !PT ;  /* 0x0000000457767c10 */ /* 0x000fe20008ffe4ff */
[----:B------:R-:W-:Y:S01]  /*43550*/  IMAD.WIDE.U32.X R98, R58, R106, R98, P3 ;  /* 0x0000006a3a627225 */ /* 0x000fe200018e0462 */
[----:B------:R-:W-:-:S03]  /*43560*/  IADD3 R122, P1, PT, R121, R94, RZ ;  /* 0x0000005e797a7210 */ /* 0x000fc60007f3e0ff */
[----:B------:R-:W-:Y:S01]  /*43570*/  IMAD.WIDE.U32 R96, P3, R57, R59, R96 ;  /* 0x0000003b39607225 */ /* 0x000fe20007860060 */
[----:B------:R-:W-:-:S03]  /*43580*/  IADD3 R129, P0, PT, R115, R98, RZ ;  /* 0x0000006273817210 */ /* 0x000fc60007f1e0ff */
[----:B------:R-:W-:-:S04]  /*43590*/  IMAD.WIDE.U32 R90, R55, R61, RZ ;  /* 0x0000003d375a7225 */ /* 0x000fc800078e00ff */
[----:B------:R-:W-:-:S04]  /*435a0*/  IMAD.WIDE.U32 R102, P4, R55, R106, R102 ;  /* 0x0000006a37667225 */ /* 0x000fc80007880066 */
[----:B------:R-:W-:Y:S02]  /*435b0*/  IMAD.IADD R93, R95, 0x1, R96 ;  /* 0x000000015f5d7824 */ /* 0x000fe400078e0260 */
[----:B------:R-:W-:Y:S01]  /*435c0*/  IMAD.X R98, RZ, RZ, R99, P0 ;  /* 0x000000ffff627224 */ /* 0x000fe200000e0663 */
[----:B------:R-:W-:Y:S01]  /*435d0*/  IADD3 R135, P0, P2, R122, R90, R129 ;  /* 0x0000005a7a877210 */ /* 0x000fe20007a1e081 */
[----:B------:R-:W-:Y:S02]  /*435e0*/  IMAD.IADD R115, R91, 0x1, R102 ;  /* 0x000000015b737824 */ /* 0x000fe400078e0266 */
[----:B------:R-:W-:Y:S01]  /*435f0*/  IMAD.X R125, R93, 0x1, R118, P1 ;  /* 0x000000015d7d7824 */ /* 0x000fe200008e0676 */
[----:B------:R-:W-:Y:S01]  /*43600*/  ISETP.GE.U32.AND P1, PT, R135, R122, PT ;  /* 0x0000007a8700720c */ /* 0x000fe20003f26070 */
[----:B------:R-:W-:Y:S02]  /*43610*/  IMAD.X R87, RZ, RZ, RZ, P5 ;  /* 0x000000ffff577224 */ /* 0x000fe400028e06ff */
[----:B------:R-:W-:Y:S01]  /*43620*/  IMAD.MOV.U32 R86, RZ, RZ, R89 ;  /* 0x000000ffff567224 */ /* 0x000fe200078e0059 */
[----:B------:R-:W-:-:S02]  /*43630*/  IADD3.X R130, PT, PT, R125, R115, R98, P0, P2 ;  /* 0x000000737d827210 */ /* 0x000fc400007e4462 */
[-C--:B------:R-:W-:Y:S02]  /*43640*/  IADD3 R120, P0, PT, R101, R84.reuse, RZ ;  /* 0x0000005465787210 */ /* 0x080fe40007f1e0ff */
[----:B------:R-:W-:Y:S02]  /*43650*/  ISETP.GE.U32.AND.EX P1, PT, R130, R125, PT, P1 ;  /* 0x0000007d8200720c */ /* 0x000fe40003f26110 */
[----:B------:R-:W-:Y:S01]  /*43660*/  IADD3 RZ, P2, PT, R88, R85, RZ ;  /* 0x0000005558ff7210 */ /* 0x000fe20007f5e0ff */
[----:B------:R-:W-:Y:S01]  /*43670*/  IMAD.X R117, R117, 0x1, R100, P0 ;  /* 0x0000000175757824 */ /* 0x000fe200000e0664 */
[----:B------:R-:W-:Y:S01]  /*43680*/  ISETP.GE.U32.AND P0, PT, R120, R84, PT ;  /* 0x000000547800720c */ /* 0x000fe20003f06070 */
[----:B------:R-:W-:-:S03]  /*43690*/  IMAD.WIDE.U32 R84, R59, R57, RZ ;  /* 0x000000393b547225 */ /* 0x000fc600078e00ff */
[----:B------:R-:W-:Y:S01]  /*436a0*/  ISETP.GE.U32.AND.EX P0, PT, R117, R100, PT, P0 ;  /* 0x000000647500720c */ /* 0x000fe20003f06100 */
[----:B------:R-:W-:-:S03]  /*436b0*/  IMAD.WIDE.U32.X R86, R58, R106, R86, P2 ;  /* 0x0000006a3a567225 */ /* 0x000fc600010e0456 */
[----:B------:R-:W-:Y:S02]  /*436c0*/  SEL R89, RZ, 0x1, P0 ;  /* 0x00000001ff597807 */ /* 0x000fe40000000000 */
[----:B------:R-:W-:Y:S02]  /*436d0*/  @P1 IADD3 R99, P0, PT, RZ, -R121, RZ ;  /* 0x80000079ff631210 */ /* 0x000fe40007f1e0ff */
[----:B------:R-:W-:Y:S02]  /*436e0*/  IADD3 R101, P5, PT, R89, R86, RZ ;  /* 0x0000005659657210 */ /* 0x000fe40007fbe0ff */
[----:B------:R-:W-:Y:S01]  /*436f0*/  @P1 ISETP.NE.U32.AND P2, PT, R122, RZ, PT ;  /* 0x000000ff7a00120c */ /* 0x000fe20003f45070 */
[----:B------:R-:W-:Y:S01]  /*43700*/  @P1 IMAD.X R88, RZ, RZ, ~R118, P0 ;  /* 0x000000ffff581224 */ /* 0x000fe200000e0e76 */
[----:B------:R-:W-:Y:S01]  /*43710*/  IADD3 R122, P0, PT, R101, R94, RZ ;  /* 0x0000005e657a7210 */ /* 0x000fe20007f1e0ff */
[----:B------:R-:W-:Y:S01]  /*43720*/  IMAD.X R100, RZ, RZ, R87, P5 ;  /* 0x000000ffff647224 */ /* 0x000fe200028e0657 */
[----:B------:R-:W-:Y:S01]  /*43730*/  @P1 ISETP.NE.AND.EX P2, PT, R125, RZ, PT, P2 ;  /* 0x000000ff7d00120c */ /* 0x000fe20003f45320 */
[----:B------:R-:W-:Y:S01]  /*43740*/  IMAD.WIDE.U32 R86, P5, R58, R60, R84 ;  /* 0x0000003c3a567225 */ /* 0x000fe200078a0054 */
[----:B------:R-:W-:-:S03]  /*43750*/  @P1 ISETP.NE.U32.AND P6, PT, R94, R99, PT ;  /* 0x000000635e00120c */ /* 0x000fc60003fc5070 */
[----:B------:R-:W-:Y:S01]  /*43760*/  IMAD.X R137, R100, 0x1, R93, P0 ;  /* 0x0000000164897824 */ /* 0x000fe200000e065d */
[----:B------:R-:W-:Y:S01]  /*43770*/  IADD3 R121, P0, PT, R122, R135, RZ ;  /* 0x000000877a797210 */ /* 0x000fe20007f1e0ff */
[----:B------:R-:W-:Y:S01]  /*43780*/  IMAD.X R85, RZ, RZ, RZ, P5 ;  /* 0x000000ffff557224 */ /* 0x000fe200028e06ff */
[----:B------:R-:W-:Y:S01]  /*43790*/  @P1 ISETP.NE.AND.EX P2, PT, R93, R88, !P2, P6 ;  /* 0x000000585d00120c */ /* 0x000fe20005745360 */
[----:B------:R-:W-:Y:S01]  /*437a0*/  IMAD.WIDE.U32 R88, R60, R57, RZ ;  /* 0x000000393c587225 */ /* 0x000fe200078e00ff */
[----:B------:R-:W-:-:S03]  /*437b0*/  IADD3 R84, P5, PT, R129, R90, RZ ;  /* 0x0000005a81547210 */ /* 0x000fc60007fbe0ff */
[----:B------:R-:W-:Y:S01]  /*437c0*/  IMAD.X R118, R137, 0x1, R130, P0 ;  /* 0x0000000189767824 */ /* 0x000fe200000e0682 */
[----:B------:R-:W-:Y:S01]  /*437d0*/  ISETP.GE.U32.AND P0, PT, R121, R122, PT ;  /* 0x0000007a7900720c */ /* 0x000fe20003f06070 */
[----:B------:R-:W-:Y:S01]  /*437e0*/  IMAD.MOV.U32 R125, RZ, RZ, 0x1 ;  /* 0x00000001ff7d7424 */ /* 0x000fe200078e00ff */
[----:B------:R-:W-:Y:S01]  /*437f0*/  @P1 SEL R125, RZ, 0x1, !P2 ;  /* 0x00000001ff7d1807 */ /* 0x000fe20005000000 */
[----:B------:R-:W-:Y:S01]  /*43800*/  IMAD.X R88, R115, 0x1, R98, P5 ;  /* 0x0000000173587824 */ /* 0x000fe200028e0662 */
[----:B------:R-:W-:Y:S02]  /*43810*/  IADD3 RZ, P6, PT, R89, R86, RZ ;  /* 0x0000005659ff7210 */ /* 0x000fe40007fde0ff */
[----:B------:R-:W-:Y:S02]  /*43820*/  ISETP.GE.U32.AND.EX P0, PT, R118, R137, PT, P0 ;  /* 0x000000897600720c */ /* 0x000fe40003f06100 */
[----:B------:R-:W-:Y:S01]  /*43830*/  ISETP.NE.U32.AND P2, PT, R84, RZ, PT ;  /* 0x000000ff5400720c */ /* 0x000fe20003f45070 */
[----:B------:R-:W-:Y:S01]  /*43840*/  IMAD.MOV.U32 R84, RZ, RZ, R87 ;  /* 0x000000ffff547224 */ /* 0x000fe200078e0057 */
[----:B------:R-:W-:Y:S01]  /*43850*/  IADD3 R89, P5, PT, RZ, -R129, RZ ;  /* 0x80000081ff597210 */ /* 0x000fe20007fbe0ff */
[----:B------:R-:W-:Y:S01]  /*43860*/  IMAD.WIDE.U32 R86, R106, R55, RZ ;  /* 0x000000376a567225 */ /* 0x000fe200078e00ff */
[----:B------:R-:W-:-:S02]  /*43870*/  ISETP.NE.AND.EX P2, PT, R88, RZ, PT, P2 ;  /* 0x000000ff5800720c */ /* 0x000fc40003f45320 */
[----:B------:R-:W-:Y:S01]  /*43880*/  ISETP.NE.U32.AND P1, PT, R90, R89, PT ;  /* 0x000000595a00720c */ /* 0x000fe20003f25070 */
[----:B------:R-:W-:-:S04]  /*43890*/  IMAD.WIDE.U32.X R84, R58, R59, R84, P6 ;  /* 0x0000003b3a547225 */ /* 0x000fc800030e0454 */
[----:B------:R-:W-:Y:S01]  /*438a0*/  IMAD.X R88, RZ, RZ, ~R98, P5 ;  /* 0x000000ffff587224 */ /* 0x000fe200028e0e62 */
[----:B------:R-:W-:Y:S01]  /*438b0*/  IADD3 R125, P5, PT, R125, R84, RZ ;  /* 0x000000547d7d7210 */ /* 0x000fe20007fbe0ff */
[----:B------:R-:W-:-:S03]  /*438c0*/  IMAD.WIDE.U32 R86, P6, R56, R61, R86 ;  /* 0x0000003d38567225 */ /* 0x000fc600078c0056 */
[----:B------:R-:W-:Y:S01]  /*438d0*/  ISETP.NE.AND.EX P1, PT, R115, R88, !P2, P1 ;  /* 0x000000587300720c */ /* 0x000fe20005725310 */
        /* <DEDUP_REMOVED lines=37> */
[----:B------:R-:W-:Y:S01]  /*43b30*/  IMAD.WIDE.U32 R84, R92, R70, RZ ;  /* 0x000000465c547225 */ /* 0x000fe200078e00ff */
[----:B------:R-:W-:Y:S02]  /*43b40*/  LOP3.LUT R123, RZ, R123, RZ, 0x33, !PT ;  /* 0x0000007bff7b7212 */ /* 0x000fe400078e33ff */
[----:B------:R-:W-:Y:S01]  /*43b50*/  ISETP.GE.U32.AND P2, PT, R132, R139, PT ;  /* 0x0000008b8400720c */ /* 0x000fe20003f46070 */
[----:B------:R-:W-:-:S02]  /*43b60*/  IMAD.X R130, R143, 0x1, R136, P3 ;  /* 0x000000018f827824 */ /* 0x000fc400018e0688 */
[----:B------:R-:W-:Y:S02]  /*43b70*/  IMAD R93, R92, R71, R93 ;  /* 0x000000475c5d7224 */ /* 0x000fe400078e025d */
[----:B------:R-:W-:Y:S01]  /*43b80*/  IMAD.MOV.U32 R96, RZ, RZ, R99 ;  /* 0x000000ffff607224 */ /* 0x000fe200078e0063 */
[----:B------:R-:W-:Y:S01]  /*43b90*/  ISETP.GE.U32.AND.EX P2, PT, R130, R143, PT, P2 ;  /* 0x0000008f8200720c */ /* 0x000fe20003f46120 */
[----:B------:R-:W-:Y:S02]  /*43ba0*/  IMAD.IADD R85, R85, 0x1, R93 ;  /* 0x0000000155557824 */ /* 0x000fe400078e025d */
[----:B------:R-:W-:-:S10]  /*43bb0*/  IMAD.X R99, RZ, RZ, RZ, P4 ;  /* 0x000000ffff637224 */ /* 0x000fd400020e06ff */
[----:B------:R-:W-:Y:S02]  /*43bc0*/  @P2 ISETP.NE.U32.AND P3, PT, R139, RZ, PT ;  /* 0x000000ff8b00220c */ /* 0x000fe40003f65070 */
[----:B------:R-:W-:Y:S01]  /*43bd0*/  @P2 IADD3 R95, P6, PT, RZ, -R97, RZ ;  /* 0x80000061ff5f2210 */ /* 0x000fe20007fde0ff */
[----:B------:R-:W-:Y:S01]  /*43be0*/  IMAD.X R97, RZ, RZ, RZ, P1 ;  /* 0x000000ffff617224 */ /* 0x000fe200008e06ff */
[----:B------:R-:W-:Y:S01]  /*43bf0*/  LOP3.LUT R139, RZ, R92, RZ, 0x33, !PT ;  /* 0x0000005cff8b7212 */ /* 0x000fe200078e33ff */
[-C--:B------:R-:W-:Y:S01]  /*43c00*/  IMAD.WIDE.U32 R92, R85, R68.reuse, RZ ;  /* 0x00000044555c7225 */ /* 0x080fe200078e00ff */
[----:B------:R-:W-:Y:S02]  /*43c10*/  @P2 ISETP.NE.U32.AND P5, PT, R86, R95, PT ;  /* 0x0000005f5600220c */ /* 0x000fe40003fa5070 */
[----:B------:R-:W-:Y:S01]  /*43c20*/  @P2 ISETP.NE.AND.EX P3, PT, R143, RZ, PT, P3 ;  /* 0x000000ff8f00220c */ /* 0x000fe20003f65330 */
[----:B------:R-:W-:Y:S01]  /*43c30*/  @P2 IMAD.X R86, RZ, RZ, ~R138, P6 ;  /* 0x000000ffff562224 */ /* 0x000fe200030e0e8a */
[----:B------:R-:W-:Y:S01]  /*43c40*/  IADD3 RZ, P6, PT, R98, R87, RZ ;  /* 0x0000005762ff7210 */ /* 0x000fe20007fde0ff */
[----:B------:R-:W-:-:S03]  /*43c50*/  IMAD.WIDE.U32 R94, R84, R68, RZ ;  /* 0x00000044545e7225 */ /* 0x000fc600078e00ff */
[----:B------:R-:W-:Y:S01]  /*43c60*/  @P2 ISETP.NE.AND.EX P3, PT, R141, R86, !P3, P5 ;  /* 0x000000568d00220c */ /* 0x000fe20005f65350 */
[----:B------:R-:W-:Y:S01]  /*43c70*/  IMAD.WIDE.U32 R92, P1, R84, R69, R92 ;  /* 0x00000045545c7225 */ /* 0x000fe2000782005c */
[----:B------:R-:W-:-:S03]  /*43c80*/  ISETP.GT.U32.AND P5, PT, R94, R139, PT ;  /* 0x0000008b5e00720c */ /* 0x000fc60003fa4070 */
[----:B------:R-:W-:Y:S01]  /*43c90*/  IMAD.WIDE.U32.X R96, R58, R58, R96, P6 ;  /* 0x0000003a3a607225 */ /* 0x000fe200030e0460 */
[----:B------:R-:W-:Y:S02]  /*43ca0*/  IADD3 R94, P4, PT, R95, R92, RZ ;  /* 0x0000005c5f5e7210 */ /* 0x000fe40007f9e0ff */
[----:B------:R-:W-:Y:S01]  /*43cb0*/  IADD3 R121, P6, PT, R121, R90, RZ ;  /* 0x0000005a79797210 */ /* 0x000fe20007fde0ff */
[----:B------:R-:W-:Y:S01]  /*43cc0*/  IMAD.X R87, RZ, RZ, RZ, P1 ;  /* 0x000000ffff577224 */ /* 0x000fe200008e06ff */
[----:B------:R-:W-:Y:S01]  /*43cd0*/  ISETP.GE.U32.AND P1, PT, R134, R135, PT ;  /* 0x000000878600720c */ /* 0x000fe20003f26070 */
[----:B------:R-:W-:Y:S01]  /*43ce0*/  IMAD.MOV.U32 R86, RZ, RZ, R93 ;  /* 0x000000ffff567224 */ /* 0x000fe200078e005d */
[----:B------:R-:W-:Y:S01]  /*43cf0*/  ISETP.GT.U32.AND.EX P5, PT, R94, R123, PT, P5 ;  /* 0x0000007b5e00720c */ /* 0x000fe20003fa4150 */
[----:B------:R-:W-:Y:S01]  /*43d00*/  IMAD.X R118, R118, 0x1, R115, P6 ;  /* 0x0000000176767824 */ /* 0x000fe200030e0673 */
[----:B------:R-:W-:Y:S01]  /*43d10*/  ISETP.GE.U32.AND.EX P1, PT, R136, R137, PT, P1 ;  /* 0x000000898800720c */ /* 0x000fe20003f26110 */
[----:B------:R-:W-:Y:S01]  /*43d20*/  IMAD.WIDE.U32.X R86, R85, R69, R86, P4 ;  /* 0x0000004555567225 */ /* 0x000fe200020e0456 */
[----:B------:R-:W-:-:S02]  /*43d30*/  IADD3 RZ, P6, PT, R102, R91, RZ ;  /* 0x0000005b66ff7210 */ /* 0x000fc40007fde0ff */
[----:B------:R-:W-:Y:S01]  /*43d40*/  ISETP.GE.U32.AND P4, PT, R121, R90, PT ;  /* 0x0000005a7900720c */ /* 0x000fe20003f86070 */
[----:B------:R-:W-:Y:S01]  /*43d50*/  IMAD.WIDE.U32 R90, R85, R66, RZ ;  /* 0x00000042555a7225 */ /* 0x000fe200078e00ff */
[----:B------:R-:W-:Y:S02]  /*43d60*/  SEL R95, RZ, 0x1, !P5 ;  /* 0x00000001ff5f7807 */ /* 0x000fe40006800000 */
[----:B------:R-:W-:Y:S01]  /*43d70*/  ISETP.GE.U32.AND.EX P4, PT, R118, R115, PT, P4 ;  /* 0x000000737600720c */ /* 0x000fe20003f86140 */
[----:B------:R-:W-:Y:S01]  /*43d80*/  IMAD.MOV.U32 R98, RZ, RZ, R103 ;  /* 0x000000ffff627224 */ /* 0x000fe200078e0067 */
[----:B------:R-:W-:Y:S01]  /*43d90*/  IADD3 R123, P5, PT, R95, R86, RZ ;  /* 0x000000565f7b7210 */ /* 0x000fe20007fbe0ff */
        /* <DEDUP_REMOVED lines=21> */
[----:B------:R-:W-:Y:S01]  /*43ef0*/  IMAD.X R95, RZ, RZ, RZ, P0 ;  /* 0x000000ffff5f7224 */ /* 0x000fe200000e06ff */
[----:B------:R-:W-:Y:S02]  /*43f00*/  ISETP.GE.U32.AND.EX P2, PT, R119, R94, PT, P2 ;  /* 0x0000005e7700720c */ /* 0x000fe40003f46120 */
[----:B------:R-:W-:Y:S01]  /*43f10*/  IADD3.X R122, PT, PT, R97, UR4, RZ, P4, !PT ;  /* 0x00000004617a7c10 */ /* 0x000fe2000a7fe4ff */
[----:B------:R-:W-:Y:S01]  /*43f20*/  IMAD.X R134, RZ, RZ, R99, P5 ;  /* 0x000000ffff867224 */ /* 0x000fe200028e0663 */
[----:B------:R-:W-:Y:S01]  /*43f30*/  IADD3 R135, P4, PT, R125, R88, RZ ;  /* 0x000000587d877210 */ /* 0x000fe20007f9e0ff */
[----:B------:R-:W-:-:S03]  /*43f40*/  IMAD.WIDE.U32 R98, R59, R55, RZ ;  /* 0x000000373b627225 */ /* 0x000fc600078e00ff */
[----:B------:R-:W-:Y:S01]  /*43f50*/  IADD3 R102, P5, PT, R135, R132, RZ ;  /* 0x0000008487667210 */ /* 0x000fe20007fbe0ff */
[----:B------:R-:W-:-:S04]  /*43f60*/  IMAD.X R136, R134, 0x1, R129, P4 ;  /* 0x0000000186887824 */ /* 0x000fc800020e0681 */
[----:B------:R-:W-:Y:S01]  /*43f70*/  IMAD.X R103, R136, 0x1, R130, P5 ;  /* 0x0000000188677824 */ /* 0x000fe200028e0682 */
[----:B------:R-:W-:Y:S01]  /*43f80*/  @P2 ISETP.NE.U32.AND P4, PT, R87, RZ, PT ;  /* 0x000000ff5700220c */ /* 0x000fe20003f85070 */
[----:B------:R-:W-:Y:S01]  /*43f90*/  IMAD.WIDE.U32 R98, P5, R56, R60, R98 ;  /* 0x0000003c38627225 */ /* 0x000fe200078a0062 */
[----:B------:R-:W-:Y:S02]  /*43fa0*/  @P2 IADD3 R87, P0, PT, RZ, -R123, RZ ;  /* 0x8000007bff572210 */ /* 0x000fe40007f1e0ff */
[----:B------:R-:W-:Y:S01]  /*43fb0*/  @P2 ISETP.NE.AND.EX P4, PT, R94, RZ, PT, P4 ;  /* 0x000000ff5e00220c */ /* 0x000fe20003f85340 */
[----:B------:R-:W-:Y:S01]  /*43fc0*/  IMAD.X R97, RZ, RZ, RZ, P5 ;  /* 0x000000ffff617224 */ /* 0x000fe200028e06ff */
[----:B------:R-:W-:Y:S01]  /*43fd0*/  @P2 ISETP.NE.U32.AND P5, PT, R92, R87, PT ;  /* 0x000000575c00220c */ /* 0x000fe20003fa5070 */
[----:B------:R-:W-:Y:S01]  /*43fe0*/  @P2 IMAD.X R92, RZ, RZ, ~R86, P0 ;  /* 0x000000ffff5c2224 */ /* 0x000fe200000e0e56 */
[----:B------:R-:W-:Y:S01]  /*43ff0*/  ISETP.GE.U32.AND P0, PT, R102, R135, PT ;  /* 0x000000876600720c */ /* 0x000fe20003f06070 */
[----:B------:R-:W-:-:S03]  /*44000*/  IMAD.WIDE.U32 R86, R60, R55, RZ ;  /* 0x000000373c567225 */ /* 0x000fc600078e00ff */
[----:B------:R-:W-:Y:S01]  /*44010*/  ISETP.GE.U32.AND.EX P0, PT, R103, R136, PT, P0 ;  /* 0x000000886700720c */ /* 0x000fe20003f06100 */
[----:B------:R-:W-:Y:S01]  /*44020*/  IMAD.MOV.U32 R123, RZ, RZ, 0x1 ;  /* 0x00000001ff7b7424 */ /* 0x000fe200078e00ff */
[----:B------:R-:W-:Y:S01]  /*44030*/  @P2 ISETP.NE.AND.EX P4, PT, R139, R92, !P4, P5 ;  /* 0x0000005c8b00220c */ /* 0x000fe20006785350 */
[----:B------:R-:W-:Y:S01]  /*44040*/  IMAD.MOV.U32 R86, RZ, RZ, R91 ;  /* 0x000000ffff567224 */ /* 0x000fe200078e005b */
[----:B------:R-:W-:Y:S01]  /*44050*/  IADD3 RZ, P5, PT, R87, R98, RZ ;  /* 0x0000006257ff7210 */ /* 0x000fe20007fbe0ff */
[----:B------:R-:W-:Y:S01]  /*44060*/  IMAD.X R87, RZ, RZ, RZ, P6 ;  /* 0x000000ffff577224 */ /* 0x000fe200030e06ff */
[----:B------:R-:W-:Y:S01]  /*44070*/  @P1 SEL R123, RZ, 0x1, !P3 ;  /* 0x00000001ff7b1807 */ /* 0x000fe20005800000 */
[----:B------:R-:W-:Y:S01]  /*44080*/  IMAD.MOV.U32 R96, RZ, RZ, R99 ;  /* 0x000000ffff607224 */ /* 0x000fe200078e0063 */
        /* <DEDUP_REMOVED lines=19> */
[----:B------:R-:W-:Y:S02]  /*441c0*/  IMAD.MOV.U32 R94, RZ, RZ, R101 ;  /* 0x000000ffff5e7224 */ /* 0x000fe400078e0065 */
[----:B------:R-:W-:Y:S01]  /*441d0*/  IMAD.X R101, R99, 0x1, R122, P5 ;  /* 0x0000000163657824 */ /* 0x000fe200028e067a */
[----:B------:R-:W-:Y:S01]  /*441e0*/  IADD3 R123, P1, P5, R100, R123, R96 ;  /* 0x0000007b647b7210 */ /* 0x000fe20007d3e060 */
[----:B------:R-:W-:-:S03]  /*441f0*/  IMAD.WIDE.U32 R86, R85, R64, RZ ;  /* 0x0000004055567225 */ /* 0x000fc600078e00ff */
[----:B------:R-:W-:Y:S01]  /*44200*/  IADD3.X R96, PT, PT, R101, UR4, R97, P1, P5 ;  /* 0x0000000465607c10 */ /* 0x000fe20008fea461 */
[----:B------:R-:W-:Y:S01]  /*44210*/  IMAD.WIDE.U32 R88, R84, R64, RZ ;  /* 0x0000004054587225 */ /* 0x000fe200078e00ff */
[----:B------:R-:W-:-:S03]  /*44220*/  ISETP.GE.U32.AND P1, PT, R123, R100, PT ;  /* 0x000000647b00720c */ /* 0x000fc60003f26070 */
[----:B------:R-:W-:Y:S01]  /*44230*/  IMAD.WIDE.U32 R86, P3, R84, R65, R86 ;  /* 0x0000004154567225 */ /* 0x000fe20007860056 */
[----:B------:R-:W-:Y:S02]  /*44240*/  ISETP.GE.U32.AND.EX P1, PT, R96, R101, PT, P1 ;  /* 0x000000656000720c */ /* 0x000fe40003f26110 */
[----:B------:R-:W-:Y:S01]  /*44250*/  IADD3 R137, P5, PT, R135, R88, RZ ;  /* 0x0000005887897210 */ /* 0x000fe20007fbe0ff */
[----:B------:R-:W-:-:S03]  /*44260*/  IMAD.WIDE.U32.X R94, R56, R59, R94, P6 ;  /* 0x0000003b385e7225 */ /* 0x000fc600030e045e */
[----:B------:R-:W-:Y:S01]  /*44270*/  IADD3 R120, P6, PT, R137, R120, RZ ;  /* 0x0000007889787210 */ /* 0x000fe20007fde0ff */
[----:B------:R-:W-:Y:S01]  /*44280*/  IMAD.MOV.U32 R97, RZ, RZ, 0x1 ;  /* 0x00000001ff617424 */ /* 0x000fe200078e00ff */
[----:B------:R-:W-:Y:S01]  /*44290*/  @P0 SEL R97, RZ, 0x1, !P4 ;  /* 0x00000001ff610807 */ /* 0x000fe20006000000 */
[----:B------:R-:W-:Y:S01]  /*442a0*/  IMAD.IADD R129, R89, 0x1, R86 ;  /* 0x0000000159817824 */ /* 0x000fe200078e0256 */
[----:B------:R-:W-:Y:S02]  /*442b0*/  ISETP.GE.U32.AND P4, PT, R120, R137, PT ;  /* 0x000000897800720c */ /* 0x000fe40003f86070 */
[----:B------:R-:W-:Y:S01]  /*442c0*/  IADD3 R125, P0, PT, R97, R94, RZ ;  /* 0x0000005e617d7210 */ /* 0x000fe20007f1e0ff */
[----:B------:R-:W-:Y:S02]  /*442d0*/  IMAD.X R132, R129, 0x1, R130, P5 ;  /* 0x0000000181847824 */ /* 0x000fe400028e0682 */
[----:B------:R-:W-:Y:S01]  /*442e0*/  IMAD.X R97, RZ, RZ, RZ, P2 ;  /* 0x000000ffff617224 */ /* 0x000fe200010e06ff */
[----:B------:R-:W-:Y:S01]  /*442f0*/  IADD3.X R98, PT, PT, R95, UR4, RZ, P0, !PT ;  /* 0x000000045f627c10 */ /* 0x000fe200087fe4ff */
[----:B------:R-:W-:Y:S01]  /*44300*/  IMAD.X R117, R132, 0x1, R117, P6 ;  /* 0x0000000184757824 */ /* 0x000fe200030e0675 */
[----:B------:R-:W-:-:S02]  /*44310*/  @P1 IADD3 R95, P5, PT, RZ, -R115, RZ ;  /* 0x80000073ff5f1210 */ /* 0x000fc40007fbe0ff */
[----:B------:R-:W-:Y:S02]  /*44320*/  @P1 ISETP.NE.U32.AND P0, PT, R100, RZ, PT ;  /* 0x000000ff6400120c */ /* 0x000fe40003f05070 */
[----:B------:R-:W-:Y:S01]  /*44330*/  IADD3 R100, P6, PT, R125, R90, RZ ;  /* 0x0000005a7d647210 */ /* 0x000fe20007fde0ff */
[----:B------:R-:W-:Y:S01]  /*44340*/  @P1 IMAD.X R94, RZ, RZ, ~R122, P5 ;  /* 0x000000ffff5e1224 */ /* 0x000fe200028e0e7a */
[----:B------:R-:W-:Y:S02]  /*44350*/  ISETP.GE.U32.AND.EX P4, PT, R117, R132, PT, P4 ;  /* 0x000000847500720c */ /* 0x000fe40003f86140 */
[----:B------:R-:W-:Y:S01]  /*44360*/  IADD3 R115, P5, PT, R100, R123, RZ ;  /* 0x0000007b64737210 */ /* 0x000fe20007fbe0ff */
[----:B------:R-:W-:Y:S01]  /*44370*/  IMAD.X R123, R98, 0x1, R99, P6 ;  /* 0x00000001627b7824 */ /* 0x000fe200030e0663 */
[----:B------:R-:W-:Y:S02]  /*44380*/  @P1 ISETP.NE.AND.EX P0, PT, R101, RZ, PT, P0 ;  /* 0x000000ff6500120c */ /* 0x000fe40003f05300 */
[----:B------:R-:W-:Y:S01]  /*44390*/  @P1 ISETP.NE.U32.AND P6, PT, R90, R95, PT ;  /* 0x0000005f5a00120c */ /* 0x000fe20003fc5070 */
[----:B------:R-:W-:-:S02]  /*443a0*/  IMAD.X R122, R123, 0x1, R96, P5 ;  /* 0x000000017b7a7824 */ /* 0x000fc400028e0660 */
[----:B------:R-:W-:Y:S01]  /*443b0*/  IMAD.X R95, RZ, RZ, RZ, P3 ;  /* 0x000000ffff5f7224 */ /* 0x000fe200018e06ff */
[----:B------:R-:W-:Y:S01]  /*443c0*/  @P1 ISETP.NE.AND.EX P0, PT, R99, R94, !P0, P6 ;  /* 0x0000005e6300120c */ /* 0x000fe20004705360 */
[----:B------:R-:W-:Y:S01]  /*443d0*/  IMAD.MOV.U32 R94, RZ, RZ, R87 ;  /* 0x000000ffff5e7224 */ /* 0x000fe200078e0057 */
[----:B------:R-:W-:Y:S02]  /*443e0*/  ISETP.GE.U32.AND P6, PT, R115, R100, PT ;  /* 0x000000647300720c */ /* 0x000fe40003fc6070 */
[----:B------:R-:W-:Y:S02]  /*443f0*/  @P4 ISETP.NE.U32.AND P5, PT, R137, RZ, PT ;  /* 0x000000ff8900420c */ /* 0x000fe40003fa5070 */
[----:B------:R-:W-:Y:S02]  /*44400*/  ISETP.GE.U32.AND.EX P2, PT, R122, R123, PT, P6 ;  /* 0x0000007b7a00720c */ /* 0x000fe40003f46160 */
[----:B------:R-:W-:Y:S02]  /*44410*/  @P4 IADD3 R101, P6, PT, RZ, -R135, RZ ;  /* 0x80000087ff654210 */ /* 0x000fe40007fde0ff */
[----:B------:R-:W-:-:S02]  /*44420*/  @P4 ISETP.NE.AND.EX P5, PT, R132, RZ, PT, P5 ;  /* 0x000000ff8400420c */ /* 0x000fc40003fa5350 */
[----:B------:R-:W-:Y:S01]  /*44430*/  IADD3 RZ, P3, PT, R86, R89, RZ ;  /* 0x0000005956ff7210 */ /* 0x000fe20007f7e0ff */
[----:B------:R-:W-:Y:S01]  /*44440*/  @P4 IMAD.X R96, RZ, RZ, ~R130, P6 ;  /* 0x000000ffff604224 */ /* 0x000fe200030e0e82 */
[----:B------:R-:W-:-:S03]  /*44450*/  @P4 ISETP.NE.U32.AND P6, PT, R88, R101, PT ;  /* 0x000000655800420c */ /* 0x000fc60003fc5070 */
[----:B------:R-:W-:Y:S01]  /*44460*/  IMAD.WIDE.U32.X R94, R85, R65, R94, P3 ;  /* 0x00000041555e7225 */ /* 0x000fe200018e045e */
[----:B------:R-:W-:Y:S02]  /*44470*/  @P4 ISETP.NE.AND.EX P5, PT, R129, R96, !P5, P6 ;  /* 0x000000608100420c */ /* 0x000fe40006fa5360 */
[----:B------:R-:W-:Y:S01]  /*44480*/  @P2 IADD3 R87, P6, PT, RZ, -R125, RZ ;  /* 0x8000007dff572210 */ /* 0x000fe20007fde0ff */
[----:B------:R-:W-:Y:S01]  /*44490*/  IMAD.MOV.U32 R129, RZ, RZ, 0x1 ;  /* 0x00000001ff817424 */ /* 0x000fe200078e00ff */
[----:B------:R-:W-:Y:S01]  /*444a0*/  @P2 ISETP.NE.U32.AND P3, PT, R100, RZ, PT ;  /* 0x000000ff6400220c */ /* 0x000fe20003f65070 */
[----:B------:R-:W-:Y:S01]  /*444b0*/  IMAD.MOV.U32 R96, RZ, RZ, R93 ;  /* 0x000000ffff607224 */ /* 0x000fe200078e005d */
[----:B------:R-:W-:Y:S01]  /*444c0*/  @P4 SEL R129, RZ, 0x1, !P5 ;  /* 0x00000001ff814807 */ /* 0x000fe20006800000 */
[----:B------:R-:W-:Y:S01]  /*444d0*/  @P2 IMAD.X R88, RZ, RZ, ~R98, P6 ;  /* 0x000000ffff582224 */ /* 0x000fe200030e0e62 */
[----:B------:R-:W-:Y:S01]  /*444e0*/  @P2 ISETP.NE.U32.AND P5, PT, R90, R87, PT ;  /* 0x000000575a00220c */ /* 0x000fe20003fa5070 */
[----:B------:R-:W-:Y:S01]  /*444f0*/  IMAD.WIDE.U32 R86, R85, R62, RZ ;  /* 0x0000003e55567225 */ /* 0x000fe200078e00ff */
[----:B------:R-:W-:-:S02]  /*44500*/  @P2 ISETP.NE.AND.EX P3, PT, R123, RZ, PT, P3 ;  /* 0x000000ff7b00220c */ /* 0x000fc40003f65330 */
[----:B------:R-:W-:Y:S01]  /*44510*/  IADD3 RZ, P4, PT, R92, R91, RZ ;  /* 0x0000005b5cff7210 */ /* 0x000fe20007f9e0ff */
[----:B------:R-:W-:Y:S01]  /*44520*/  IMAD.MOV.U32 R125, RZ, RZ, 0x1 ;  /* 0x00000001ff7d7424 */ /* 0x000fe200078e00ff */
[----:B------:R-:W-:Y:S01]  /*44530*/  @P2 ISETP.NE.AND.EX P3, PT, R99, R88, !P3, P5 ;  /* 0x000000586300220c */ /* 0x000fe20005f65350 */
[C---:B------:R-:W-:Y:S01]  /*44540*/  IMAD.WIDE.U32 R86, P5, R84.reuse, R63, R86 ;  /* 0x0000003f54567225 */ /* 0x040fe200078a0056 */
[----:B------:R-:W-:Y:S02]  /*44550*/  IADD3 R129, P6, PT, R129, R94, RZ ;  /* 0x0000005e81817210 */ /* 0x000fe40007fde0ff */
[----:B------:R-:W-:Y:S01]  /*44560*/  @P2 SEL R125, RZ, 0x1, !P3 ;  /* 0x00000001ff7d2807 */ /* 0x000fe20005800000 */
[----:B------:R-:W-:Y:S01]  /*44570*/  IMAD.WIDE.U32 R88, R84, R62, RZ ;  /* 0x0000003e54587225 */ /* 0x000fe200078e00ff */
[----:B------:R-:W-:Y:S02]  /*44580*/  IADD3.X R130, PT, PT, R95, UR4, RZ, P6, !PT ;  /* 0x000000045f827c10 */ /* 0x000fe4000b7fe4ff */
[----:B------:R-:W-:Y:S01]  /*44590*/  LOP3.LUT R99, RZ, R116, RZ, 0x33, !PT ;  /* 0x00000074ff637212 */ /* 0x000fe200078e33ff */
[----:B------:R-:W-:Y:S01]  /*445a0*/  IMAD R84, R119, R70, RZ ;  /* 0x0000004677547224 */ /* 0x000fe200078e02ff */
[----:B------:R-:W-:Y:S01]  /*445b0*/  IADD3 R132, P3, PT, R129, R88, RZ ;  /* 0x0000005881847210 */ /* 0x000fe20007f7e0ff */
[----:B------:R-:W-:Y:S01]  /*445c0*/  IMAD.WIDE.U32.X R96, R56, R58, R96, P4 ;  /* 0x0000003a38607225 */ /* 0x000fe200020e0460 */
[----:B------:R-:W-:-:S03]  /*445d0*/  LOP3.LUT R119, RZ, R119, RZ, 0x33, !PT ;  /* 0x00000077ff777212 */ /* 0x000fc600078e33ff */
[----:B------:R-:W-:Y:S01]  /*445e0*/  IMAD.WIDE.U32 R90, R116, R70, RZ ;  /* 0x00000046745a7225 */ /* 0x000fe200078e00ff */
[----:B------:R-:W-:-:S03]  /*445f0*/  IADD3 R125, P2, PT, R125, R96, RZ ;  /* 0x000000607d7d7210 */ /* 0x000fc60007f5e0ff */
[----:B------:R-:W-:Y:S01]  /*44600*/  IMAD R123, R116, R71, R84 ;  /* 0x00000047747b7224 */ /* 0x000fe200078e0254 */
[----:B------:R-:W-:Y:S01]  /*44610*/  IADD3.X R84, PT, PT, R97, UR4, RZ, P2, !PT ;  /* 0x0000000461547c10 */ /* 0x000fe200097fe4ff */
[----:B------:R-:W-:Y:S01]  /*44620*/  IMAD.IADD R135, R89, 0x1, R86 ;  /* 0x0000000159877824 */ /* 0x000fe200078e0256 */
[----:B------:R-:W-:Y:S01]  /*44630*/  IADD3 R121, P2, PT, R132, R121, RZ ;  /* 0x0000007984797210 */ /* 0x000fe20007f5e0ff */
[----:B------:R-:W-:Y:S02]  /*44640*/  IMAD.IADD R123, R91, 0x1, R123 ;  /* 0x000000015b7b7824 */ /* 0x000fe400078e027b */
[----:B------:R-:W-:Y:S02]  /*44650*/  IMAD.X R137, R135, 0x1, R130, P3 ;  /* 0x0000000187897824 */ /* 0x000fe400018e0682 */
        /* <DEDUP_REMOVED lines=9> */
[----:B------:R-:W-:Y:S01]  /*446f0*/  IMAD.X R99, RZ, RZ, RZ, P6 ;  /* 0x000000ffff637224 */ /* 0x000fe200030e06ff */
[----:B------:R-:W-:Y:S01]  /*44700*/  IADD3 R94, P6, PT, R95, R92, RZ ;  /* 0x0000005c5f5e7210 */ /* 0x000fe20007fde0ff */
[----:B------:R-:W-:-:S03]  /*44710*/  IMAD.WIDE.U32 R100, R57, R55, RZ ;  /* 0x0000003739647225 */ /* 0x000fc600078e00ff */
[----:B------:R-:W-:Y:S01]  /*44720*/  ISETP.GT.U32.AND.EX P4, PT, R94, R119, PT, P4 ;  /* 0x000000775e00720c */ /* 0x000fe20003f84140 */
[----:B------:R-:W-:Y:S01]  /*44730*/  IMAD.X R95, RZ, RZ, RZ, P3 ;  /* 0x000000ffff5f7224 */ /* 0x000fe200018e06ff */
[----:B------:R-:W-:Y:S01]  /*44740*/  IADD3 RZ, P3, PT, R101, R96, RZ ;  /* 0x0000006065ff7210 */ /* 0x000fe20007f7e0ff */
[----:B------:R-:W-:Y:S02]  /*44750*/  IMAD.MOV.U32 R94, RZ, RZ, R93 ;  /* 0x000000ffff5e7224 */ /* 0x000fe400078e005d */
[----:B------:R-:W-:Y:S01]  /*44760*/  IMAD.MOV.U32 R98, RZ, RZ, R97 ;  /* 0x000000ffff627224 */ /* 0x000fe200078e0061 */
[----:B------:R-:W-:Y:S01]  /*44770*/  SEL R97, RZ, 0x1, !P4 ;  /* 0x00000001ff617807 */ /* 0x000fe20006000000 */
[----:B------:R-:W-:-:S04]  /*44780*/  IMAD.WIDE.U32 R100, R56, R55, RZ ;  /* 0x0000003738647225 */ /* 0x000fc800078e00ff */
[----:B------:R-:W-:Y:S01]  /*44790*/  IMAD.WIDE.U32.X R94, R123, R69, R94, P6 ;  /* 0x000000457b5e7225 */ /* 0x000fe200030e045e */
[----:B------:R-:W-:-:S03]  /*447a0*/  @P2 IADD3 R129, P6, PT, RZ, -R129, RZ ;  /* 0x80000081ff812210 */ /* 0x000fc60007fde0ff */
[----:B------:R-:W-:Y:S01]  /*447b0*/  IMAD.WIDE.U32.X R98, R56, R58, R98, P3 ;  /* 0x0000003a38627225 */ /* 0x000fe200018e0462 */
[----:B------:R-:W-:-:S03]  /*447c0*/  @P2 ISETP.NE.U32.AND P3, PT, R132, RZ, PT ;  /* 0x000000ff8400220c */ /* 0x000fc60003f65070 */
[----:B------:R-:W-:Y:S01]  /*447d0*/  IMAD.WIDE.U32 R92, R55, R55, RZ ;  /* 0x00000037375c7225 */ /* 0x000fe200078e00ff */
[----:B------:R-:W-:-:S03]  /*447e0*/  @P2 ISETP.NE.AND.EX P3, PT, R137, RZ, PT, P3 ;  /* 0x000000ff8900220c */ /* 0x000fc60003f65330 */
[----:B------:R-:W-:-:S04]  /*447f0*/  IMAD.WIDE.U32 R100, P4, R55, R56, R100 ;  /* 0x0000003837647225 */ /* 0x000fc80007880064 */
[----:B------:R-:W-:Y:S01]  /*44800*/  IMAD.MOV.U32 R119, RZ, RZ, 0x1 ;  /* 0x00000001ff777424 */ /* 0x000fe200078e00ff */
[----:B------:R-:W-:Y:S01]  /*44810*/  @P1 SEL R119, RZ, 0x1, !P0 ;  /* 0x00000001ff771807 */ /* 0x000fe20004000000 */
[----:B------:R-:W-:Y:S01]  /*44820*/  @P2 IMAD.X R130, RZ, RZ, ~R130, P6 ;  /* 0x000000ffff822224 */ /* 0x000fe200030e0e82 */
[----:B------:R-:W-:Y:S01]  /*44830*/  IADD3 R141, P1, PT, R97, R94, RZ ;  /* 0x0000005e618d7210 */ /* 0x000fe20007f3e0ff */
[----:B------:R-:W-:Y:S01]  /*44840*/  IMAD.IADD R137, R93, 0x1, R100 ;  /* 0x000000015d897824 */ /* 0x000fe200078e0264 */
[----:B------:R-:W-:Y:S01]  /*44850*/  IADD3 R139, P6, PT, R125, R92, RZ ;  /* 0x0000005c7d8b7210 */ /* 0x000fe20007fde0ff */
[----:B------:R-:W-:Y:S01]  /*44860*/  IMAD.WIDE.U32 R96, R123, R66, RZ ;  /* 0x000000427b607225 */ /* 0x000fe200078e00ff */
[----:B------:R-:W-:-:S03]  /*44870*/  @P2 ISETP.NE.U32.AND P0, PT, R88, R129, PT ;  /* 0x000000815800220c */ /* 0x000fc60003f05070 */
[----:B------:R-:W-:Y:S01]  /*44880*/  IMAD.X R132, RZ, RZ, R95, P1 ;  /* 0x000000ffff847224 */ /* 0x000fe200008e065f */
[----:B------:R-:W-:Y:S01]  /*44890*/  @P2 ISETP.NE.AND.EX P0, PT, R135, R130, !P3, P0 ;  /* 0x000000828700220c */ /* 0x000fe20005f05300 */
[----:B------:R-:W-:Y:S01]  /*448a0*/  IMAD.X R88, R137, 0x1, R84, P6 ;  /* 0x0000000189587824 */ /* 0x000fe200030e0654 */
[----:B------:R-:W-:Y:S01]  /*448b0*/  IADD3 R116, P1, P3, R139, R119, R98 ;  /* 0x000000778b747210 */ /* 0x000fe20007b3e062 */
        /* <DEDUP_REMOVED lines=18> */
[----:B------:R-:W-:-:S04]  /*449e0*/  IMAD.WIDE.U32.X R98, R85, R63, R98, P5 ;  /* 0x0000003f55627225 */ /* 0x000fc800028e0462 */
[----:B------:R-:W-:Y:S01]  /*449f0*/  @P1 IADD3 R125, P2, PT, RZ, -R125, RZ ;  /* 0x8000007dff7d1210 */ /* 0x000fe20007f5e0ff */
[----:B------:R-:W-:Y:S01]  /*44a00*/  IMAD.X R85, RZ, RZ, RZ, P4 ;  /* 0x000000ffff557224 */ /* 0x000fe200020e06ff */
[----:B------:R-:W-:Y:S01]  /*44a10*/  @P1 ISETP.NE.U32.AND P0, PT, R139, RZ, PT ;  /* 0x000000ff8b00120c */ /* 0x000fe20003f05070 */
[----:B------:R-:W-:Y:S01]  /*44a20*/  IMAD.MOV.U32 R86, RZ, RZ, R97 ;  /* 0x000000ffff567224 */ /* 0x000fe200078e0061 */
[----:B------:R-:W-:Y:S01]  /*44a30*/  IADD3 R129, P5, PT, R129, R98, RZ ;  /* 0x0000006281817210 */ /* 0x000fe20007fbe0ff */
[----:B------:R-:W-:Y:S01]  /*44a40*/  @P1 IMAD.X R84, RZ, RZ, ~R84, P2 ;  /* 0x000000ffff541224 */ /* 0x000fe200010e0e54 */
[----:B------:R-:W-:Y:S01]  /*44a50*/  @P1 ISETP.NE.AND.EX P0, PT, R88, RZ, PT, P0 ;  /* 0x000000ff5800120c */ /* 0x000fe20003f05300 */
[----:B------:R-:W-:Y:S01]  /*44a60*/  IMAD.MOV.U32 R97, RZ, RZ, 0x1 ;  /* 0x00000001ff617424 */ /* 0x000fe200078e00ff */
[----:B------:R-:W-:Y:S02]  /*44a70*/  @P1 ISETP.NE.U32.AND P2, PT, R92, R125, PT ;  /* 0x0000007d5c00120c */ /* 0x000fe40003f45070 */
[----:B------:R-:W-:-:S02]  /*44a80*/  IADD3.X R130, PT, PT, R99, UR4, RZ, P5, !PT ;  /* 0x0000000463827c10 */ /* 0x000fc4000affe4ff */
[----:B------:R-:W-:Y:S02]  /*44a90*/  @P3 IADD3 R89, P5, PT, RZ, -R141, RZ ;  /* 0x8000008dff593210 */ /* 0x000fe40007fbe0ff */
[----:B------:R-:W-:Y:S01]  /*44aa0*/  @P1 ISETP.NE.AND.EX P0, PT, R137, R84, !P0, P2 ;  /* 0x000000548900120c */ /* 0x000fe20004705320 */
[----:B------:R-:W-:Y:S01]  /*44ab0*/  IMAD.MOV.U32 R84, RZ, RZ, R101 ;  /* 0x000000ffff547224 */ /* 0x000fe200078e0065 */
[----:B------:R-:W-:Y:S01]  /*44ac0*/  @P3 ISETP.NE.U32.AND P2, PT, R143, RZ, PT ;  /* 0x000000ff8f00320c */ /* 0x000fe20003f45070 */
[----:B------:R-:W-:Y:S01]  /*44ad0*/  @P3 IMAD.X R88, RZ, RZ, ~R132, P5 ;  /* 0x000000ffff583224 */ /* 0x000fe200028e0e84 */
[----:B------:R-:W-:Y:S02]  /*44ae0*/  IADD3 RZ, P4, PT, R100, R93, RZ ;  /* 0x0000005d64ff7210 */ /* 0x000fe40007f9e0ff */
[----:B------:R-:W-:Y:S02]  /*44af0*/  @P3 ISETP.NE.AND.EX P2, PT, R134, RZ, PT, P2 ;  /* 0x000000ff8600320c */ /* 0x000fe40003f45320 */
[----:B------:R-:W-:-:S02]  /*44b00*/  @P3 ISETP.NE.U32.AND P6, PT, R94, R89, PT ;  /* 0x000000595e00320c */ /* 0x000fc40003fc5070 */
[----:B------:R-:W-:Y:S01]  /*44b10*/  IADD3 RZ, P5, PT, R96, R95, RZ ;  /* 0x0000005f60ff7210 */ /* 0x000fe20007fbe0ff */
[----:B------:R-:W-:Y:S01]  /*44b20*/  IMAD.MOV.U32 R95, RZ, RZ, 0x1 ;  /* 0x00000001ff5f7424 */ /* 0x000fe200078e00ff */
[----:B------:R-:W-:Y:S01]  /*44b30*/  @P3 ISETP.NE.AND.EX P2, PT, R135, R88, !P2, P6 ;  /* 0x000000588700320c */ /* 0x000fe20005745360 */
[----:B------:R-:W-:Y:S01]  /*44b40*/  IMAD.WIDE.U32.X R88, R56, R56, R84, P4 ;  /* 0x0000003838587225 */ /* 0x000fe200020e0454 */
[----:B------:R-:W-:Y:S02]  /*44b50*/  ISETP.NE.U32.AND P4, PT, R129, RZ, PT ;  /* 0x000000ff8100720c */ /* 0x000fe40003f85070 */
[----:B------:R-:W-:Y:S01]  /*44b60*/  @P3 SEL R95, RZ, 0x1, !P2 ;  /* 0x00000001ff5f3807 */ /* 0x000fe20005000000 */
[C---:B------:R-:W-:Y:S01]  /*44b70*/  IMAD.WIDE.U32 R84, R123.reuse, R64, RZ ;  /* 0x000000407b547225 */ /* 0x040fe200078e00ff */
        /* <DEDUP_REMOVED lines=34> */
.L_x_883:
[----:B------:R-:W-:Y:S05]  /*44da0*/  BSYNC.RECONVERGENT B3 ;  /* 0x0000000000037941 */ /* 0x000fea0003800200 */
.L_x_882:
        /* <DEDUP_REMOVED lines=25> */
[----:B------:R-:W-:-:S02]  /*44f40*/  IMAD.MOV.U32 R96, RZ, RZ, R85 ;  /* 0x000000ffff607224 */ /* 0x000fc400078e0055 */
        /* <DEDUP_REMOVED lines=68> */
[----:B------:R-:W-:Y:S01]  /*45390*/  ISETP.NE.U32.AND P0, PT, R94, RZ, PT ;  /* 0x000000ff5e00720c */ /* 0x000fe20003f05070 */
[----:B------:R-:W-:Y:S01]  /*453a0*/  IMAD.WIDE.U32.X R90, R101, R67, R90, P4 ;  /* 0x00000043655a7225 */ /* 0x000fe200020e045a */
[----:B------:R-:W-:-:S02]  /*453b0*/  LOP3.LUT R92, RZ, R118, RZ, 0x33, !PT ;  /* 0x00000076ff5c7212 */ /* 0x000fc400078e33ff */
[----:B------:R-:W-:Y:S01]  /*453c0*/  ISETP.NE.AND.EX P0, PT, R117, RZ, PT, P0 ;  /* 0x000000ff7500720c */ /* 0x000fe20003f05300 */
[----:B------:R-:W-:Y:S01]  /*453d0*/  IMAD.WIDE.U32 R86, P5, R84, R69, R86 ;  /* 0x0000004554567225 */ /* 0x000fe200078a0056 */
[----:B------:R-:W-:-:S03]  /*453e0*/  IADD3 R121, P3, PT, R97, R90, RZ ;  /* 0x0000005a61797210 */ /* 0x000fc60007f7e0ff */
[----:B------:R-:W-:Y:S01]  /*453f0*/  IMAD.WIDE.U32 R96, R101, R64, RZ ;  /* 0x0000004065607225 */ /* 0x000fe200078e00ff */
[----:B------:R-:W-:-:S03]  /*45400*/  IADD3 R93, P2, PT, R93, R86, RZ ;  /* 0x000000565d5d7210 */ /* 0x000fc60007f5e0ff */
[----:B------:R-:W-:Y:S01]  /*45410*/  IMAD.X R95, RZ, RZ, RZ, P5 ;  /* 0x000000ffff5f7224 */ /* 0x000fe200028e06ff */
        /* <DEDUP_REMOVED lines=15> */
.L_x_885:
[----:B------:R-:W-:Y:S05]  /*45510*/  BSYNC.RECONVERGENT B3 ;  /* 0x0000000000037941 */ /* 0x000fea0003800200 */
.L_x_884:
        /* <DEDUP_REMOVED lines=34> */
[----:B------:R-:W-:Y:S02]  /*45740*/  @P3 ISETP.NE.AND.EX P2, PT, R125, RZ, PT, P2 ;  /* 0x000000ff7d00320c */ /* 0x000fe40003f45320 */
        /* <DEDUP_REMOVED lines=84> */
[----:B------:R-:W-:Y:S01]  /*45c90*/  IMAD.MOV.U32 R88, RZ, RZ, R87 ;  /* 0x000000ffff587224 */ /* 0x000fe200078e0057 */
        /* <DEDUP_REMOVED lines=54> */
.L_x_888:
[----:B------:R-:W-:Y:S05]  /*46000*/  BSYNC.RELIABLE B4 ;  /* 0x0000000000047941 */ /* 0x000fea0003800100 */
.L_x_887:
        /* <DEDUP_REMOVED lines=22> */
.L_x_889:
[----:B------:R-:W-:Y:S05]  /*46170*/  BSYNC.RECONVERGENT B3 ;  /* 0x0000000000037941 */ /* 0x000fea0003800200 */
.L_x_886:
        /* <DEDUP_REMOVED lines=10> */
[----:B------:R-:W-:Y:S02]  /*46220*/  ISETP.EQ.AND.EX P2, PT, R89, R112, !P0, P2 ;  /* 0x000000705900720c */ /* 0x000fe40004742320 */
[----:B------:R-:W-:Y:S02]  /*46230*/  ISETP.GE.U32.AND.EX P1, PT, R121, R126, PT, P1 ;  /* 0x0000007e7900720c */ /* 0x000fe40003f26110 */
[----:B------:R-:W-:Y:S02]  /*46240*/  ISETP.NE.U32.AND P4, PT, R86, R109, PT ;  /* 0x0000006d5600720c */ /* 0x000fe40003f85070 */
[----:B------:R-:W-:Y:S02]  /*46250*/  ISETP.LT.U32.OR.EX P2, PT, R89, R112, P2, P3 ;  /* 0x000000705900720c */ /* 0x000fe40001741530 */
[----:B------:R-:W-:-:S02]  /*46260*/  SEL R85, RZ, 0x1, P1 ;  /* 0x00000001ff557807 */ /* 0x000fc40000800000 */
[----:B------:R-:W-:Y:S02]  /*46270*/  ISETP.GE.U32.AND P1, PT, R86, R109, PT ;  /* 0x0000006d5600720c */ /* 0x000fe40003f26070 */
[CC--:B------:R-:W-:Y:S02]  /*46280*/  ISETP.NE.AND.EX P3, PT, R93.reuse, R110.reuse, PT, P4 ;  /* 0x0000006e5d00720c */ /* 0x0c0fe40003f65340 */
[----:B------:R-:W-:Y:S02]  /*46290*/  SEL R96, RZ, 0x1, !P2 ;  /* 0x00000001ff607807 */ /* 0x000fe40005000000 */
[----:B------:R-:W-:Y:S02]  /*462a0*/  LOP3.LUT R101, R84, R85, RZ, 0xfc, !PT ;  /* 0x0000005554657212 */ /* 0x000fe400078efcff */
[----:B------:R-:W-:Y:S02]  /*462b0*/  ISETP.GE.U32.AND.EX P1, PT, R93, R110, PT, P1 ;  /* 0x0000006e5d00720c */ /* 0x000fe40003f26110 */
[----:B------:R-:W-:-:S02]  /*462c0*/  SEL R94, R96, RZ, !P3 ;  /* 0x000000ff605e7207 */ /* 0x000fc40005800000 */
[----:B------:R-:W-:Y:S02]  /*462d0*/  SHF.L.U64.HI R119, R133, 0x1, R124 ;  /* 0x0000000185777819 */ /* 0x000fe4000001027c */
[----:B------:R-:W-:Y:S02]  /*462e0*/  ISETP.GE.U32.AND P5, PT, R101, R133, PT ;  /* 0x000000856500720c */ /* 0x000fe40003fa6070 */
[----:B------:R-:W-:Y:S02]  /*462f0*/  SEL R94, R94, 0x1, P1 ;  /* 0x000000015e5e7807 */ /* 0x000fe40000800000 */
[----:B------:R-:W-:Y:S02]  /*46300*/  ISETP.GE.U32.AND.EX P2, PT, R119, R124, PT, P5 ;  /* 0x0000007c7700720c */ /* 0x000fe40003f46150 */
[----:B------:R-:W-:Y:S02]  /*46310*/  ISETP.NE.U32.AND P3, PT, R94, RZ, PT ;  /* 0x000000ff5e00720c */ /* 0x000fe40003f65070 */
[----:B------:R-:W-:-:S02]  /*46320*/  SEL R100, RZ, 0x1, P0 ;  /* 0x00000001ff647807 */ /* 0x000fc40000000000 */
[----:B------:R-:W-:Y:S02]  /*46330*/  SEL R84, RZ, 0x1, P2 ;  /* 0x00000001ff547807 */ /* 0x000fe40001000000 */
[CC--:B------:R-:W-:Y:S02]  /*46340*/  ISETP.GE.U32.AND P0, PT, R98.reuse, R107.reuse, PT ;  /* 0x0000006b6200720c */ /* 0x0c0fe40003f06070 */
[----:B------:R-:W-:Y:S02]  /*46350*/  ISETP.NE.U32.AND P2, PT, R98, R107, PT ;  /* 0x0000006b6200720c */ /* 0x000fe40003f45070 */
[----:B------:R-:W-:Y:S02]  /*46360*/  ISETP.NE.AND.EX P3, PT, RZ, RZ, PT, P3 ;  /* 0x000000ffff00720c */ /* 0x000fe40003f65330 */
[CC--:B------:R-:W-:Y:S02]  /*46370*/  ISETP.GE.U32.AND.EX P0, PT, R95.reuse, R108.reuse, PT, P0 ;  /* 0x0000006c5f00720c */ /* 0x0c0fe40003f06100 */
[----:B------:R-:W-:-:S02]  /*46380*/  ISETP.NE.OR.EX P2, PT, R95, R108, !P3, P2 ;  /* 0x0000006c5f00720c */ /* 0x000fc40005f45720 */
[----:B------:R-:W-:Y:S02]  /*46390*/  IADD3 R88, P6, PT, -R113, R117, RZ ;  /* 0x0000007571587210 */ /* 0x000fe40007fde1ff */
[----:B------:R-:W-:Y:S02]  /*463a0*/  IADD3 R100, P5, P4, R97, -R111, -R100 ;  /* 0x8000006f61647210 */ /* 0x000fe40007cbe864 */
[----:B------:R-:W-:Y:S01]  /*463b0*/  LOP3.LUT R91, R91, R84, RZ, 0xfc, !PT ;  /* 0x000000545b5b7212 */ /* 0x000fe200078efcff */
[----:B------:R-:W-:Y:S01]  /*463c0*/  IMAD.X R97, R87, 0x1, ~R114, P6 ;  /* 0x0000000157617824 */ /* 0x000fe200030e0e72 */
[----:B------:R-:W-:Y:S02]  /*463d0*/  IADD3.X R102, PT, PT, R89, -0x1, ~R112, P5, P4 ;  /* 0xffffffff59667810 */ /* 0x000fe40002fe8c70 */
[----:B------:R-:W-:Y:S02]  /*463e0*/  SHF.L.U64.HI R116, R127, 0x1, R128 ;  /* 0x000000017f747819 */ /* 0x000fe40000010280 */
[----:B------:R-:W-:-:S02]  /*463f0*/  ISETP.GT.U32.AND P1, PT, R91, R62, PT ;  /* 0x0000003e5b00720c */ /* 0x000fc40003f24070 */
[----:B------:R-:W-:Y:S02]  /*46400*/  IADD3 R96, P3, P6, R86, -R109, -R96 ;  /* 0x8000006d56607210 */ /* 0x000fe40007e7e860 */
        /* <DEDUP_REMOVED lines=38> */
.L_x_891:
[----:B------:R-:W-:Y:S05]  /*46670*/  BSYNC.RECONVERGENT B3 ;  /* 0x0000000000037941 */ /* 0x000fea0003800200 */
.L_x_890:
[----:B------:R-:W-:Y:S04]  /*46680*/  BSSY.RECONVERGENT B3, `(.L_x_892) ;  /* 0x0000036000037945 */ /* 0x000fe80003800200 */
[----:B------:R-:W-:Y:S01]  /*46690*/  BSSY.RELIABLE B4, `(.L_x_893) ;  /* 0x000001e000047945 */ /* 0x000fe20003800100 */
[C---:B------:R-:W-:Y:S01]  /*466a0*/  SHF.L.U64.HI R122, R104.reuse, 0x1, R131 ;  /* 0x00000001687a7819 */ /* 0x040fe20000010283 */
[----:B------:R-:W-:Y:S02]  /*466b0*/  IMAD.SHL.U32 R117, R104, 0x2, RZ ;  /* 0x0000000268757824 */ /* 0x000fe400078e00ff */
        /* <DEDUP_REMOVED lines=27> */
.L_x_894:
[----:B------:R-:W-:Y:S05]  /*46870*/  BSYNC.RELIABLE B4 ;  /* 0x0000000000047941 */ /* 0x000fea0003800100 */
.L_x_893:
        /* <DEDUP_REMOVED lines=22> */
.L_x_895:
[----:B------:R-:W-:Y:S05]  /*469e0*/  BSYNC.RECONVERGENT B3 ;  /* 0x0000000000037941 */ /* 0x000fea0003800200 */
.L_x_892:
        /* <DEDUP_REMOVED lines=63> */
.L_x_897:
[----:B------:R-:W-:Y:S05]  /*46de0*/  BSYNC.RECONVERGENT B3 ;  /* 0x0000000000037941 */ /* 0x000fea0003800200 */
.L_x_896:
        /* <DEDUP_REMOVED lines=63> */
.L_x_899:
[----:B------:R-:W-:Y:S05]  /*471e0*/  BSYNC.RECONVERGENT B3 ;  /* 0x0000000000037941 */ /* 0x000fea0003800200 */
.L_x_898:
        /* <DEDUP_REMOVED lines=78> */
[----:B------:R-:W-:Y:S02]  /*476d0*/  IMAD.WIDE.U32 R84, P5, R60, R126, R84 ;  /* 0x0000007e3c547225 */ /* 0x000fe400078a0054 */
        /* <DEDUP_REMOVED lines=45> */
[----:B------:R-:W-:Y:S01]  /*479b0*/  IMAD.X R105, RZ, RZ, RZ, P5 ;  /* 0x000000ffff697224 */ /* 0x000fe200028e06ff */
[----:B------:R-:W-:Y:S01]  /*479c0*/  IADD3 RZ, P3, PT, R91, R86, RZ ;  /* 0x000000565bff7210 */ /* 0x000fe20007f7e0ff */
[----:B------:R-:W-:Y:S01]  /*479d0*/  @P2 IMAD.X R86, RZ, RZ, ~R96, P6 ;  /* 0x000000ffff562224 */ /* 0x000fe200030e0e60 */
[----:B------:R-:W-:Y:S01]  /*479e0*/  @P2 ISETP.NE.U32.AND P1, PT, R88, R95, PT ;  /* 0x0000005f5800220c */ /* 0x000fe20003f25070 */
[----:B------:R-:W-:Y:S01]  /*479f0*/  IMAD.MOV.U32 R88, RZ, RZ, R93 ;  /* 0x000000ffff587224 */ /* 0x000fe200078e005d */
[----:B------:R-:W-:Y:S01]  /*47a00*/  @P2 ISETP.NE.AND.EX P0, PT, R103, RZ, PT, P0 ;  /* 0x000000ff6700220c */ /* 0x000fe20003f05300 */
[----:B------:R-:W-:-:S03]  /*47a10*/  IMAD.WIDE.U32 R102, R59, R127, RZ ;  /* 0x0000007f3b667225 */ /* 0x000fc600078e00ff */
[----:B------:R-:W-:Y:S01]  /*47a20*/  @P2 ISETP.NE.AND.EX P1, PT, R99, R86, !P0, P1 ;  /* 0x000000566300220c */ /* 0x000fe20004725310 */
[----:B------:R-:W-:Y:S02]  /*47a30*/  IMAD R86, R131, R57, RZ ;  /* 0x0000003983567224 */ /* 0x000fe400078e02ff */
[----:B------:R-:W-:-:S04]  /*47a40*/  IMAD.WIDE.U32 R90, R58, R123, RZ ;  /* 0x0000007b3a5a7225 */ /* 0x000fc800078e00ff */
[----:B------:R-:W-:-:S04]  /*47a50*/  IMAD.WIDE.U32 R96, R123, R57, RZ ;  /* 0x000000397b607225 */ /* 0x000fc800078e00ff */
[----:B------:R-:W-:Y:S01]  /*47a60*/  IMAD R99, R58, R123, R86 ;  /* 0x0000007b3a637224 */ /* 0x000fe200078e0256 */
[----:B------:R-:W-:Y:S01]  /*47a70*/  IADD3 R139, P6, PT, R139, R96, RZ ;  /* 0x000000608b8b7210 */ /* 0x000fe20007fde0ff */
[----:B------:R-:W-:-:S04]  /*47a80*/  IMAD.WIDE.U32.X R88, R106, R128, R88, P4 ;  /* 0x000000806a587225 */ /* 0x000fc800020e0458 */
[----:B------:R-:W-:-:S04]  /*47a90*/  IMAD.WIDE.U32 R94, R60, R127, RZ ;  /* 0x0000007f3c5e7225 */ /* 0x000fc800078e00ff */
[----:B------:R-:W-:-:S04]  /*47aa0*/  IMAD.WIDE.U32 R102, P4, R60, R128, R102 ;  /* 0x000000803c667225 */ /* 0x000fc80007880066 */
[----:B------:R-:W-:Y:S01]  /*47ab0*/  IMAD.WIDE.U32 R90, P0, R57, R131, R90 ;  /* 0x00000083395a7225 */ /* 0x000fe2000780005a */
[----:B------:R-:W-:-:S03]  /*47ac0*/  IADD3 RZ, P5, PT, R95, R102, RZ ;  /* 0x000000665fff7210 */ /* 0x000fc60007fbe0ff */
[----:B------:R-:W-:Y:S02]  /*47ad0*/  IMAD.IADD R97, R97, 0x1, R99 ;  /* 0x0000000161617824 */ /* 0x000fe400078e0263 */
[----:B------:R-:W-:-:S04]  /*47ae0*/  IMAD.WIDE.U32 R92, R57, R123, RZ ;  /* 0x0000007b395c7225 */ /* 0x000fc800078e00ff */
[----:B------:R-:W-:Y:S01]  /*47af0*/  IMAD.X R99, RZ, RZ, RZ, P0 ;  /* 0x000000ffff637224 */ /* 0x000fe200000e06ff */
[----:B------:R-:W-:Y:S01]  /*47b00*/  ISETP.GE.U32.AND P0, PT, R139, R96, PT ;  /* 0x000000608b00720c */ /* 0x000fe20003f06070 */
[----:B------:R-:W-:Y:S01]  /*47b10*/  IMAD.X R102, R97, 0x1, R98, P6 ;  /* 0x0000000161667824 */ /* 0x000fe200030e0662 */
[----:B------:R-:W-:Y:S01]  /*47b20*/  IADD3 RZ, P6, PT, R93, R90, RZ ;  /* 0x0000005a5dff7210 */ /* 0x000fe20007fde0ff */
[----:B------:R-:W-:Y:S02]  /*47b30*/  IMAD.MOV.U32 R104, RZ, RZ, R87 ;  /* 0x000000ffff687224 */ /* 0x000fe400078e0057 */
[----:B------:R-:W-:Y:S01]  /*47b40*/  IMAD.MOV.U32 R98, RZ, RZ, R91 ;  /* 0x000000ffff627224 */ /* 0x000fe200078e005b */
[----:B------:R-:W-:Y:S01]  /*47b50*/  ISETP.GE.U32.AND.EX P0, PT, R102, R97, PT, P0 ;  /* 0x000000616600720c */ /* 0x000fe20003f06100 */
[----:B------:R-:W-:-:S03]  /*47b60*/  IMAD.WIDE.U32 R94, R58, R130, RZ ;  /* 0x000000823a5e7225 */ /* 0x000fc600078e00ff */
[----:B------:R-:W-:Y:S01]  /*47b70*/  SEL R143, RZ, 0x1, P0 ;  /* 0x00000001ff8f7807 */ /* 0x000fe20000000000 */
[----:B------:R-:W-:Y:S01]  /*47b80*/  IMAD.WIDE.U32.X R104, R59, R124, R104, P3 ;  /* 0x0000007c3b687225 */ /* 0x000fe200018e0468 */
[----:B------:R-:W-:-:S03]  /*47b90*/  IADD3 R147, P3, PT, RZ, -R101, RZ ;  /* 0x80000065ff937210 */ /* 0x000fc60007f7e0ff */
[----:B------:R-:W-:-:S04]  /*47ba0*/  IMAD.WIDE.U32.X R98, R58, R131, R98, P6 ;  /* 0x000000833a627225 */ /* 0x000fc800030e0462 */
[----:B------:R-:W-:-:S04]  /*47bb0*/  IMAD.WIDE.U32 R90, R56, R123, RZ ;  /* 0x0000007b385a7225 */ /* 0x000fc800078e00ff */
[----:B------:R-:W-:Y:S02]  /*47bc0*/  IMAD R141, R126, R57, RZ ;  /* 0x000000397e8d7224 */ /* 0x000fe400078e02ff */
[----:B------:R-:W-:-:S04]  /*47bd0*/  IMAD.WIDE.U32 R96, R57, R130, RZ ;  /* 0x0000008239607225 */ /* 0x000fc800078e00ff */
[----:B------:R-:W-:-:S04]  /*47be0*/  IMAD.WIDE.U32 R94, P0, R57, R126, R94 ;  /* 0x0000007e395e7225 */ /* 0x000fc8000780005e */
[----:B------:R-:W-:Y:S01]  /*47bf0*/  IMAD.X R138, RZ, RZ, ~R100, P3 ;  /* 0x000000ffff8a7224 */ /* 0x000fe200018e0e64 */
[----:B------:R-:W-:Y:S01]  /*47c00*/  IADD3 R143, P3, PT, R143, R98, RZ ;  /* 0x000000628f8f7210 */ /* 0x000fe20007f7e0ff */
[----:B------:R-:W-:-:S04]  /*47c10*/  IMAD.WIDE.U32 R86, R130, R57, RZ ;  /* 0x0000003982567225 */ /* 0x000fc800078e00ff */
[----:B------:R-:W-:-:S04]  /*47c20*/  IMAD.WIDE.U32 R92, R55, R123, RZ ;  /* 0x0000007b375c7225 */ /* 0x000fc800078e00ff */
[----:B------:R-:W-:-:S04]  /*47c30*/  IMAD.WIDE.U32 R90, P6, R55, R131, R90 ;  /* 0x00000083375a7225 */ /* 0x000fc800078c005a */
[----:B------:R-:W-:Y:S02]  /*47c40*/  IMAD R141, R58, R130, R141 ;  /* 0x000000823a8d7224 */ /* 0x000fe400078e028d */
[----:B------:R-:W-:Y:S01]  /*47c50*/  IMAD.X R101, RZ, RZ, RZ, P4 ;  /* 0x000000ffff657224 */ /* 0x000fe200020e06ff */
[----:B------:R-:W-:Y:S01]  /*47c60*/  IADD3 RZ, P4, PT, R97, R94, RZ ;  /* 0x0000005e61ff7210 */ /* 0x000fe20007f9e0ff */
[----:B------:R-:W-:Y:S01]  /*47c70*/  IMAD.X R98, RZ, RZ, R99, P3 ;  /* 0x000000ffff627224 */ /* 0x000fe200018e0663 */
[----:B------:R-:W-:Y:S01]  /*47c80*/  IADD3 RZ, P3, PT, R93, R90, RZ ;  /* 0x0000005a5dff7210 */ /* 0x000fe20007f7e0ff */
[----:B------:R-:W-:Y:S01]  /*47c90*/  IMAD.X R97, RZ, RZ, RZ, P0 ;  /* 0x000000ffff617224 */ /* 0x000fe200000e06ff */
[----:B------:R-:W-:Y:S01]  /*47ca0*/  IADD3 R99, P0, PT, R143, R86, RZ ;  /* 0x000000568f637210 */ /* 0x000fe20007f1e0ff */
[----:B------:R-:W-:Y:S02]  /*47cb0*/  IMAD R137, R131, R61, RZ ;  /* 0x0000003d83897224 */ /* 0x000fe400078e02ff */
[----:B------:R-:W-:-:S02]  /*47cc0*/  IMAD.IADD R141, R87, 0x1, R141 ;  /* 0x00000001578d7824 */ /* 0x000fc400078e028d */
[----:B------:R-:W-:Y:S01]  /*47cd0*/  IMAD.X R93, RZ, RZ, RZ, P6 ;  /* 0x000000ffff5d7224 */ /* 0x000fe200030e06ff */
[----:B------:R-:W-:Y:S01]  /*47ce0*/  IADD3 R145, P6, PT, R99, R136, RZ ;  /* 0x0000008863917210 */ /* 0x000fe20007fde0ff */
[----:B------:R-:W-:Y:S02]  /*47cf0*/  IMAD R137, R106, R123, R137 ;  /* 0x0000007b6a897224 */ /* 0x000fe400078e0289 */
[----:B------:R-:W-:Y:S01]  /*47d00*/  IMAD.X R106, R141, 0x1, R98, P0 ;  /* 0x000000018d6a7824 */ /* 0x000fe200000e0662 */
[----:B------:R-:W-:Y:S01]  /*47d10*/  ISETP.NE.U32.AND P0, PT, R85, RZ, PT ;  /* 0x000000ff5500720c */ /* 0x000fe20003f05070 */
[----:B------:R-:W-:Y:S02]  /*47d20*/  IMAD.MOV.U32 R100, RZ, RZ, R103 ;  /* 0x000000ffff647224 */ /* 0x000fe400078e0067 */
[----:B------:R-:W-:Y:S01]  /*47d30*/  IMAD.X R103, R106, 0x1, R132, P6 ;  /* 0x000000016a677824 */ /* 0x000fe200030e0684 */
[----:B------:R-:W-:Y:S01]  /*47d40*/  ISETP.GE.U32.AND P6, PT, R145, R99, PT ;  /* 0x000000639100720c */ /* 0x000fe20003fc6070 */
[----:B------:R-:W-:-:S02]  /*47d50*/  IMAD.MOV.U32 R96, RZ, RZ, R95 ;  /* 0x000000ffff607224 */ /* 0x000fc400078e005f */
        /* <DEDUP_REMOVED lines=11> */
[----:B------:R-:W-:Y:S01]  /*47e10*/  IMAD.WIDE.U32 R90, R123, R61, RZ ;  /* 0x0000003d7b5a7225 */ /* 0x000fe200078e00ff */
[----:B------:R-:W-:-:S02]  /*47e20*/  IADD3.X R129, PT, PT, R105, UR4, RZ, P0, !PT ;  /* 0x0000000469817c10 */ /* 0x000fc400087fe4ff */
[----:B------:R-:W-:Y:S01]  /*47e30*/  SEL R104, RZ, 0x1, !P2 ;  /* 0x00000001ff687807 */ /* 0x000fe20005000000 */
[----:B------:R-:W-:Y:S01]  /*47e40*/  IMAD.IADD R94, R85, 0x1, R87 ;  /* 0x00000001555e7824 */ /* 0x000fe200078e0257 */
[----:B------:R-:W-:Y:S01]  /*47e50*/  IADD3 R85, P0, PT, R95, R84, RZ ;  /* 0x000000545f557210 */ /* 0x000fe20007f1e0ff */
[----:B------:R-:W-:Y:S01]  /*47e60*/  IMAD.WIDE.U32.X R100, R59, R128, R100, P5 ;  /* 0x000000803b647225 */ /* 0x000fe200028e0464 */
[----:B------:R-:W-:Y:S02]  /*47e70*/  @P1 ISETP.NE.U32.AND P6, PT, R99, RZ, PT ;  /* 0x000000ff6300120c */ /* 0x000fe40003fc5070 */
[----:B------:R-:W-:Y:S01]  /*47e80*/  @P1 IADD3 R143, P2, PT, RZ, -R143, RZ ;  /* 0x8000008fff8f1210 */ /* 0x000fe20007f5e0ff */
[----:B------:R-:W-:Y:S01]  /*47e90*/  IMAD.X R99, R94, 0x1, R129, P0 ;  /* 0x000000015e637824 */ /* 0x000fe200000e0681 */
[----:B------:R-:W-:Y:S01]  /*47ea0*/  IADD3 R104, P0, P5, R85, R88, R104 ;  /* 0x0000005855687210 */ /* 0x000fe20007d1e068 */
[----:B------:R-:W-:Y:S01]  /*47eb0*/  IMAD.WIDE.U32 R60, R90, R70, RZ ;  /* 0x000000465a3c7225 */ /* 0x000fe200078e00ff */
[----:B------:R-:W-:-:S02]  /*47ec0*/  @P1 ISETP.NE.AND.EX P6, PT, R106, RZ, PT, P6 ;  /* 0x000000ff6a00120c */ /* 0x000fc40003fc5360 */
[----:B------:R-:W-:Y:S01]  /*47ed0*/  IADD3.X R132, PT, PT, R99, R89, RZ, P0, P5 ;  /* 0x0000005963847210 */ /* 0x000fe200007ea4ff */
[----:B------:R-:W-:Y:S01]  /*47ee0*/  IMAD R59, R131, R55, RZ ;  /* 0x00000037833b7224 */ /* 0x000fe200078e02ff */
[----:B------:R-:W-:Y:S01]  /*47ef0*/  @P1 ISETP.NE.U32.AND P0, PT, R86, R143, PT ;  /* 0x0000008f5600120c */ /* 0x000fe20003f05070 */
[----:B------:R-:W-:Y:S02]  /*47f00*/  IMAD.IADD R137, R91, 0x1, R137 ;  /* 0x000000015b897824 */ /* 0x000fe400078e0289 */
[----:B------:R-:W-:Y:S02]  /*47f10*/  @P1 IMAD.X R98, RZ, RZ, ~R98, P2 ;  /* 0x000000ffff621224 */ /* 0x000fe400010e0e62 */
[----:B------:R-:W-:Y:S01]  /*47f20*/  IMAD R105, R56, R123, R59 ;  /* 0x0000007b38697224 */ /* 0x000fe200078e023b */
[----:B------:R-:W-:Y:S01]  /*47f30*/  LOP3.LUT R59, RZ, R90, RZ, 0x33, !PT ;  /* 0x0000005aff3b7212 */ /* 0x000fe200078e33ff */
[----:B------:R-:W-:Y:S01]  /*47f40*/  IMAD.WIDE.U32 R86, R60, R68, RZ ;  /* 0x000000443c567225 */ /* 0x000fe200078e00ff */
[----:B------:R-:W-:-:S03]  /*47f50*/  @P1 ISETP.NE.AND.EX P0, PT, R141, R98, !P6, P0 ;  /* 0x000000628d00120c */ /* 0x000fc60007705300 */
[----:B------:R-:W-:Y:S01]  /*47f60*/  IMAD.WIDE.U32 R88, R123, R55, RZ ;  /* 0x000000377b587225 */ /* 0x000fe200078e00ff */
[----:B------:R-:W-:-:S03]  /*47f70*/  ISETP.GT.U32.AND P2, PT, R86, R59, PT ;  /* 0x0000003b5600720c */ /* 0x000fc60003f44070 */
[----:B------:R-:W-:Y:S01]  /*47f80*/  IMAD R91, R137, R70, RZ ;  /* 0x00000046895b7224 */ /* 0x000fe200078e02ff */
[----:B------:R-:W-:Y:S01]  /*47f90*/  IADD3 R59, P5, PT, R145, R88, RZ ;  /* 0x00000058913b7210 */ /* 0x000fe20007fbe0ff */
[----:B------:R-:W-:Y:S01]  /*47fa0*/  IMAD.WIDE.U32.X R96, R58, R126, R96, P4 ;  /* 0x0000007e3a607225 */ /* 0x000fe200020e0460 */
[----:B------:R-:W-:Y:S02]  /*47fb0*/  LOP3.LUT R137, RZ, R137, RZ, 0x33, !PT ;  /* 0x00000089ff897212 */ /* 0x000fe400078e33ff */
[----:B------:R-:W-:Y:S01]  /*47fc0*/  ISETP.GE.U32.AND P6, PT, R59, R88, PT ;  /* 0x000000583b00720c */ /* 0x000fe20003fc6070 */
[----:B------:R-:W-:Y:S02]  /*47fd0*/  IMAD R123, R90, R71, R91 ;  /* 0x000000475a7b7224 */ /* 0x000fe400078e025b */
[----:B------:R-:W-:Y:S01]  /*47fe0*/  IMAD.MOV.U32 R91, RZ, RZ, 0x1 ;  /* 0x00000001ff5b7424 */ /* 0x000fe200078e00ff */
[----:B------:R-:W-:Y:S01]  /*47ff0*/  @P1 SEL R91, RZ, 0x1, !P0 ;  /* 0x00000001ff5b1807 */ /* 0x000fe20004000000 */
[----:B------:R-:W-:Y:S01]  /*48000*/  IMAD R90, R124, R57, RZ ;  /* 0x000000397c5a7224 */ /* 0x000fe200078e02ff */
[----:B------:R-:W-:Y:S01]  /*48010*/  ISETP.GE.U32.AND P0, PT, R104, R85, PT ;  /* 0x000000556800720c */ /* 0x000fe20003f06070 */
[----:B------:R-:W-:Y:S01]  /*48020*/  IMAD.IADD R86, R89, 0x1, R105 ;  /* 0x0000000159567824 */ /* 0x000fe200078e0269 */
[----:B------:R-:W-:Y:S01]  /*48030*/  IADD3 R135, P1, PT, R91, R96, RZ ;  /* 0x000000605b877210 */ /* 0x000fe20007f3e0ff */
[----:B------:R-:W-:Y:S01]  /*48040*/  IMAD.WIDE.U32 R88, R133, R57, RZ ;  /* 0x0000003985587225 */ /* 0x000fe200078e00ff */
[----:B------:R-:W-:-:S02]  /*48050*/  ISETP.GE.U32.AND.EX P0, PT, R132, R99, PT, P0 ;  /* 0x000000638400720c */ /* 0x000fc40003f06100 */
[----:B------:R-:W-:Y:S01]  /*48060*/  IADD3.X R98, PT, PT, R97, UR4, RZ, P1, !PT ;  /* 0x0000000461627c10 */ /* 0x000fe20008ffe4ff */
[----:B------:R-:W-:Y:S02]  /*48070*/  IMAD R91, R58, R133, R90 ;  /* 0x000000853a5b7224 */ /* 0x000fe400078e025a */
        /* <DEDUP_REMOVED lines=8> */
[----:B------:R-:W-:Y:S01]  /*48100*/  IMAD.X R105, R106, 0x1, R132, P1 ;  /* 0x000000016a697824 */ /* 0x000fe200008e0684 */
[----:B------:R-:W-:Y:S01]  /*48110*/  ISETP.GE.U32.AND P1, PT, R104, R123, PT ;  /* 0x0000007b6800720c */ /* 0x000fe20003f26070 */
[----:B------:R-:W-:Y:S01]  /*48120*/  IMAD.WIDE.U32.X R92, R56, R131, R92, P3 ;  /* 0x00000083385c7225 */ /* 0x000fe200018e045c */
[----:B------:R-:W-:Y:S02]  /*48130*/  @P0 IADD3 R89, P3, PT, RZ, -R95, RZ ;  /* 0x8000005fff590210 */ /* 0x000fe40007f7e0ff */
[----:B------:R-:W-:Y:S01]  /*48140*/  ISETP.GE.U32.AND.EX P1, PT, R105, R106, PT, P1 ;  /* 0x0000006a6900720c */ /* 0x000fe20003f26110 */
[----:B------:R-:W-:Y:S01]  /*48150*/  IMAD.WIDE.U32 R90, P4, R60, R69, R90 ;  /* 0x000000453c5a7225 */ /* 0x000fe2000788005a */
[----:B------:R-:W-:Y:S02]  /*48160*/  SEL R95, RZ, 0x1, P6 ;  /* 0x00000001ff5f7807 */ /* 0x000fe40003000000 */
[----:B------:R-:W-:Y:S01]  /*48170*/  @P0 ISETP.NE.U32.AND P6, PT, R85, RZ, PT ;  /* 0x000000ff5500020c */ /* 0x000fe20003fc5070 */
[----:B------:R-:W-:Y:S01]  /*48180*/  IMAD.X R85, RZ, RZ, RZ, P4 ;  /* 0x000000ffff557224 */ /* 0x000fe200020e06ff */
[----:B------:R-:W-:Y:S01]  /*48190*/  IADD3 R90, P5, PT, R87, R90, RZ ;  /* 0x0000005a575a7210 */ /* 0x000fe20007fbe0ff */
[----:B------:R-:W-:Y:S01]  /*481a0*/  @P0 IMAD.X R129, RZ, RZ, ~R129, P3 ;  /* 0x000000ffff810224 */ /* 0x000fe200018e0e81 */
[----:B------:R-:W-:Y:S01]  /*481b0*/  @P0 ISETP.NE.AND.EX P4, PT, R99, RZ, PT, P6 ;  /* 0x000000ff6300020c */ /* 0x000fe20003f85360 */
[----:B------:R-:W-:Y:S01]  /*481c0*/  IMAD.WIDE.U32 R86, R58, R133, RZ ;  /* 0x000000853a567225 */ /* 0x000fe200078e00ff */
[----:B------:R-:W-:-:S02]  /*481d0*/  @P0 ISETP.NE.U32.AND P3, PT, R84, R89, PT ;  /* 0x000000595400020c */ /* 0x000fc40003f65070 */
[----:B------:R-:W-:Y:S01]  /*481e0*/  IADD3 R95, P6, PT, R95, R92, RZ ;  /* 0x0000005c5f5f7210 */ /* 0x000fe20007fde0ff */
[----:B------:R-:W-:Y:S01]  /*481f0*/  IMAD.MOV.U32 R84, RZ, RZ, R91 ;  /* 0x000000ffff547224 */ /* 0x000fe200078e005b */
[----:B------:R-:W-:Y:S01]  /*48200*/  ISETP.GT.U32.AND.EX P2, PT, R90, R137, PT, P2 ;  /* 0x000000895a00720c */ /* 0x000fe20003f44120 */
[----:B------:R-:W-:Y:S01]  /*48210*/  IMAD.WIDE.U32 R90, R57, R133, RZ ;  /* 0x00000085395a7225 */ /* 0x000fe200078e00ff */
[----:B------:R-:W-:Y:S02]  /*48220*/  @P0 ISETP.NE.AND.EX P3, PT, R94, R129, !P4, P3 ;  /* 0x000000815e00020c */ /* 0x000fe40006765330 */
[----:B------:R-:W-:Y:S01]  /*48230*/  @P1 ISETP.NE.U32.AND P4, PT, R123, RZ, PT ;  /* 0x000000ff7b00120c */ /* 0x000fe20003f85070 */
[----:B------:R-:W-:Y:S01]  /*48240*/  IMAD.X R96, RZ, RZ, R93, P6 ;  /* 0x000000ffff607224 */ /* 0x000fe200030e065d */
[----:B------:R-:W-:Y:S01]  /*48250*/  SEL R99, RZ, 0x1, !P2 ;  /* 0x00000001ff637807 */ /* 0x000fe20005000000 */
[----:B------:R-:W-:Y:S01]  /*48260*/  IMAD.WIDE.U32.X R84, R61, R69, R84, P5 ;  /* 0x000000453d547225 */ /* 0x000fe200028e0454 */
[----:B------:R-:W-:-:S03]  /*48270*/  @P1 IADD3 R93, P5, PT, RZ, -R135, RZ ;  /* 0x80000087ff5d1210 */ /* 0x000fc60007fbe0ff */
        /* <DEDUP_REMOVED lines=29> */
[----:B------:R-:W-:Y:S02]  /*48450*/  IMAD R92, R128, R57, RZ ;  /* 0x00000039805c7224 */ /* 0x000fe400078e02ff */
        /* <DEDUP_REMOVED lines=46> */
[----:B------:R-:W-:Y:S01]  /*48740*/  IMAD.MOV.U32 R131, RZ, RZ, 0x1 ;  /* 0x00000001ff837424 */ /* 0x000fe200078e00ff */
[----:B------:R-:W-:Y:S01]  /*48750*/  @P1 SEL R131, RZ, 0x1, !P3 ;  /* 0x00000001ff831807 */ /* 0x000fe20005800000 */
[----:B------:R-:W-:Y:S01]  /*48760*/  IMAD.WIDE.U32.X R98, R56, R126, R98, P4 ;  /* 0x0000007e38627225 */ /* 0x000fe200020e0462 */
[----:B------:R-:W-:-:S03]  /*48770*/  IADD3 R135, P2, PT, R135, R96, RZ ;  /* 0x0000006087877210 */ /* 0x000fc60007f5e0ff */
[----:B------:R-:W-:Y:S01]  /*48780*/  IMAD.WIDE.U32 R84, R61, R64, RZ ;  /* 0x000000403d547225 */ /* 0x000fe200078e00ff */
[----:B------:R-:W-:Y:S02]  /*48790*/  IADD3 R131, P1, PT, R131, R98, RZ ;  /* 0x0000006283837210 */ /* 0x000fe40007f3e0ff */
[----:B------:R-:W-:Y:S01]  /*487a0*/  IADD3.X R126, PT, PT, R97, UR4, RZ, P2, !PT ;  /* 0x00000004617e7c10 */ /* 0x000fe200097fe4ff */
[----:B------:R-:W-:Y:S02]  /*487b0*/  IMAD.MOV.U32 R86, RZ, RZ, R93 ;  /* 0x000000ffff567224 */ /* 0x000fe400078e005d */
[C---:B------:R-:W-:Y:S01]  /*487c0*/  IMAD.WIDE.U32 R90, R60.reuse, R64, RZ ;  /* 0x000000403c5a7225 */ /* 0x040fe200078e00ff */
[----:B------:R-:W-:Y:S02]  /*487d0*/  @P0 IADD3 R129, P3, PT, RZ, -R129, RZ ;  /* 0x80000081ff810210 */ /* 0x000fe40007f7e0ff */
[----:B------:R-:W-:Y:S01]  /*487e0*/  @P0 ISETP.NE.U32.AND P2, PT, R125, RZ, PT ;  /* 0x000000ff7d00020c */ /* 0x000fe20003f45070 */
[----:B------:R-:W-:Y:S01]  /*487f0*/  IMAD.WIDE.U32 R84, P4, R60, R65, R84 ;  /* 0x000000413c547225 */ /* 0x000fe20007880054 */
[----:B------:R-:W-:-:S02]  /*48800*/  IADD3 R98, P5, PT, R135, R90, RZ ;  /* 0x0000005a87627210 */ /* 0x000fc40007fbe0ff */
[----:B------:R-:W-:Y:S01]  /*48810*/  @P0 ISETP.NE.AND.EX P2, PT, R132, RZ, PT, P2 ;  /* 0x000000ff8400020c */ /* 0x000fe20003f45320 */
[----:B------:R-:W-:Y:S01]  /*48820*/  IMAD.WIDE.U32.X R86, R58, R128, R86, P6 ;  /* 0x000000803a567225 */ /* 0x000fe200030e0456 */
[----:B------:R-:W-:Y:S02]  /*48830*/  IADD3.X R58, PT, PT, R99, UR4, RZ, P1, !PT ;  /* 0x00000004633a7c10 */ /* 0x000fe40008ffe4ff */
[----:B------:R-:W-:Y:S01]  /*48840*/  IADD3 R139, P6, PT, R98, R139, RZ ;  /* 0x0000008b628b7210 */ /* 0x000fe20007fde0ff */
[----:B------:R-:W-:Y:S01]  /*48850*/  IMAD.IADD R99, R91, 0x1, R84 ;  /* 0x000000015b637824 */ /* 0x000fe200078e0254 */
[----:B------:R-:W-:Y:S01]  /*48860*/  @P0 ISETP.NE.U32.AND P1, PT, R88, R129, PT ;  /* 0x000000815800020c */ /* 0x000fe20003f25070 */
[----:B------:R-:W-:Y:S01]  /*48870*/  @P0 IMAD.X R106, RZ, RZ, ~R106, P3 ;  /* 0x000000ffff6a0224 */ /* 0x000fe200018e0e6a */
[----:B------:R-:W-:Y:S01]  /*48880*/  ISETP.GE.U32.AND P3, PT, R139, R98, PT ;  /* 0x000000628b00720c */ /* 0x000fe20003f66070 */
[----:B------:R-:W-:Y:S02]  /*48890*/  IMAD.X R137, R99, 0x1, R126, P5 ;  /* 0x0000000163897824 */ /* 0x000fe400028e067e */
[----:B------:R-:W-:Y:S01]  /*488a0*/  IMAD R57, R124, R55, RZ ;  /* 0x000000377c397224 */ /* 0x000fe200078e02ff */
[----:B------:R-:W-:Y:S01]  /*488b0*/  @P0 ISETP.NE.AND.EX P1, PT, R89, R106, !P2, P1 ;  /* 0x0000006a5900020c */ /* 0x000fe20005725310 */
[----:B------:R-:W-:-:S02]  /*488c0*/  IMAD.X R102, R137, 0x1, R102, P6 ;  /* 0x0000000189667824 */ /* 0x000fc400030e0666 */
[----:B------:R-:W-:-:S03]  /*488d0*/  IMAD.WIDE.U32 R88, R133, R55, RZ ;  /* 0x0000003785587225 */ /* 0x000fc600078e00ff */
[----:B------:R-:W-:Y:S01]  /*488e0*/  ISETP.GE.U32.AND.EX P3, PT, R102, R137, PT, P3 ;  /* 0x000000896600720c */ /* 0x000fe20003f66130 */
[CC--:B------:R-:W-:Y:S01]  /*488f0*/  IMAD R57, R56.reuse, R133.reuse, R57 ;  /* 0x0000008538397224 */ /* 0x0c0fe200078e0239 */
[----:B------:R-:W-:Y:S01]  /*48900*/  IADD3 R106, P5, PT, R131, R88, RZ ;  /* 0x00000058836a7210 */ /* 0x000fe20007fbe0ff */
[----:B------:R-:W-:-:S04]  /*48910*/  IMAD.WIDE.U32 R96, R56, R133, RZ ;  /* 0x0000008538607225 */ /* 0x000fc800078e00ff */
[----:B------:R-:W-:Y:S01]  /*48920*/  IMAD.IADD R129, R89, 0x1, R57 ;  /* 0x0000000159817824 */ /* 0x000fe200078e0239 */
[----:B------:R-:W-:Y:S01]  /*48930*/  IADD3 R57, P6, PT, R106, R100, RZ ;  /* 0x000000646a397210 */ /* 0x000fe20007fde0ff */
[----:B------:R-:W-:Y:S01]  /*48940*/  IMAD.WIDE.U32 R92, R55, R133, RZ ;  /* 0x00000085375c7225 */ /* 0x000fe200078e00ff */
[----:B------:R-:W-:-:S03]  /*48950*/  LOP3.LUT R133, RZ, R134, RZ, 0x33, !PT ;  /* 0x00000086ff857212 */ /* 0x000fc600078e33ff */
[----:B------:R-:W-:-:S04]  /*48960*/  IMAD.WIDE.U32 R96, P2, R55, R124, R96 ;  /* 0x0000007c37607225 */ /* 0x000fc80007840060 */
[----:B------:R-:W-:Y:S01]  /*48970*/  IMAD.X R89, R129, 0x1, R58, P5 ;  /* 0x0000000181597824 */ /* 0x000fe200028e063a */
[----:B------:R-:W-:Y:S01]  /*48980*/  IADD3 RZ, P5, PT, R93, R96, RZ ;  /* 0x000000605dff7210 */ /* 0x000fe20007fbe0ff */
[-C--:B------:R-:W-:Y:S01]  /*48990*/  IMAD R94, R123, R70.reuse, RZ ;  /* 0x000000467b5e7224 */ /* 0x080fe200078e02ff */
[----:B------:R-:W-:Y:S01]  /*489a0*/  LOP3.LUT R123, RZ, R123, RZ, 0x33, !PT ;  /* 0x0000007bff7b7212 */ /* 0x000fe200078e33ff */
[----:B------:R-:W-:Y:S01]  /*489b0*/  IMAD.X R100, R89, 0x1, R101, P6 ;  /* 0x0000000159647824 */ /* 0x000fe200030e0665 */
[----:B------:R-:W-:Y:S01]  /*489c0*/  @P3 ISETP.NE.U32.AND P6, PT, R98, RZ, PT ;  /* 0x000000ff6200320c */ /* 0x000fe20003fc5070 */
[C---:B------:R-:W-:Y:S02]  /*489d0*/  IMAD R101, R134.reuse, R71, R94 ;  /* 0x0000004786657224 */ /* 0x040fe400078e025e */
[----:B------:R-:W-:Y:S01]  /*489e0*/  IMAD.X R95, RZ, RZ, RZ, P2 ;  /* 0x000000ffff5f7224 */ /* 0x000fe200010e06ff */
[----:B------:R-:W-:Y:S01]  /*489f0*/  @P3 IADD3 R135, P2, PT, RZ, -R135, RZ ;  /* 0x80000087ff873210 */ /* 0x000fe20007f5e0ff */
[----:B------:R-:W-:Y:S01]  /*48a00*/  IMAD.MOV.U32 R94, RZ, RZ, R97 ;  /* 0x000000ffff5e7224 */ /* 0x000fe200078e0061 */
[----:B------:R-:W-:Y:S01]  /*48a10*/  @P3 ISETP.NE.AND.EX P6, PT, R137, RZ, PT, P6 ;  /* 0x000000ff8900320c */ /* 0x000fe20003fc5360 */
[----:B------:R-:W-:-:S04]  /*48a20*/  IMAD.WIDE.U32 R92, R134, R70, RZ ;  /* 0x00000046865c7225 */ /* 0x000fc800078e00ff */
[----:B------:R-:W-:Y:S01]  /*48a30*/  IMAD.WIDE.U32.X R124, R56, R124, R94, P5 ;  /* 0x0000007c387c7225 */ /* 0x000fe200028e045e */
[----:B------:R-:W-:-:S03]  /*48a40*/  @P3 ISETP.NE.U32.AND P5, PT, R90, R135, PT ;  /* 0x000000875a00320c */ /* 0x000fc60003fa5070 */
[----:B------:R-:W-:Y:S01]  /*48a50*/  @P3 IMAD.X R90, RZ, RZ, ~R126, P2 ;  /* 0x000000ffff5a3224 */ /* 0x000fe200010e0e7e */
[----:B------:R-:W-:Y:S01]  /*48a60*/  ISETP.GE.U32.AND P2, PT, R57, R106, PT ;  /* 0x0000006a3900720c */ /* 0x000fe20003f46070 */
[----:B------:R-:W-:Y:S02]  /*48a70*/  IMAD.IADD R101, R93, 0x1, R101 ;  /* 0x000000015d657824 */ /* 0x000fe400078e0265 */
[----:B------:R-:W-:Y:S01]  /*48a80*/  IMAD.WIDE.U32 R96, R92, R68, RZ ;  /* 0x000000445c607225 */ /* 0x000fe200078e00ff */
[----:B------:R-:W-:Y:S02]  /*48a90*/  ISETP.GE.U32.AND.EX P2, PT, R100, R89, PT, P2 ;  /* 0x000000596400720c */ /* 0x000fe40003f46120 */
[----:B------:R-:W-:Y:S01]  /*48aa0*/  @P3 ISETP.NE.AND.EX P6, PT, R99, R90, !P6, P5 ;  /* 0x0000005a6300320c */ /* 0x000fe200077c5350 */
[----:B------:R-:W-:Y:S01]  /*48ab0*/  IMAD.WIDE.U32 R94, R101, R68, RZ ;  /* 0x00000044655e7225 */ /* 0x000fe200078e00ff */
[----:B------:R-:W-:-:S03]  /*48ac0*/  IADD3 RZ, P5, PT, R84, R91, RZ ;  /* 0x0000005b54ff7210 */ /* 0x000fc60007fbe0ff */
[----:B------:R-:W-:Y:S02]  /*48ad0*/  IMAD.X R99, RZ, RZ, RZ, P4 ;  /* 0x000000ffff637224 */ /* 0x000fe400020e06ff */
[----:B------:R-:W-:Y:S02]  /*48ae0*/  IMAD.MOV.U32 R98, RZ, RZ, R85 ;  /* 0x000000ffff627224 */ /* 0x000fe400078e0055 */
[----:B------:R-:W-:-:S04]  /*48af0*/  IMAD.WIDE.U32 R94, P4, R92, R69, R94 ;  /* 0x000000455c5e7225 */ /* 0x000fc8000788005e */
[----:B------:R-:W-:Y:S01]  /*48b00*/  IMAD.MOV.U32 R135, RZ, RZ, 0x1 ;  /* 0x00000001ff877424 */ /* 0x000fe200078e00ff */
[----:B------:R-:W-:Y:S01]  /*48b10*/  @P3 SEL R135, RZ, 0x1, !P6 ;  /* 0x00000001ff873807 */ /* 0x000fe20007000000 */
[----:B------:R-:W-:Y:S01]  /*48b20*/  IMAD.WIDE.U32.X R98, R61, R65, R98, P5 ;  /* 0x000000413d627225 */ /* 0x000fe200028e0462 */
[----:B------:R-:W-:Y:S02]  /*48b30*/  ISETP.GT.U32.AND P3, PT, R96, R133, PT ;  /* 0x000000856000720c */ /* 0x000fe40003f64070 */
[----:B------:R-:W-:Y:S01]  /*48b40*/  @P2 IADD3 R131, P5, PT, RZ, -R131, RZ ;  /* 0x80000083ff832210 */ /* 0x000fe20007fbe0ff */
[----:B------:R-:W-:Y:S01]  /*48b50*/  IMAD.X R85, RZ, RZ, RZ, P4 ;  /* 0x000000ffff557224 */ /* 0x000fe200020e06ff */
[----:B------:R-:W-:Y:S01]  /*48b60*/  IADD3 R96, P6, PT, R97, R94, RZ ;  /* 0x0000005e61607210 */ /* 0x000fe20007fde0ff */
[----:B------:R-:W-:Y:S01]  /*48b70*/  IMAD.WIDE.U32 R90, R61, R62, RZ ;  /* 0x0000003e3d5a7225 */ /* 0x000fe200078e00ff */
[----:B------:R-:W-:Y:S02]  /*48b80*/  @P2 ISETP.NE.U32.AND P4, PT, R106, RZ, PT ;  /* 0x000000ff6a00220c */ /* 0x000fe40003f85070 */
[----:B------:R-:W-:Y:S01]  /*48b90*/  ISETP.GT.U32.AND.EX P3, PT, R96, R123, PT, P3 ;  /* 0x0000007b6000720c */ /* 0x000fe20003f64130 */
        /* <DEDUP_REMOVED lines=8> */
[----:B------:R-:W-:Y:S01]  /*48c20*/  SEL R131, RZ, 0x1, !P3 ;  /* 0x00000001ff837807 */ /* 0x000fe20005800000 */
[C---:B------:R-:W-:Y:S01]  /*48c30*/  IMAD.WIDE.U32 R88, R60.reuse, R62, RZ ;  /* 0x0000003e3c587225 */ /* 0x040fe200078e00ff */
[----:B------:R-:W-:Y:S02]  /*48c40*/  @P2 ISETP.NE.AND.EX P4, PT, R129, R58, !P4, P5 ;  /* 0x0000003a8100220c */ /* 0x000fe40006785350 */
[----:B------:R-:W-:Y:S01]  /*48c50*/  IADD3 R131, P5, PT, R131, R84, RZ ;  /* 0x0000005483837210 */ /* 0x000fe20007fbe0ff */
[----:B------:R-:W-:Y:S01]  /*48c60*/  IMAD.WIDE.U32 R90, P6, R60, R63, R90 ;  /* 0x0000003f3c5a7225 */ /* 0x000fe200078c005a */
[----:B------:R-:W-:Y:S02]  /*48c70*/  IADD3 R98, P3, PT, R123, R88, RZ ;  /* 0x000000587b627210 */ /* 0x000fe40007f7e0ff */
[----:B------:R-:W-:Y:S01]  /*48c80*/  @P2 SEL R133, RZ, 0x1, !P4 ;  /* 0x00000001ff852807 */ /* 0x000fe20006000000 */
[----:B------:R-:W-:Y:S02]  /*48c90*/  IMAD.IADD R137, R89, 0x1, R90 ;  /* 0x0000000159897824 */ /* 0x000fe400078e025a */
[----:B------:R-:W-:-:S02]  /*48ca0*/  IMAD R84, R128, R55, RZ ;  /* 0x0000003780547224 */ /* 0x000fc400078e02ff */
[----:B------:R-:W-:Y:S01]  /*48cb0*/  IMAD.X R134, R137, 0x1, R130, P3 ;  /* 0x0000000189867824 */ /* 0x000fe200018e0682 */
[----:B------:R-:W-:Y:S01]  /*48cc0*/  IADD3 R126, P3, PT, R98, R59, RZ ;  /* 0x0000003b627e7210 */ /* 0x000fe20007f7e0ff */
[----:B------:R-:W-:-:S03]  /*48cd0*/  IMAD.WIDE.U32 R58, R127, R55, RZ ;  /* 0x000000377f3a7225 */ /* 0x000fc600078e00ff */
[----:B------:R-:W-:Y:S01]  /*48ce0*/  ISETP.GE.U32.AND P2, PT, R126, R98, PT ;  /* 0x000000627e00720c */ /* 0x000fe20003f46070 */
[----:B------:R-:W-:Y:S01]  /*48cf0*/  IMAD.X R129, R134, 0x1, R103, P3 ;  /* 0x0000000186817824 */ /* 0x000fe200018e0667 */
[----:B------:R-:W-:Y:S01]  /*48d00*/  IADD3 R133, P3, PT, R133, R124, RZ ;  /* 0x0000007c85857210 */ /* 0x000fe20007f7e0ff */
[----:B------:R-:W-:Y:S02]  /*48d10*/  IMAD.X R60, RZ, RZ, R85, P5 ;  /* 0x000000ffff3c7224 */ /* 0x000fe400028e0655 */
[----:B------:R-:W-:Y:S01]  /*48d20*/  IMAD R85, R56, R127, R84 ;  /* 0x0000007f38557224 */ /* 0x000fe200078e0254 */
[----:B------:R-:W-:Y:S01]  /*48d30*/  IADD3.X R124, PT, PT, R125, UR4, RZ, P3, !PT ;  /* 0x000000047d7c7c10 */ /* 0x000fe20009ffe4ff */
[----:B------:R-:W-:Y:S01]  /*48d40*/  IMAD.MOV.U32 R99, RZ, RZ, 0x1 ;  /* 0x00000001ff637424 */ /* 0x000fe200078e00ff */
[----:B------:R-:W-:Y:S01]  /*48d50*/  @P0 SEL R99, RZ, 0x1, !P1 ;  /* 0x00000001ff630807 */ /* 0x000fe20004800000 */
[----:B------:R-:W-:Y:S01]  /*48d60*/  IMAD.IADD R59, R59, 0x1, R85 ;  /* 0x000000013b3b7824 */ /* 0x000fe200078e0255 */
[----:B------:R-:W-:Y:S01]  /*48d70*/  IADD3 R132, P0, PT, R133, R58, RZ ;  /* 0x0000003a85847210 */ /* 0x000fe20007f1e0ff */
[----:B------:R-:W-:Y:S01]  /*48d80*/  IMAD.WIDE.U32 R94, R101, R66, RZ ;  /* 0x00000042655e7225 */ /* 0x000fe200078e00ff */
[----:B------:R-:W-:-:S02]  /*48d90*/  ISETP.GE.U32.AND.EX P2, PT, R129, R134, PT, P2 ;  /* 0x000000868100720c */ /* 0x000fc40003f46120 */
[----:B------:R-:W-:Y:S01]  /*48da0*/  IADD3 R103, P3, P4, R132, R99, R86 ;  /* 0x0000006384677210 */ /* 0x000fe20007c7e056 */
[----:B------:R-:W-:-:S04]  /*48db0*/  IMAD.WIDE.U32 R96, R56, R127, RZ ;  /* 0x0000007f38607225 */ /* 0x000fc800078e00ff */
[----:B------:R-:W-:Y:S02]  /*48dc0*/  IMAD.X R125, R59, 0x1, R124, P0 ;  /* 0x000000013b7d7824 */ /* 0x000fe400000e067c */
[----:B------:R-:W-:-:S03]  /*48dd0*/  IMAD.WIDE.U32 R84, R92, R66, RZ ;  /* 0x000000425c547225 */ /* 0x000fc600078e00ff */
[----:B------:R-:W-:Y:S01]  /*48de0*/  IADD3.X R106, PT, PT, R125, UR4, R87, P3, P4 ;  /* 0x000000047d6a7c10 */ /* 0x000fe20009fe8457 */
[----:B------:R-:W-:Y:S01]  /*48df0*/  IMAD.WIDE.U32 R94, P5, R92, R67, R94 ;  /* 0x000000435c5e7225 */ /* 0x000fe200078a005e */
[----:B------:R-:W-:Y:S02]  /*48e00*/  IADD3 R138, P4, PT, R131, R84, RZ ;  /* 0x00000054838a7210 */ /* 0x000fe40007f9e0ff */
[----:B------:R-:W-:Y:S01]  /*48e10*/  @P2 ISETP.NE.U32.AND P1, PT, R98, RZ, PT ;  /* 0x000000ff6200220c */ /* 0x000fe20003f25070 */
[----:B------:R-:W-:Y:S01]  /*48e20*/  IMAD.WIDE.U32 R96, P3, R55, R128, R96 ;  /* 0x0000008037607225 */ /* 0x000fe20007860060 */
[----:B------:R-:W-:Y:S02]  /*48e30*/  IADD3 R139, P0, PT, R138, R139, RZ ;  /* 0x0000008b8a8b7210 */ /* 0x000fe40007f1e0ff */
[----:B------:R-:W-:Y:S01]  /*48e40*/  @P2 ISETP.NE.AND.EX P1, PT, R134, RZ, PT, P1 ;  /* 0x000000ff8600220c */ /* 0x000fe20003f25310 */
[----:B------:R-:W-:Y:S02]  /*48e50*/  IMAD.IADD R136, R85, 0x1, R94 ;  /* 0x0000000155887824 */ /* 0x000fe400078e025e */
[----:B------:R-:W-:Y:S01]  /*48e60*/  IMAD.X R87, RZ, RZ, RZ, P3 ;  /* 0x000000ffff577224 */ /* 0x000fe200018e06ff */
[----:B------:R-:W-:Y:S01]  /*48e70*/  @P2 IADD3 R135, P3, PT, RZ, -R123, RZ ;  /* 0x8000007bff872210 */ /* 0x000fe20007f7e0ff */
[----:B------:R-:W-:-:S02]  /*48e80*/  IMAD.X R140, R136, 0x1, R60, P4 ;  /* 0x00000001888c7824 */ /* 0x000fc400020e063c */
        /* <DEDUP_REMOVED lines=20> */
[----:B------:R-:W-:Y:S01]  /*48fd0*/  IMAD.X R61, RZ, RZ, RZ, P5 ;  /* 0x000000ffff3d7224 */ /* 0x000fe200028e06ff */
[----:B------:R-:W-:Y:S01]  /*48fe0*/  IADD3 R91, P6, PT, R55, R98, RZ ;  /* 0x00000062375b7210 */ /* 0x000fe20007fde0ff */
[----:B------:R-:W-:Y:S01]  /*48ff0*/  @P0 IMAD.X R55, RZ, RZ, ~R60, P4 ;  /* 0x000000ffff370224 */ /* 0x000fe200020e0e3c */
[----:B------:R-:W-:Y:S01]  /*49000*/  @P0 ISETP.NE.AND.EX P1, PT, R140, RZ, PT, P1 ;  /* 0x000000ff8c00020c */ /* 0x000fe20003f25310 */
[----:B------:R-:W-:Y:S01]  /*49010*/  IMAD.MOV.U32 R60, RZ, RZ, R95 ;  /* 0x000000ffff3c7224 */ /* 0x000fe200078e005f */
[----:B------:R-:W-:Y:S01]  /*49020*/  IADD3.X R98, PT, PT, R99, UR4, RZ, P6, !PT ;  /* 0x0000000463627c10 */ /* 0x000fe2000b7fe4ff */
[----:B------:R-:W-:Y:S01]  /*49030*/  IMAD.MOV.U32 R89, RZ, RZ, 0x1 ;  /* 0x00000001ff597424 */ /* 0x000fe200078e00ff */
[----:B------:R-:W-:-:S02]  /*49040*/  @P3 IADD3 R133, P6, PT, RZ, -R133, RZ ;  /* 0x80000085ff853210 */ /* 0x000fc40007fde0ff */
[----:B------:R-:W-:Y:S02]  /*49050*/  @P0 ISETP.NE.U32.AND P2, PT, R84, R131, PT ;  /* 0x000000835400020c */ /* 0x000fe40003f45070 */
[----:B------:R-:W-:Y:S01]  /*49060*/  @P3 ISETP.NE.U32.AND P4, PT, R132, RZ, PT ;  /* 0x000000ff8400320c */ /* 0x000fe20003f85070 */
[----:B------:R-:W-:Y:S01]  /*49070*/  @P3 IMAD.X R124, RZ, RZ, ~R124, P6 ;  /* 0x000000ffff7c3224 */ /* 0x000fe200030e0e7c */
[----:B------:R-:W-:Y:S01]  /*49080*/  @P0 ISETP.NE.AND.EX P1, PT, R136, R55, !P1, P2 ;  /* 0x000000378800020c */ /* 0x000fe20004f25320 */
[----:B------:R-:W-:Y:S01]  /*49090*/  IMAD.MOV.U32 R55, RZ, RZ, 0x1 ;  /* 0x00000001ff377424 */ /* 0x000fe200078e00ff */
[----:B------:R-:W-:Y:S02]  /*490a0*/  @P3 ISETP.NE.U32.AND P5, PT, R58, R133, PT ;  /* 0x000000853a00320c */ /* 0x000fe40003fa5070 */
[----:B------:R-:W-:Y:S02]  /*490b0*/  @P3 ISETP.NE.AND.EX P4, PT, R125, RZ, PT, P4 ;  /* 0x000000ff7d00320c */ /* 0x000fe40003f85340 */
[----:B------:R-:W-:-:S02]  /*490c0*/  ISETP.NE.U32.AND P2, PT, R91, RZ, PT ;  /* 0x000000ff5b00720c */ /* 0x000fc40003f45070 */
[----:B------:R-:W-:Y:S01]  /*490d0*/  IADD3 RZ, P6, PT, R94, R85, RZ ;  /* 0x000000555eff7210 */ /* 0x000fe20007fde0ff */
[----:B------:R-:W-:Y:S01]  /*490e0*/  IMAD.WIDE.U32 R84, R92, R64, RZ ;  /* 0x000000405c547225 */ /* 0x000fe200078e00ff */
[----:B------:R-:W-:Y:S02]  /*490f0*/  @P0 SEL R55, RZ, 0x1, !P1 ;  /* 0x00000001ff370807 */ /* 0x000fe40004800000 */
[----:B------:R-:W-:Y:S01]  /*49100*/  @P3 ISETP.NE.AND.EX P4, PT, R59, R124, !P4, P5 ;  /* 0x0000007c3b00320c */ /* 0x000fe20006785350 */
[C---:B------:R-:W-:Y:S01]  /*49110*/  IMAD.WIDE.U32.X R60, R101.reuse, R67, R60, P6 ;  /* 0x00000043653c7225 */ /* 0x040fe200030e043c */
[----:B------:R-:W-:Y:S02]  /*49120*/  ISETP.NE.AND.EX P0, PT, R98, RZ, PT, P2 ;  /* 0x000000ff6200720c */ /* 0x000fe40003f05320 */
[----:B------:R-:W-:Y:S01]  /*49130*/  @P3 SEL R89, RZ, 0x1, !P4 ;  /* 0x00000001ff593807 */ /* 0x000fe20006000000 */
[----:B------:R-:W-:Y:S01]  /*49140*/  IMAD.WIDE.U32 R58, R101, R64, RZ ;  /* 0x00000040653a7225 */ /* 0x000fe200078e00ff */
[----:B------:R-:W-:-:S02]  /*49150*/  IADD3 R97, P2, PT, R55, R60, RZ ;  /* 0x0000003c37617210 */ /* 0x000fc40007f5e0ff */
        /* <DEDUP_REMOVED lines=29> */
.L_x_901:
[----:B------:R-:W-:Y:S05]  /*49330*/  BSYNC.RECONVERGENT B3 ;  /* 0x0000000000037941 */ /* 0x000fea0003800200 */
.L_x_900:
        /* <DEDUP_REMOVED lines=17> */
[----:B------:R-:W-:Y:S01]  /*49450*/  @P1 IADD3 R87, P0, PT, RZ, -R97, RZ ;  /* 0x80000061ff571210 */ /* 0x000fe20007f1e0ff */
[----:B------:R-:W-:Y:S01]  /*49460*/  IMAD.MOV.U32 R97, RZ, RZ, 0x1 ;  /* 0x00000001ff617424 */ /* 0x000fe200078e00ff */
[----:B------:R-:W-:Y:S02]  /*49470*/  @P1 ISETP.NE.U32.AND P3, PT, R89, RZ, PT ;  /* 0x000000ff5900120c */ /* 0x000fe40003f65070 */
[----:B------:R-:W-:Y:S01]  /*49480*/  @P1 ISETP.NE.U32.AND P2, PT, R84, R87, PT ;  /* 0x000000575400120c */ /* 0x000fe20003f45070 */
[----:B------:R-:W-:Y:S01]  /*49490*/  @P1 IMAD.X R58, RZ, RZ, ~R90, P0 ;  /* 0x000000ffff3a1224 */ /* 0x000fe200000e0e5a */
[----:B------:R-:W-:Y:S01]  /*494a0*/  @P1 ISETP.NE.AND.EX P3, PT, R88, RZ, PT, P3 ;  /* 0x000000ff5800120c */ /* 0x000fe20003f65330 */
[----:B------:R-:W-:-:S03]  /*494b0*/  IMAD.WIDE.U32 R84, R95, R68, RZ ;  /* 0x000000445f547225 */ /* 0x000fc600078e00ff */
[----:B------:R-:W-:Y:S01]  /*494c0*/  @P1 ISETP.NE.AND.EX P2, PT, R99, R58, !P3, P2 ;  /* 0x0000003a6300120c */ /* 0x000fe20005f45320 */
[----:B------:R-:W-:Y:S02]  /*494d0*/  IMAD.MOV.U32 R90, RZ, RZ, R59 ;  /* 0x000000ffff5a7224 */ /* 0x000fe400078e003b */
[----:B------:R-:W-:Y:S01]  /*494e0*/  IMAD.WIDE.U32 R88, R101, R62, RZ ;  /* 0x0000003e65587225 */ /* 0x000fe200078e00ff */
[----:B------:R-:W-:-:S03]  /*494f0*/  @P1 SEL R97, RZ, 0x1, !P2 ;  /* 0x00000001ff611807 */ /* 0x000fc60005000000 */
[----:B------:R-:W-:-:S04]  /*49500*/  IMAD.WIDE.U32 R86, R60, R68, RZ ;  /* 0x000000443c567225 */ /* 0x000fc800078e00ff */
        /* <DEDUP_REMOVED lines=33> */
[----:B------:R-:W-:Y:S02]  /*49720*/  IADD3 RZ, P2, PT, R88, R93, RZ ;  /* 0x0000005d58ff7210 */ /* 0x000fe40007f5e0ff */
[----:B------:R-:W-:Y:S01]  /*49730*/  LOP3.LUT R93, RZ, R126, RZ, 0x33, !PT ;  /* 0x0000007eff5d7212 */ /* 0x000fe200078e33ff */
[C---:B------:R-:W-:Y:S01]  /*49740*/  IMAD R90, R129.reuse, R70, RZ ;  /* 0x00000046815a7224 */ /* 0x040fe200078e02ff */
[----:B------:R-:W-:Y:S01]  /*49750*/  ISETP.GE.U32.AND.EX P0, PT, R129, R102, PT, P0 ;  /* 0x000000668100720c */ /* 0x000fe20003f06100 */
[----:B------:R-:W-:Y:S02]  /*49760*/  IMAD.WIDE.U32.X R88, R101, R63, R58, P2 ;  /* 0x0000003f65587225 */ /* 0x000fe400010e043a */
[----:B------:R-:W-:Y:S02]  /*49770*/  @P1 IADD3 R91, P3, PT, RZ, -R97, RZ ;  /* 0x80000061ff5b1210 */ /* 0x000fe40007f7e0ff */
[----:B------:R-:W-:Y:S01]  /*49780*/  @P1 ISETP.NE.U32.AND P6, PT, R123, RZ, PT ;  /* 0x000000ff7b00120c */ /* 0x000fe20003fc5070 */
[----:B------:R-:W-:Y:S01]  /*49790*/  IMAD.WIDE.U32 R58, R126, R70, RZ ;  /* 0x000000467e3a7225 */ /* 0x000fe200078e00ff */
[----:B------:R-:W-:-:S02]  /*497a0*/  @P1 ISETP.NE.U32.AND P2, PT, R92, R91, PT ;  /* 0x0000005b5c00120c */ /* 0x000fc40003f45070 */
[----:B------:R-:W-:Y:S01]  /*497b0*/  @P1 ISETP.NE.AND.EX P6, PT, R96, RZ, PT, P6 ;  /* 0x000000ff6000120c */ /* 0x000fe20003fc5360 */
[----:B------:R-:W-:Y:S01]  /*497c0*/  IMAD.X R91, RZ, RZ, RZ, P4 ;  /* 0x000000ffff5b7224 */ /* 0x000fe200020e06ff */
[----:B------:R-:W-:Y:S01]  /*497d0*/  IADD3 RZ, P4, PT, R86, R85, RZ ;  /* 0x0000005556ff7210 */ /* 0x000fe20007f9e0ff */
[----:B------:R-:W-:Y:S01]  /*497e0*/  @P1 IMAD.X R92, RZ, RZ, ~R94, P3 ;  /* 0x000000ffff5c1224 */ /* 0x000fe200018e0e5e */
[----:B------:R-:W-:Y:S01]  /*497f0*/  @P0 IADD3 R85, P5, PT, RZ, -R125, RZ ;  /* 0x8000007dff550210 */ /* 0x000fe20007fbe0ff */
[----:B------:R-:W-:Y:S01]  /*49800*/  IMAD R97, R126, R71, R90 ;  /* 0x000000477e617224 */ /* 0x000fe200078e025a */
        /* <DEDUP_REMOVED lines=9> */
[----:B------:R-:W-:Y:S01]  /*498a0*/  @P0 ISETP.NE.AND.EX P3, PT, R127, R92, !P3, P2 ;  /* 0x0000005c7f00020c */ /* 0x000fe20005f65320 */
[----:B------:R-:W-:Y:S01]  /*498b0*/  IMAD.IADD R97, R59, 0x1, R97 ;  /* 0x000000013b617824 */ /* 0x000fe200078e0261 */
[----:B------:R-:W-:Y:S02]  /*498c0*/  IADD3 R94, P6, PT, R99, R88, RZ ;  /* 0x00000058635e7210 */ /* 0x000fe40007fde0ff */
[----:B------:R-:W-:Y:S01]  /*498d0*/  ISETP.GT.U32.AND P1, PT, R86, R93, PT ;  /* 0x0000005d5600720c */ /* 0x000fe20003f24070 */
[----:B------:R-:W-:Y:S01]  /*498e0*/  IMAD.MOV.U32 R93, RZ, RZ, 0x1 ;  /* 0x00000001ff5d7424 */ /* 0x000fe200078e00ff */
[----:B------:R-:W-:Y:S01]  /*498f0*/  @P0 SEL R93, RZ, 0x1, !P3 ;  /* 0x00000001ff5d0807 */ /* 0x000fe20005800000 */
[----:B------:R-:W-:Y:S01]  /*49900*/  IMAD.WIDE.U32 R84, R97, R68, RZ ;  /* 0x0000004461547225 */ /* 0x000fe200078e00ff */
[----:B------:R-:W-:Y:S02]  /*49910*/  IADD3.X R99, PT, PT, R89, UR4, RZ, P6, !PT ;  /* 0x0000000459637c10 */ /* 0x000fe4000b7fe4ff */
[----:B------:R-:W-:-:S02]  /*49920*/  ISETP.NE.U32.AND P0, PT, R94, RZ, PT ;  /* 0x000000ff5e00720c */ /* 0x000fc40003f05070 */
[----:B------:R-:W-:Y:S01]  /*49930*/  LOP3.LUT R88, RZ, R129, RZ, 0x33, !PT ;  /* 0x00000081ff587212 */ /* 0x000fe200078e33ff */
[----:B------:R-:W-:Y:S01]  /*49940*/  IMAD.WIDE.U32 R84, P5, R58, R69, R84 ;  /* 0x000000453a547225 */ /* 0x000fe200078a0054 */
[----:B------:R-:W-:Y:S02]  /*49950*/  ISETP.NE.AND.EX P0, PT, R99, RZ, PT, P0 ;  /* 0x000000ff6300720c */ /* 0x000fe40003f05300 */
        /* <DEDUP_REMOVED lines=20> */
.L_x_903:
[----:B------:R-:W-:Y:S05]  /*49aa0*/  BSYNC.RECONVERGENT B3 ;  /* 0x0000000000037941 */ /* 0x000fea0003800200 */
.L_x_902:
        /* <DEDUP_REMOVED lines=171> */
.L_x_906:
[----:B------:R-:W-:Y:S05]  /*4a560*/  BSYNC.RELIABLE B4 ;  /* 0x0000000000047941 */ /* 0x000fea0003800100 */
.L_x_905:
        /* <DEDUP_REMOVED lines=22> */
.L_x_907:
[----:B------:R-:W-:Y:S05]  /*4a6d0*/  BSYNC.RECONVERGENT B3 ;  /* 0x0000000000037941 */ /* 0x000fea0003800200 */
.L_x_904:
        /* <DEDUP_REMOVED lines=103> */
[CC--:B------:R-:W-:Y:S01]  /*4ad50*/  IMAD R85, R44.reuse, R109.reuse, R84 ;  /* 0x0000006d2c557224 */ /* 0x0c0fe200078e0254 */
        /* <DEDUP_REMOVED lines=25> */
[----:B------:R-:W-:Y:S01]  /*4aef0*/  IMAD.X R99, RZ, RZ, RZ, P2 ;  /* 0x000000ffff637224 */ /* 0x000fe200010e06ff */
[----:B------:R-:W-:Y:S01]  /*4af00*/  IADD3 RZ, P3, PT, R93, R90, RZ ;  /* 0x0000005a5dff7210 */ /* 0x000fe20007f7e0ff */
[----:B------:R-:W-:Y:S01]  /*4af10*/  IMAD R56, R114, R41, RZ ;  /* 0x0000002972387224 */ /* 0x000fe200078e02ff */
[----:B------:R-:W-:Y:S01]  /*4af20*/  @P6 ISETP.NE.U32.AND P2, PT, R60, R61, PT ;  /* 0x0000003d3c00620c */ /* 0x000fe20003f45070 */
[----:B------:R-:W-:Y:S01]  /*4af30*/  IMAD.MOV.U32 R84, RZ, RZ, R91 ;  /* 0x000000ffff547224 */ /* 0x000fe200078e005b */
[----:B------:R-:W-:Y:S01]  /*4af40*/  @P6 ISETP.NE.AND.EX P0, PT, R133, RZ, PT, P0 ;  /* 0x000000ff8500620c */ /* 0x000fe20003f05300 */
[----:B------:R-:W-:-:S03]  /*4af50*/  IMAD.WIDE.U32 R60, R42, R113, RZ ;  /* 0x000000712a3c7225 */ /* 0x000fc600078e00ff */
[----:B------:R-:W-:Y:S01]  /*4af60*/  @P6 ISETP.NE.AND.EX P2, PT, R131, R86, !P0, P2 ;  /* 0x000000568300620c */ /* 0x000fe20004745320 */
[----:B------:R-:W-:-:S04]  /*4af70*/  IMAD.WIDE.U32 R88, R113, R41, RZ ;  /* 0x0000002971587225 */ /* 0x000fc800078e00ff */
[----:B------:R-:W-:Y:S02]  /*4af80*/  IMAD R91, R42, R113, R56 ;  /* 0x000000712a5b7224 */ /* 0x000fe400078e0238 */
[----:B------:R-:W-:Y:S01]  /*4af90*/  IMAD.WIDE.U32.X R84, R46, R108, R84, P3 ;  /* 0x0000006c2e547225 */ /* 0x000fe200018e0454 */
[----:B------:R-:W-:-:S03]  /*4afa0*/  IADD3 R131, P3, PT, R95, R88, RZ ;  /* 0x000000585f837210 */ /* 0x000fc60007f7e0ff */
[----:B------:R-:W-:Y:S02]  /*4afb0*/  IMAD R130, R114, R45, RZ ;  /* 0x0000002d72827224 */ /* 0x000fe400078e02ff */
[----:B------:R-:W-:-:S04]  /*4afc0*/  IMAD.WIDE.U32 R60, P0, R41, R114, R60 ;  /* 0x00000072293c7225 */ /* 0x000fc8000780003c */
[----:B------:R-:W-:Y:S02]  /*4afd0*/  IMAD.IADD R89, R89, 0x1, R91 ;  /* 0x0000000159597824 */ /* 0x000fe400078e025b */
[----:B------:R-:W-:Y:S02]  /*4afe0*/  IMAD.MOV.U32 R98, RZ, RZ, R87 ;  /* 0x000000ffff627224 */ /* 0x000fe400078e0057 */
[----:B------:R-:W-:-:S04]  /*4aff0*/  IMAD.WIDE.U32 R86, R41, R113, RZ ;  /* 0x0000007129567225 */ /* 0x000fc800078e00ff */
[----:B------:R-:W-:Y:S02]  /*4b000*/  IMAD R130, R46, R113, R130 ;  /* 0x000000712e827224 */ /* 0x000fe400078e0282 */
        /* <DEDUP_REMOVED lines=10> */
[----:B------:R-:W-:-:S04]  /*4b0b0*/  IMAD.WIDE.U32.X R94, R42, R114, R94, P3 ;  /* 0x000000722a5e7225 */ /* 0x000fc800018e045e */
[----:B------:R-:W-:Y:S01]  /*4b0c0*/  IMAD.WIDE.U32 R86, R40, R113, RZ ;  /* 0x0000007128567225 */ /* 0x000fe200078e00ff */
[----:B------:R-:W-:-:S03]  /*4b0d0*/  IADD3 R137, P3, PT, R129, R94, RZ ;  /* 0x0000005e81897210 */ /* 0x000fc60007f7e0ff */
[----:B------:R-:W-:Y:S02]  /*4b0e0*/  IMAD R56, R112, R41, RZ ;  /* 0x0000002970387224 */ /* 0x000fe400078e02ff */
        /* <DEDUP_REMOVED lines=14> */
[----:B------:R-:W-:Y:S01]  /*4b1d0*/  IMAD.X R89, RZ, RZ, RZ, P1 ;  /* 0x000000ffff597224 */ /* 0x000fe200008e06ff */
[----:B------:R-:W-:Y:S01]  /*4b1e0*/  IADD3 R141, P1, PT, R90, R127, RZ ;  /* 0x0000007f5a8d7210 */ /* 0x000fe20007f3e0ff */
[----:B------:R-:W-:Y:S01]  /*4b1f0*/  IMAD.X R139, R95, 0x1, R94, P0 ;  /* 0x000000015f8b7824 */ /* 0x000fe200000e065e */
[----:B------:R-:W-:Y:S01]  /*4b200*/  ISETP.NE.U32.AND P0, PT, R59, RZ, PT ;  /* 0x000000ff3b00720c */ /* 0x000fe20003f05070 */
[----:B------:R-:W-:-:S02]  /*4b210*/  IMAD.MOV.U32 R88, RZ, RZ, R87 ;  /* 0x000000ffff587224 */ /* 0x000fc400078e0057 */
        /* <DEDUP_REMOVED lines=19> */
[----:B------:R-:W-:Y:S01]  /*4b350*/  @P1 ISETP.NE.U32.AND P6, PT, R90, RZ, PT ;  /* 0x000000ff5a00120c */ /* 0x000fe20003fc5070 */
[----:B------:R-:W-:-:S03]  /*4b360*/  IMAD.WIDE.U32.X R96, R44, R108, R96, P5 ;  /* 0x0000006c2c607225 */ /* 0x000fc600028e0460 */
[----:B------:R-:W-:Y:S01]  /*4b370*/  @P1 ISETP.NE.AND.EX P6, PT, R139, RZ, PT, P6 ;  /* 0x000000ff8b00120c */ /* 0x000fe20003fc5360 */
[----:B------:R-:W-:Y:S01]  /*4b380*/  IMAD.X R91, R86, 0x1, R127, P0 ;  /* 0x00000001565b7824 */ /* 0x000fe200000e067f */
[----:B------:R-:W-:Y:S01]  /*4b390*/  IADD3 R126, P0, P5, R57, R84, R43 ;  /* 0x00000054397e7210 */ /* 0x000fe20007d1e02b */
[----:B------:R-:W-:Y:S01]  /*4b3a0*/  IMAD.WIDE.U32 R44, R58, R70, RZ ;  /* 0x000000463a2c7225 */ /* 0x000fe200078e00ff */
[----:B------:R-:W-:Y:S02]  /*4b3b0*/  @P1 IADD3 R43, P2, PT, RZ, -R137, RZ ;  /* 0x80000089ff2b1210 */ /* 0x000fe40007f5e0ff */
        /* <DEDUP_REMOVED lines=9> */
[----:B------:R-:W-:Y:S01]  /*4b450*/  IMAD.WIDE.U32 R84, R113, R39, RZ ;  /* 0x0000002771547225 */ /* 0x000fe200078e00ff */
[----:B------:R-:W-:-:S03]  /*4b460*/  ISETP.GT.U32.AND P2, PT, R60, R43, PT ;  /* 0x0000002b3c00720c */ /* 0x000fc60003f44070 */
[----:B------:R-:W-:Y:S01]  /*4b470*/  IMAD R90, R129, R70, RZ ;  /* 0x00000046815a7224 */ /* 0x000fe200078e02ff */
[----:B------:R-:W-:Y:S01]  /*4b480*/  IADD3 R43, P5, PT, R141, R84, RZ ;  /* 0x000000548d2b7210 */ /* 0x000fe20007fbe0ff */
[----:B------:R-:W-:Y:S01]  /*4b490*/  IMAD.MOV.U32 R99, RZ, RZ, 0x1 ;  /* 0x00000001ff637424 */ /* 0x000fe200078e00ff */
[----:B------:R-:W-:Y:S01]  /*4b4a0*/  @P1 SEL R99, RZ, 0x1, !P0 ;  /* 0x00000001ff631807 */ /* 0x000fe20004000000 */
[----:B------:R-:W-:Y:S01]  /*4b4b0*/  IMAD.WIDE.U32.X R92, R42, R112, R92, P4 ;  /* 0x000000702a5c7225 */ /* 0x000fe200020e045c */
[----:B------:R-:W-:Y:S02]  /*4b4c0*/  ISETP.GE.U32.AND P0, PT, R126, R57, PT ;  /* 0x000000397e00720c */ /* 0x000fe40003f06070 */
[----:B------:R-:W-:Y:S01]  /*4b4d0*/  ISETP.GE.U32.AND P6, PT, R43, R84, PT ;  /* 0x000000542b00720c */ /* 0x000fe20003fc6070 */
[----:B------:R-:W-:Y:S01]  /*4b4e0*/  IMAD R60, R110, R41, RZ ;  /* 0x000000296e3c7224 */ /* 0x000fe200078e02ff */
[----:B------:R-:W-:Y:S01]  /*4b4f0*/  IADD3 R133, P1, PT, R99, R92, RZ ;  /* 0x0000005c63857210 */ /* 0x000fe20007f3e0ff */
[----:B------:R-:W-:Y:S01]  /*4b500*/  IMAD R113, R58, R71, R90 ;  /* 0x000000473a717224 */ /* 0x000fe200078e025a */
        /* <DEDUP_REMOVED lines=21> */
[----:B------:R-:W-:Y:S01]  /*4b660*/  @P0 ISETP.NE.U32.AND P6, PT, R57, RZ, PT ;  /* 0x000000ff3900020c */ /* 0x000fe20003fc5070 */
[----:B------:R-:W-:Y:S01]  /*4b670*/  IMAD.X R57, RZ, RZ, RZ, P4 ;  /* 0x000000ffff397224 */ /* 0x000fe200020e06ff */
[----:B------:R-:W-:Y:S02]  /*4b680*/  @P0 ISETP.NE.U32.AND P3, PT, R56, R93, PT ;  /* 0x0000005d3800020c */ /* 0x000fe40003f65070 */
[----:B------:R-:W-:Y:S01]  /*4b690*/  IADD3 R59, P5, PT, R61, R84, RZ ;  /* 0x000000543d3b7210 */ /* 0x000fe20007fbe0ff */
[----:B------:R-:W-:Y:S01]  /*4b6a0*/  IMAD.WIDE.U32 R60, R42, R109, RZ ;  /* 0x0000006d2a3c7225 */ /* 0x000fe200078e00ff */
[----:B------:R-:W-:Y:S02]  /*4b6b0*/  LOP3.LUT R56, RZ, R129, RZ, 0x33, !PT ;  /* 0x00000081ff387212 */ /* 0x000fe400078e33ff */
[----:B------:R-:W-:-:S02]  /*4b6c0*/  @P0 ISETP.NE.AND.EX P4, PT, R91, RZ, PT, P6 ;  /* 0x000000ff5b00020c */ /* 0x000fc40003f85360 */
[----:B------:R-:W-:Y:S02]  /*4b6d0*/  IADD3 R91, P6, PT, R87, R88, RZ ;  /* 0x00000058575b7210 */ /* 0x000fe40007fde0ff */
[----:B------:R-:W-:Y:S01]  /*4b6e0*/  ISETP.GT.U32.AND.EX P2, PT, R59, R56, PT, P2 ;  /* 0x000000383b00720c */ /* 0x000fe20003f44120 */
[----:B------:R-:W-:Y:S01]  /*4b6f0*/  IMAD.MOV.U32 R56, RZ, RZ, R85 ;  /* 0x000000ffff387224 */ /* 0x000fe200078e0055 */
[----:B------:R-:W-:Y:S01]  /*4b700*/  @P0 ISETP.NE.AND.EX P3, PT, R86, R127, !P4, P3 ;  /* 0x0000007f5600020c */ /* 0x000fe20006765330 */
[----:B------:R-:W-:Y:S01]  /*4b710*/  IMAD.X R88, RZ, RZ, R89, P6 ;  /* 0x000000ffff587224 */ /* 0x000fe200030e0659 */
[----:B------:R-:W-:Y:S01]  /*4b720*/  @P1 ISETP.NE.U32.AND P4, PT, R90, RZ, PT ;  /* 0x000000ff5a00120c */ /* 0x000fe20003f85070 */
[----:B------:R-:W-:Y:S01]  /*4b730*/  IMAD.WIDE.U32.X R56, R45, R69, R56, P5 ;  /* 0x000000452d387225 */ /* 0x000fe200028e0438 */
[----:B------:R-:W-:Y:S02]  /*4b740*/  @P1 IADD3 R89, P5, PT, RZ, -R133, RZ ;  /* 0x80000085ff591210 */ /* 0x000fe40007fbe0ff */
[----:B------:R-:W-:Y:S01]  /*4b750*/  SEL R87, RZ, 0x1, !P2 ;  /* 0x00000001ff577807 */ /* 0x000fe20005000000 */
[----:B------:R-:W-:Y:S01]  /*4b760*/  IMAD.WIDE.U32 R60, P6, R41, R110, R60 ;  /* 0x0000006e293c7225 */ /* 0x000fe200078c003c */
[----:B------:R-:W-:-:S03]  /*4b770*/  @P1 ISETP.NE.U32.AND P2, PT, R58, R89, PT ;  /* 0x000000593a00120c */ /* 0x000fc60003f45070 */
[----:B------:R-:W-:-:S04]  /*4b780*/  IMAD.WIDE.U32 R84, R41, R109, RZ ;  /* 0x0000006d29547225 */ /* 0x000fc800078e00ff */
[----:B------:R-:W-:Y:S01]  /*4b790*/  IMAD.X R59, RZ, RZ, RZ, P6 ;  /* 0x000000ffff3b7224 */ /* 0x000fe200030e06ff */
[----:B------:R-:W-:Y:S01]  /*4b7a0*/  @P1 ISETP.NE.AND.EX P6, PT, R94, RZ, PT, P4 ;  /* 0x000000ff5e00120c */ /* 0x000fe20003fc5340 */
[----:B------:R-:W-:Y:S01]  /*4b7b0*/  @P1 IMAD.X R84, RZ, RZ, ~R92, P5 ;  /* 0x000000ffff541224 */ /* 0x000fe200028e0e5c */
[----:B------:R-:W-:Y:S01]  /*4b7c0*/  IADD3 RZ, P4, PT, R85, R60, RZ ;  /* 0x0000003c55ff7210 */ /* 0x000fe20007f9e0ff */
[----:B------:R-:W-:Y:S01]  /*4b7d0*/  IMAD.MOV.U32 R58, RZ, RZ, R61 ;  /* 0x000000ffff3a7224 */ /* 0x000fe200078e003d */
[----:B------:R-:W-:Y:S01]  /*4b7e0*/  IADD3 R89, P5, PT, R87, R56, RZ ;  /* 0x0000003857597210 */ /* 0x000fe20007fbe0ff */
[----:B------:R-:W-:Y:S01]  /*4b7f0*/  IMAD R56, R112, R39, RZ ;  /* 0x0000002770387224 */ /* 0x000fe200078e02ff */
[----:B------:R-:W-:Y:S01]  /*4b800*/  @P1 ISETP.NE.AND.EX P2, PT, R135, R84, !P6, P2 ;  /* 0x000000548700120c */ /* 0x000fe20007745320 */
[----:B------:R-:W-:Y:S02]  /*4b810*/  IMAD.MOV.U32 R127, RZ, RZ, 0x1 ;  /* 0x00000001ff7f7424 */ /* 0x000fe400078e00ff */
[----:B------:R-:W-:Y:S01]  /*4b820*/  IMAD.WIDE.U32.X R58, R42, R110, R58, P4 ;  /* 0x0000006e2a3a7225 */ /* 0x000fe200020e043a */
[----:B------:R-:W-:-:S03]  /*4b830*/  @P1 SEL R127, RZ, 0x1, !P2 ;  /* 0x00000001ff7f1807 */ /* 0x000fc60005000000 */
[----:B------:R-:W-:Y:S01]  /*4b840*/  IMAD.WIDE.U32 R60, R111, R39, RZ ;  /* 0x000000276f3c7225 */ /* 0x000fe200078e00ff */
[----:B------:R-:W-:-:S03]  /*4b850*/  IADD3 R127, P1, PT, R127, R58, RZ ;  /* 0x0000003a7f7f7210 */ /* 0x000fc60007f3e0ff */
[----:B------:R-:W-:Y:S01]  /*4b860*/  IMAD.WIDE.U32 R84, R45, R66, RZ ;  /* 0x000000422d547225 */ /* 0x000fe200078e00ff */
[----:B------:R-:W-:Y:S02]  /*4b870*/  IADD3 R90, P2, PT, R91, R60, RZ ;  /* 0x0000003c5b5a7210 */ /* 0x000fe40007f5e0ff */
[----:B------:R-:W-:Y:S01]  /*4b880*/  IADD3.X R124, PT, PT, R59, UR4, RZ, P1, !PT ;  /* 0x000000043b7c7c10 */ /* 0x000fe20008ffe4ff */
[----:B------:R-:W-:Y:S01]  /*4b890*/  IMAD R87, R40, R111, R56 ;  /* 0x0000006f28577224 */ /* 0x000fe200078e0238 */
[----:B------:R-:W-:Y:S01]  /*4b8a0*/  IADD3 R99, P1, PT, R90, R99, RZ ;  /* 0x000000635a637210 */ /* 0x000fe20007f3e0ff */
[----:B------:R-:W-:Y:S02]  /*4b8b0*/  IMAD.X R94, RZ, RZ, R57, P5 ;  /* 0x000000ffff5e7224 */ /* 0x000fe400028e0639 */
        /* <DEDUP_REMOVED lines=28> */
[----:B------:R-:W-:Y:S01]  /*4ba80*/  IMAD.MOV.U32 R135, RZ, RZ, 0x1 ;  /* 0x00000001ff877424 */ /* 0x000fe200078e00ff */
        /* <DEDUP_REMOVED lines=8> */
[----:B------:R-:W-:Y:S01]  /*4bb10*/  IMAD.MOV.U32 R60, RZ, RZ, R87 ;  /* 0x000000ffff3c7224 */ /* 0x000fe200078e0057 */
[----:B------:R-:W-:Y:S01]  /*4bb20*/  @P2 ISETP.NE.U32.AND P6, PT, R56, R91, PT ;  /* 0x0000005b3800220c */ /* 0x000fe20003fc5070 */
[----:B------:R-:W-:Y:S01]  /*4bb30*/  @P2 IMAD.X R56, RZ, RZ, ~R94, P5 ;  /* 0x000000ffff382224 */ /* 0x000fe200028e0e5e */
[----:B------:R-:W-:Y:S01]  /*4bb40*/  @P2 ISETP.NE.AND.EX P0, PT, R128, RZ, PT, P0 ;  /* 0x000000ff8000220c */ /* 0x000fe20003f05300 */
[----:B------:R-:W-:Y:S01]  /*4bb50*/  IMAD.WIDE.U32 R90, R41, R107, RZ ;  /* 0x0000006b295a7225 */ /* 0x000fe200078e00ff */
[----:B------:R-:W-:Y:S02]  /*4bb60*/  @P1 SEL R135, RZ, 0x1, !P3 ;  /* 0x00000001ff871807 */ /* 0x000fe40005800000 */
[----:B------:R-:W-:Y:S01]  /*4bb70*/  @P2 ISETP.NE.AND.EX P0, PT, R95, R56, !P0, P6 ;  /* 0x000000385f00220c */ /* 0x000fe20004705360 */
[----:B------:R-:W-:Y:S01]  /*4bb80*/  IMAD.WIDE.U32 R88, P5, R39, R112, R88 ;  /* 0x0000007027587225 */ /* 0x000fe200078a0058 */
[----:B------:R-:W-:-:S03]  /*4bb90*/  IADD3 RZ, P6, PT, R91, R86, RZ ;  /* 0x000000565bff7210 */ /* 0x000fc60007fde0ff */
[----:B------:R-:W-:Y:S01]  /*4bba0*/  IMAD.X R93, RZ, RZ, RZ, P5 ;  /* 0x000000ffff5d7224 */ /* 0x000fe200028e06ff */
[----:B------:R-:W-:Y:S01]  /*4bbb0*/  IADD3 RZ, P5, PT, R84, R57, RZ ;  /* 0x0000003954ff7210 */ /* 0x000fe20007fbe0ff */
[----:B------:R-:W-:Y:S02]  /*4bbc0*/  IMAD.X R91, RZ, RZ, RZ, P4 ;  /* 0x000000ffff5b7224 */ /* 0x000fe400020e06ff */
[----:B------:R-:W-:Y:S02]  /*4bbd0*/  IMAD.MOV.U32 R90, RZ, RZ, R85 ;  /* 0x000000ffff5a7224 */ /* 0x000fe400078e0055 */
[----:B------:R-:W-:-:S04]  /*4bbe0*/  IMAD.WIDE.U32 R94, R39, R111, RZ ;  /* 0x0000006f275e7225 */ /* 0x000fc800078e00ff */
[----:B------:R-:W-:Y:S01]  /*4bbf0*/  IMAD.WIDE.U32.X R90, R45, R67, R90, P5 ;  /* 0x000000432d5a7225 */ /* 0x000fe200028e045a */
[----:B------:R-:W-:Y:S02]  /*4bc00*/  ISETP.GE.U32.AND P5, PT, R96, R129, PT ;  /* 0x000000816000720c */ /* 0x000fe40003fa6070 */
[----:B------:R-:W-:Y:S01]  /*4bc10*/  IADD3 RZ, P4, PT, R95, R88, RZ ;  /* 0x000000585fff7210 */ /* 0x000fe20007f9e0ff */
[----:B------:R-:W-:Y:S01]  /*4bc20*/  IMAD.MOV.U32 R41, RZ, RZ, 0x1 ;  /* 0x00000001ff297424 */ /* 0x000fe200078e00ff */
[----:B------:R-:W-:Y:S01]  /*4bc30*/  @P2 SEL R41, RZ, 0x1, !P0 ;  /* 0x00000001ff292807 */ /* 0x000fe20004000000 */
[----:B------:R-:W-:Y:S01]  /*4bc40*/  IMAD.MOV.U32 R92, RZ, RZ, R89 ;  /* 0x000000ffff5c7224 */ /* 0x000fe200078e0059 */
[----:B------:R-:W-:Y:S01]  /*4bc50*/  ISETP.GE.U32.AND.EX P0, PT, R114, R133, PT, P5 ;  /* 0x000000857200720c */ /* 0x000fe20003f06150 */
[----:B------:R-:W-:Y:S01]  /*4bc60*/  IMAD.WIDE.U32 R56, R45, R64, RZ ;  /* 0x000000402d387225 */ /* 0x000fe200078e00ff */
[----:B------:R-:W-:-:S03]  /*4bc70*/  IADD3 R111, P2, PT, R41, R90, RZ ;  /* 0x0000005a296f7210 */ /* 0x000fc60007f5e0ff */
[----:B------:R-:W-:Y:S01]  /*4bc80*/  IMAD.WIDE.U32.X R92, R40, R112, R92, P4 ;  /* 0x00000070285c7225 */ /* 0x000fe200020e045c */
[----:B------:R-:W-:-:S03]  /*4bc90*/  IADD3.X R112, PT, PT, R91, UR4, RZ, P2, !PT ;  /* 0x000000045b707c10 */ /* 0x000fc600097fe4ff */
[----:B------:R-:W-:Y:S01]  /*4bca0*/  IMAD.WIDE.U32 R84, R44, R64, RZ ;  /* 0x000000402c547225 */ /* 0x000fe200078e00ff */
[----:B------:R-:W-:-:S03]  /*4bcb0*/  IADD3 R135, P1, PT, R135, R92, RZ ;  /* 0x0000005c87877210 */ /* 0x000fc60007f3e0ff */
[----:B------:R-:W-:Y:S01]  /*4bcc0*/  IMAD.WIDE.U32 R56, P4, R44, R65, R56 ;  /* 0x000000412c387225 */ /* 0x000fe20007880038 */
[----:B------:R-:W-:Y:S02]  /*4bcd0*/  IADD3 R126, P5, PT, R111, R84, RZ ;  /* 0x000000546f7e7210 */ /* 0x000fe40007fbe0ff */
[----:B------:R-:W-:Y:S01]  /*4bce0*/  @P0 IADD3 R127, P3, PT, RZ, -R127, RZ ;  /* 0x8000007fff7f0210 */ /* 0x000fe20007f7e0ff */
[----:B------:R-:W-:Y:S01]  /*4bcf0*/  IMAD.IADD R92, R85, 0x1, R56 ;  /* 0x00000001555c7824 */ /* 0x000fe200078e0238 */
[----:B------:R-:W-:Y:S01]  /*4bd00*/  @P0 ISETP.NE.U32.AND P2, PT, R129, RZ, PT ;  /* 0x000000ff8100020c */ /* 0x000fe20003f45070 */
[----:B------:R-:W-:Y:S01]  /*4bd10*/  IMAD.WIDE.U32.X R60, R42, R108, R60, P6 ;  /* 0x0000006c2a3c7225 */ /* 0x000fe200030e043c */
[----:B------:R-:W-:Y:S02]  /*4bd20*/  IADD3.X R42, PT, PT, R93, UR4, RZ, P1, !PT ;  /* 0x000000045d2a7c10 */ /* 0x000fe40008ffe4ff */
[----:B------:R-:W-:Y:S01]  /*4bd30*/  IADD3 R131, P6, PT, R126, R131, RZ ;  /* 0x000000837e837210 */ /* 0x000fe20007fde0ff */
[----:B------:R-:W-:Y:S01]  /*4bd40*/  IMAD.X R93, R92, 0x1, R112, P5 ;  /* 0x000000015c5d7824 */ /* 0x000fe200028e0670 */
[----:B------:R-:W-:Y:S01]  /*4bd50*/  @P0 ISETP.NE.U32.AND P1, PT, R58, R127, PT ;  /* 0x0000007f3a00020c */ /* 0x000fe20003f25070 */
[----:B------:R-:W-:Y:S01]  /*4bd60*/  @P0 IMAD.X R124, RZ, RZ, ~R124, P3 ;  /* 0x000000ffff7c0224 */ /* 0x000fe200018e0e7c */
[----:B------:R-:W-:Y:S01]  /*4bd70*/  @P0 ISETP.NE.AND.EX P2, PT, R133, RZ, PT, P2 ;  /* 0x000000ff8500020c */ /* 0x000fe20003f45320 */
[----:B------:R-:W-:Y:S01]  /*4bd80*/  IMAD.X R97, R93, 0x1, R46, P6 ;  /* 0x000000015d617824 */ /* 0x000fe200030e062e */
[----:B------:R-:W-:Y:S01]  /*4bd90*/  ISETP.GE.U32.AND P3, PT, R131, R126, PT ;  /* 0x0000007e8300720c */ /* 0x000fe20003f66070 */
[----:B------:R-:W-:Y:S01]  /*4bda0*/  IMAD R41, R110, R39, RZ ;  /* 0x000000276e297224 */ /* 0x000fe200078e02ff */
[----:B------:R-:W-:Y:S01]  /*4bdb0*/  @P0 ISETP.NE.AND.EX P1, PT, R59, R124, !P2, P1 ;  /* 0x0000007c3b00020c */ /* 0x000fe20005725310 */
[----:B------:R-:W-:Y:S01]  /*4bdc0*/  IMAD.WIDE.U32 R90, R40, R109, RZ ;  /* 0x0000006d285a7225 */ /* 0x000fe200078e00ff */
[----:B------:R-:W-:-:S03]  /*4bdd0*/  ISETP.GE.U32.AND.EX P3, PT, R97, R93, PT, P3 ;  /* 0x0000005d6100720c */ /* 0x000fc60003f66130 */
[----:B------:R-:W-:-:S04]  /*4bde0*/  IMAD.WIDE.U32 R58, R109, R39, RZ ;  /* 0x000000276d3a7225 */ /* 0x000fc800078e00ff */
[-C--:B------:R-:W-:Y:S01]  /*4bdf0*/  IMAD R41, R40, R109.reuse, R41 ;  /* 0x0000006d28297224 */ /* 0x080fe200078e0229 */
[----:B------:R-:W-:Y:S01]  /*4be00*/  IADD3 R94, P5, PT, R135, R58, RZ ;  /* 0x0000003a875e7210 */ /* 0x000fe20007fbe0ff */
[----:B------:R-:W-:-:S04]  /*4be10*/  IMAD.WIDE.U32 R86, R39, R109, RZ ;  /* 0x0000006d27567225 */ /* 0x000fc800078e00ff */
[----:B------:R-:W-:-:S04]  /*4be20*/  IMAD.WIDE.U32 R90, P2, R39, R110, R90 ;  /* 0x0000006e275a7225 */ /* 0x000fc8000784005a */
[----:B------:R-:W-:Y:S01]  /*4be30*/  IMAD.IADD R109, R59, 0x1, R41 ;  /* 0x000000013b6d7824 */ /* 0x000fe200078e0229 */
[----:B------:R-:W-:Y:S01]  /*4be40*/  IADD3 R41, P6, PT, R94, R96, RZ ;  /* 0x000000605e297210 */ /* 0x000fe20007fde0ff */
[----:B------:R-:W-:Y:S01]  /*4be50*/  IMAD R88, R123, R70, RZ ;  /* 0x000000467b587224 */ /* 0x000fe200078e02ff */
[----:B------:R-:W-:Y:S01]  /*4be60*/  LOP3.LUT R123, RZ, R123, RZ, 0x33, !PT ;  /* 0x0000007bff7b7212 */ /* 0x000fe200078e33ff */
[----:B------:R-:W-:Y:S01]  /*4be70*/  IMAD.X R127, R109, 0x1, R42, P5 ;  /* 0x000000016d7f7824 */ /* 0x000fe200028e062a */
[----:B------:R-:W-:Y:S01]  /*4be80*/  IADD3 RZ, P5, PT, R87, R90, RZ ;  /* 0x0000005a57ff7210 */ /* 0x000fe20007fbe0ff */
[----:B------:R-:W-:Y:S02]  /*4be90*/  IMAD R95, R125, R71, R88 ;  /* 0x000000477d5f7224 */ /* 0x000fe400078e0258 */
[----:B------:R-:W-:Y:S01]  /*4bea0*/  IMAD.X R89, RZ, RZ, RZ, P2 ;  /* 0x000000ffff597224 */ /* 0x000fe200010e06ff */
[----:B------:R-:W-:Y:S01]  /*4beb0*/  @P3 IADD3 R59, P2, PT, RZ, -R111, RZ ;  /* 0x8000006fff3b3210 */ /* 0x000fe20007f5e0ff */
[----:B------:R-:W-:-:S02]  /*4bec0*/  IMAD.MOV.U32 R88, RZ, RZ, R91 ;  /* 0x000000ffff587224 */ /* 0x000fc400078e005b */
[----:B------:R-:W-:Y:S01]  /*4bed0*/  IMAD.X R46, R127, 0x1, R114, P6 ;  /* 0x000000017f2e7824 */ /* 0x000fe200030e0672 */
[----:B------:R-:W-:Y:S01]  /*4bee0*/  @P3 ISETP.NE.U32.AND P6, PT, R126, RZ, PT ;  /* 0x000000ff7e00320c */ /* 0x000fe20003fc5070 */
[----:B------:R-:W-:Y:S01]  /*4bef0*/  IMAD.WIDE.U32.X R110, R40, R110, R88, P5 ;  /* 0x0000006e286e7225 */ /* 0x000fe200028e0458 */
[----:B------:R-:W-:Y:S02]  /*4bf00*/  @P3 ISETP.NE.U32.AND P5, PT, R84, R59, PT ;  /* 0x0000003b5400320c */ /* 0x000fe40003fa5070 */
[----:B------:R-:W-:Y:S01]  /*4bf10*/  @P3 ISETP.NE.AND.EX P6, PT, R93, RZ, PT, P6 ;  /* 0x000000ff5d00320c */ /* 0x000fe20003fc5360 */
[----:B------:R-:W-:Y:S01]  /*4bf20*/  @P3 IMAD.X R59, RZ, RZ, ~R112, P2 ;  /* 0x000000ffff3b3224 */ /* 0x000fe200010e0e70 */
[----:B------:R-:W-:Y:S01]  /*4bf30*/  ISETP.GE.U32.AND P2, PT, R41, R94, PT ;  /* 0x0000005e2900720c */ /* 0x000fe20003f46070 */
[----:B------:R-:W-:Y:S01]  /*4bf40*/  IMAD.WIDE.U32 R86, R125, R70, RZ ;  /* 0x000000467d567225 */ /* 0x000fe200078e00ff */
[----:B------:R-:W-:Y:S02]  /*4bf50*/  LOP3.LUT R125, RZ, R125, RZ, 0x33, !PT ;  /* 0x0000007dff7d7212 */ /* 0x000fe400078e33ff */
[----:B------:R-:W-:Y:S01]  /*4bf60*/  ISETP.GE.U32.AND.EX P2, PT, R46, R127, PT, P2 ;  /* 0x0000007f2e00720c */ /* 0x000fe20003f46120 */
[----:B------:R-:W-:Y:S01]  /*4bf70*/  IMAD.IADD R95, R87, 0x1, R95 ;  /* 0x00000001575f7824 */ /* 0x000fe200078e025f */
[----:B------:R-:W-:Y:S01]  /*4bf80*/  @P3 ISETP.NE.AND.EX P6, PT, R92, R59, !P6, P5 ;  /* 0x0000003b5c00320c */ /* 0x000fe200077c5350 */
[----:B------:R-:W-:Y:S01]  /*4bf90*/  IMAD.X R93, RZ, RZ, RZ, P4 ;  /* 0x000000ffff5d7224 */ /* 0x000fe200020e06ff */
[----:B------:R-:W-:Y:S01]  /*4bfa0*/  IADD3 RZ, P5, PT, R56, R85, RZ ;  /* 0x0000005538ff7210 */ /* 0x000fe20007fbe0ff */
[----:B------:R-:W-:-:S04]  /*4bfb0*/  IMAD.WIDE.U32 R88, R95, R68, RZ ;  /* 0x000000445f587225 */ /* 0x000fc800078e00ff */
[----:B------:R-:W-:Y:S02]  /*4bfc0*/  IMAD.MOV.U32 R92, RZ, RZ, R57 ;  /* 0x000000ffff5c7224 */ /* 0x000fe400078e0039 */
[----:B------:R-:W-:-:S04]  /*4bfd0*/  IMAD.WIDE.U32 R90, R86, R68, RZ ;  /* 0x00000044565a7225 */ /* 0x000fc800078e00ff */
[----:B------:R-:W-:Y:S01]  /*4bfe0*/  IMAD.WIDE.U32.X R92, R45, R65, R92, P5 ;  /* 0x000000412d5c7225 */ /* 0x000fe200028e045c */
[----:B------:R-:W-:-:S03]  /*4bff0*/  @P2 IADD3 R135, P5, PT, RZ, -R135, RZ ;  /* 0x80000087ff872210 */ /* 0x000fc60007fbe0ff */
[----:B------:R-:W-:Y:S01]  /*4c000*/  IMAD.MOV.U32 R59, RZ, RZ, 0x1 ;  /* 0x00000001ff3b7424 */ /* 0x000fe200078e00ff */
[----:B------:R-:W-:Y:S01]  /*4c010*/  @P3 SEL R59, RZ, 0x1, !P6 ;  /* 0x00000001ff3b3807 */ /* 0x000fe20007000000 */
[----:B------:R-:W-:Y:S01]  /*4c020*/  IMAD.WIDE.U32 R88, P4, R86, R69, R88 ;  /* 0x0000004556587225 */ /* 0x000fe20007880058 */
[----:B------:R-:W-:-:S03]  /*4c030*/  ISETP.GT.U32.AND P3, PT, R90, R125, PT ;  /* 0x0000007d5a00720c */ /* 0x000fc60003f64070 */
[----:B------:R-:W-:Y:S01]  /*4c040*/  @P2 IMAD.X R42, RZ, RZ, ~R42, P5 ;  /* 0x000000ffff2a2224 */ /* 0x000fe200028e0e2a */
[----:B------:R-:W-:Y:S01]  /*4c050*/  IADD3 R90, P6, PT, R91, R88, RZ ;  /* 0x000000585b5a7210 */ /* 0x000fe20007fde0ff */
[----:B------:R-:W-:Y:S01]  /*4c060*/  IMAD.X R57, RZ, RZ, RZ, P4 ;  /* 0x000000ffff397224 */ /* 0x000fe200020e06ff */
[----:B------:R-:W-:Y:S01]  /*4c070*/  IADD3 R129, P5, PT, R59, R92, RZ ;  /* 0x0000005c3b817210 */ /* 0x000fe20007fbe0ff */
[-C--:B------:R-:W-:Y:S01]  /*4c080*/  IMAD.WIDE.U32 R84, R45, R62.reuse, RZ ;  /* 0x0000003e2d547225 */ /* 0x080fe200078e00ff */
[----:B------:R-:W-:Y:S02]  /*4c090*/  @P2 ISETP.NE.U32.AND P4, PT, R94, RZ, PT ;  /* 0x000000ff5e00220c */ /* 0x000fe40003f85070 */
[----:B------:R-:W-:Y:S01]  /*4c0a0*/  ISETP.GT.U32.AND.EX P3, PT, R90, R123, PT, P3 ;  /* 0x0000007b5a00720c */ /* 0x000fe20003f64130 */
[----:B------:R-:W-:Y:S01]  /*4c0b0*/  IMAD.MOV.U32 R56, RZ, RZ, R89 ;  /* 0x000000ffff387224 */ /* 0x000fe200078e0059 */
[----:B------:R-:W-:Y:S01]  /*4c0c0*/  IADD3.X R112, PT, PT, R93, UR4, RZ, P5, !PT ;  /* 0x000000045d707c10 */ /* 0x000fe2000affe4ff */
[----:B------:R-:W-:Y:S01]  /*4c0d0*/  IMAD.MOV.U32 R93, RZ, RZ, 0x1 ;  /* 0x00000001ff5d7424 */ /* 0x000fe200078e00ff */
[----:B------:R-:W-:Y:S01]  /*4c0e0*/  @P2 ISETP.NE.U32.AND P5, PT, R58, R135, PT ;  /* 0x000000873a00220c */ /* 0x000fe20003fa5070 */
[----:B------:R-:W-:Y:S01]  /*4c0f0*/  IMAD.WIDE.U32 R58, R44, R62, RZ ;  /* 0x0000003e2c3a7225 */ /* 0x000fe200078e00ff */
[----:B------:R-:W-:-:S02]  /*4c100*/  @P2 ISETP.NE.AND.EX P4, PT, R127, RZ, PT, P4 ;  /* 0x000000ff7f00220c */ /* 0x000fc40003f85340 */
[----:B------:R-:W-:Y:S01]  /*4c110*/  SEL R89, RZ, 0x1, !P3 ;  /* 0x00000001ff597807 */ /* 0x000fe20005800000 */
[----:B------:R-:W-:Y:S01]  /*4c120*/  IMAD.WIDE.U32.X R56, R95, R69, R56, P6 ;  /* 0x000000455f387225 */ /* 0x000fe200030e0438 */
[----:B------:R-:W-:Y:S02]  /*4c130*/  @P2 ISETP.NE.AND.EX P4, PT, R109, R42, !P4, P5 ;  /* 0x0000002a6d00220c */ /* 0x000fe40006785350 */
[----:B------:R-:W-:Y:S01]  /*4c140*/  IADD3 R92, P3, PT, R129, R58, RZ ;  /* 0x0000003a815c7210 */ /* 0x000fe20007f7e0ff */
[----:B------:R-:W-:Y:S01]  /*4c150*/  IMAD.WIDE.U32 R84, P6, R44, R63, R84 ;  /* 0x0000003f2c547225 */ /* 0x000fe200078c0054 */
[----:B------:R-:W-:Y:S02]  /*4c160*/  IADD3 R135, P5, PT, R89, R56, RZ ;  /* 0x0000003859877210 */ /* 0x000fe40007fbe0ff */
[----:B------:R-:W-:Y:S01]  /*4c170*/  @P0 SEL R93, RZ, 0x1, !P1 ;  /* 0x00000001ff5d0807 */ /* 0x000fe20004800000 */
[----:B------:R-:W-:Y:S02]  /*4c180*/  IMAD.IADD R114, R59, 0x1, R84 ;  /* 0x000000013b727824 */ /* 0x000fe400078e0254 */
[----:B------:R-:W-:-:S02]  /*4c190*/  IMAD.X R124, RZ, RZ, R57, P5 ;  /* 0x000000ffff7c7224 */ /* 0x000fc400028e0639 */
[----:B------:R-:W-:Y:S01]  /*4c1a0*/  IMAD.X R133, R114, 0x1, R112, P3 ;  /* 0x0000000172857824 */ /* 0x000fe200018e0670 */
[----:B------:R-:W-:Y:S01]  /*4c1b0*/  IADD3 R109, P3, PT, R92, R43, RZ ;  /* 0x0000002b5c6d7210 */ /* 0x000fe20007f7e0ff */
[----:B------:R-:W-:Y:S01]  /*4c1c0*/  IMAD.MOV.U32 R57, RZ, RZ, 0x1 ;  /* 0x00000001ff397424 */ /* 0x000fe200078e00ff */
[----:B------:R-:W-:Y:S01]  /*4c1d0*/  @P2 SEL R57, RZ, 0x1, !P4 ;  /* 0x00000001ff392807 */ /* 0x000fe20006000000 */
[-C--:B------:R-:W-:Y:S01]  /*4c1e0*/  IMAD R44, R108, R39.reuse, RZ ;  /* 0x000000276c2c7224 */ /* 0x080fe200078e02ff */
        /* <DEDUP_REMOVED lines=47> */
[----:B------:R-:W-:Y:S01]  /*4c4e0*/  IMAD.MOV.U32 R44, RZ, RZ, R89 ;  /* 0x000000ffff2c7224 */ /* 0x000fe200078e0059 */
[----:B------:R-:W-:Y:S01]  /*4c4f0*/  @P0 ISETP.NE.U32.AND P2, PT, R56, R43, PT ;  /* 0x0000002b3800020c */ /* 0x000fe20003f45070 */
[----:B------:R-:W-:Y:S01]  /*4c500*/  @P0 IMAD.X R43, RZ, RZ, ~R124, P4 ;  /* 0x000000ffff2b0224 */ /* 0x000fe200020e0e7c */
[----:B------:R-:W-:Y:S01]  /*4c510*/  IADD3.X R92, PT, PT, R93, UR4, RZ, P6, !PT ;  /* 0x000000045d5c7c10 */ /* 0x000fe2000b7fe4ff */
[----:B------:R-:W-:Y:S01]  /*4c520*/  IMAD.MOV.U32 R59, RZ, RZ, 0x1 ;  /* 0x00000001ff3b7424 */ /* 0x000fe200078e00ff */
        /* <DEDUP_REMOVED lines=8> */
[----:B------:R-:W-:Y:S01]  /*4c5b0*/  IMAD.WIDE.U32 R42, R95, R64, RZ ;  /* 0x000000405f2a7225 */ /* 0x000fe200078e00ff */
[----:B------:R-:W-:-:S02]  /*4c5c0*/  ISETP.NE.U32.AND P2, PT, R58, RZ, PT ;  /* 0x000000ff3a00720c */ /* 0x000fc40003f45070 */
[----:B------:R-:W-:Y:S01]  /*4c5d0*/  IADD3 RZ, P6, PT, R88, R57, RZ ;  /* 0x0000003958ff7210 */ /* 0x000fe20007fde0ff */
[----:B------:R-:W-:Y:S01]  /*4c5e0*/  IMAD.WIDE.U32 R56, R86, R64, RZ ;  /* 0x0000004056387225 */ /* 0x000fe200078e00ff */
[----:B------:R-:W-:Y:S02]  /*4c5f0*/  @P0 SEL R39, RZ, 0x1, !P1 ;  /* 0x00000001ff270807 */ /* 0x000fe40004800000 */
[----:B------:R-:W-:Y:S01]  /*4c600*/  @P3 ISETP.NE.AND.EX P4, PT, R111, R40, !P4, P5 ;  /* 0x000000286f00320c */ /* 0x000fe20006785350 */
[----:B------:R-:W-:Y:S01]  /*4c610*/  IMAD.WIDE.U32.X R44, R95, R67, R44, P6 ;  /* 0x000000435f2c7225 */ /* 0x000fe200030e042c */
[----:B------:R-:W-:Y:S02]  /*4c620*/  ISETP.NE.AND.EX P0, PT, R92, RZ, PT, P2 ;  /* 0x000000ff5c00720c */ /* 0x000fe40003f05320 */
[----:B------:R-:W-:Y:S01]  /*4c630*/  @P3 SEL R59, RZ, 0x1, !P4 ;  /* 0x00000001ff3b3807 */ /* 0x000fe20006000000 */
[----:B------:R-:W-:Y:S01]  /*4c640*/  IMAD.WIDE.U32 R42, P4, R86, R65, R42 ;  /* 0x00000041562a7225 */ /* 0x000fe2000788002a */
[----:B------:R-:W-:-:S02]  /*4c650*/  IADD3 R85, P2, PT, R39, R44, RZ ;  /* 0x0000002c27557210 */ /* 0x000fc40007f5e0ff */
        /* <DEDUP_REMOVED lines=28> */
.L_x_909:
[----:B------:R-:W-:Y:S05]  /*4c820*/  BSYNC.RECONVERGENT B3 ;  /* 0x0000000000037941 */ /* 0x000fea0003800200 */
.L_x_908:
        /* <DEDUP_REMOVED lines=14> */
[----:B------:R-:W-:-:S03]  /*4c910*/  IMAD.IADD R89, R45, 0x1, R89 ;  /* 0x000000012d597824 */ /* 0x000fc600078e0259 */
[----:B------:R-:W-:-:S13]  /*4c920*/  ISETP.GE.U32.AND.EX P1, PT, R98, R61, PT, P1 ;  /* 0x0000003d6200720c */ /* 0x000fda0003f26110 */
[----:B------:R-:W-:Y:S01]  /*4c930*/  @P1 IADD3 R59, P0, PT, RZ, -R85, RZ ;  /* 0x80000055ff3b1210 */ /* 0x000fe20007f1e0ff */
[----:B------:R-:W-:Y:S01]  /*4c940*/  IMAD.X R85, RZ, RZ, RZ, P4 ;  /* 0x000000ffff557224 */ /* 0x000fe200020e06ff */
[----:B------:R-:W-:Y:S02]  /*4c950*/  @P1 ISETP.NE.U32.AND P3, PT, R60, RZ, PT ;  /* 0x000000ff3c00120c */ /* 0x000fe40003f65070 */
[----:B------:R-:W-:Y:S01]  /*4c960*/  @P1 ISETP.NE.U32.AND P2, PT, R56, R59, PT ;  /* 0x0000003b3800120c */ /* 0x000fe20003f45070 */
[----:B------:R-:W-:Y:S01]  /*4c970*/  @P1 IMAD.X R42, RZ, RZ, ~R84, P0 ;  /* 0x000000ffff2a1224 */ /* 0x000fe200000e0e54 */
[----:B------:R-:W-:Y:S01]  /*4c980*/  @P1 ISETP.NE.AND.EX P3, PT, R61, RZ, PT, P3 ;  /* 0x000000ff3d00120c */ /* 0x000fe20003f65330 */
[----:B------:R-:W-:-:S03]  /*4c990*/  IMAD.WIDE.U32 R58, R89, R68, RZ ;  /* 0x00000044593a7225 */ /* 0x000fc600078e00ff */
[----:B------:R-:W-:Y:S01]  /*4c9a0*/  @P1 ISETP.NE.AND.EX P2, PT, R91, R42, !P3, P2 ;  /* 0x0000002a5b00120c */ /* 0x000fe20005f45320 */
[----:B------:R-:W-:Y:S02]  /*4c9b0*/  IMAD.MOV.U32 R84, RZ, RZ, R43 ;  /* 0x000000ffff547224 */ /* 0x000fe400078e002b */
[----:B------:R-:W-:-:S04]  /*4c9c0*/  IMAD.WIDE.U32 R60, R95, R62, RZ ;  /* 0x0000003e5f3c7225 */ /* 0x000fc800078e00ff */
        /* <DEDUP_REMOVED lines=37> */
[----:B------:R-:W-:Y:S02]  /*4cc20*/  LOP3.LUT R87, RZ, R111, RZ, 0x33, !PT ;  /* 0x0000006fff577212 */ /* 0x000fe400078e33ff */
[----:B------:R-:W-:Y:S01]  /*4cc30*/  ISETP.GE.U32.AND.EX P0, PT, R98, R109, PT, P0 ;  /* 0x0000006d6200720c */ /* 0x000fe20003f06100 */
[----:B------:R-:W-:Y:S02]  /*4cc40*/  IMAD.WIDE.U32.X R60, R95, R63, R42, P2 ;  /* 0x0000003f5f3c7225 */ /* 0x000fe400010e042a */
[----:B------:R-:W-:Y:S02]  /*4cc50*/  @P1 IADD3 R85, P3, PT, RZ, -R91, RZ ;  /* 0x8000005bff551210 */ /* 0x000fe40007f7e0ff */
[----:B------:R-:W-:Y:S01]  /*4cc60*/  @P1 ISETP.NE.U32.AND P6, PT, R84, RZ, PT ;  /* 0x000000ff5400120c */ /* 0x000fe20003fc5070 */
[-C--:B------:R-:W-:Y:S01]  /*4cc70*/  IMAD R84, R98, R70.reuse, RZ ;  /* 0x0000004662547224 */ /* 0x080fe200078e02ff */
        /* <DEDUP_REMOVED lines=49> */
.L_x_911:
[----:B------:R-:W-:Y:S05]  /*4cf90*/  BSYNC.RECONVERGENT B3 ;  /* 0x0000000000037941 */ /* 0x000fea0003800200 */
.L_x_910:
        /* <DEDUP_REMOVED lines=130> */
[----:B------:R-:W-:Y:S01]  /*4d7c0*/  IMAD.MOV.U32 R56, RZ, RZ, R45 ;  /* 0x000000ffff387224 */ /* 0x000fe200078e002d */
        /* <DEDUP_REMOVED lines=43> */
.L_x_914:
[----:B------:R-:W-:Y:S05]  /*4da80*/  BSYNC.RELIABLE B4 ;  /* 0x0000000000047941 */ /* 0x000fea0003800100 */
.L_x_913:
        /* <DEDUP_REMOVED lines=22> */
.L_x_915:
[----:B------:R-:W-:Y:S05]  /*4dbf0*/  BSYNC.RECONVERGENT B3 ;  /* 0x0000000000037941 */ /* 0x000fea0003800200 */
.L_x_912:
        /* <DEDUP_REMOVED lines=47> */
.L_x_918:
[----:B------:R-:W-:Y:S05]  /*4def0*/  BSYNC.RELIABLE B4 ;  /* 0x0000000000047941 */ /* 0x000fea0003800100 */
.L_x_917:
        /* <DEDUP_REMOVED lines=22> */
.L_x_919:
[----:B------:R-:W-:Y:S05]  /*4e060*/  BSYNC.RECONVERGENT B3 ;  /* 0x0000000000037941 */ /* 0x000fea0003800200 */
.L_x_916:
[----:B------:R-:W-:Y:S01]  /*4e070*/  IADD3 R86, P1, PT, R9, R22, RZ ;  /* 0x0000001609567210 */ /* 0x000fe20007f3e0ff */
[----:B------:R-:W-:Y:S01]  /*4e080*/  BSSY.RECONVERGENT B3, `(.L_x_920) ;  /* 0x000005b000037945 */ /* 0x000fe20003800200 */
[C---:B------:R-:W-:Y:S02]  /*4e090*/  ISETP.EQ.U32.AND P4, PT, R103.reuse, R42, PT ;  /* 0x0000002a6700720c */ /* 0x040fe40003f82070 */
[----:B------:R-:W-:Y:S01]  /*4e0a0*/  ISETP.GE.U32.AND P0, PT, R86, R22, PT ;  /* 0x000000165600720c */ /* 0x000fe20003f06070 */
[----:B------:R-:W-:Y:S01]  /*4e0b0*/  IMAD.X R56, R8, 0x1, R21, P1 ;  /* 0x0000000108387824 */ /* 0x000fe200008e0615 */
[----:B------:R-:W-:-:S04]  /*4e0c0*/  ISETP.LT.U32.AND P3, PT, R103, R42, PT ;  /* 0x0000002a6700720c */ /* 0x000fc80003f61070 */
        /* <DEDUP_REMOVED lines=10> */
[----:B------:R-:W-:Y:S02]  /*4e170*/  SEL R22, R39, RZ, !P0 ;  /* 0x000000ff27167207 */ /* 0x000fe40004000000 */
[----:B------:R-:W-:Y:S02]  /*4e180*/  ISETP.GE.U32.AND P0, PT, R105, R40, PT ;  /* 0x000000286900720c */ /* 0x000fe40003f06070 */
[----:B------:R-:W-:Y:S02]  /*4e190*/  SEL R22, R22, 0x1, P1 ;  /* 0x0000000116167807 */ /* 0x000fe40000800000 */
[----:B------:R-:W-:-:S02]  /*4e1a0*/  ISETP.GE.U32.AND.EX P0, PT, R106, R41, PT, P0 ;  /* 0x000000296a00720c */ /* 0x000fc40003f06100 */
[----:B------:R-:W-:Y:S02]  /*4e1b0*/  IADD3 R19, P2, PT, R17, R22, RZ ;  /* 0x0000001611137210 */ /* 0x000fe40007f5e0ff */
[----:B------:R-:W-:Y:S02]  /*4e1c0*/  ISETP.EQ.AND.EX P4, PT, R104, R61, !P0, P4 ;  /* 0x0000003d6800720c */ /* 0x000fe40004782340 */
[----:B------:R-:W-:Y:S01]  /*4e1d0*/  IADD3 R57, P5, PT, R4, R19, RZ ;  /* 0x0000001304397210 */ /* 0x000fe20007fbe0ff */
[----:B------:R-:W-:Y:S01]  /*4e1e0*/  IMAD.X R20, RZ, RZ, R18, P2 ;  /* 0x000000ffff147224 */ /* 0x000fe200010e0612 */
[----:B------:R-:W-:Y:S02]  /*4e1f0*/  ISETP.NE.U32.AND P2, PT, R101, R44, PT ;  /* 0x0000002c6500720c */ /* 0x000fe40003f45070 */
[----:B------:R-:W-:Y:S01]  /*4e200*/  ISETP.LT.U32.OR.EX P3, PT, R104, R61, P4, P3 ;  /* 0x0000003d6800720c */ /* 0x000fe20002761530 */
[----:B------:R-:W-:Y:S01]  /*4e210*/  IMAD.X R95, R5, 0x1, R20, P5 ;  /* 0x00000001055f7824 */ /* 0x000fe200028e0614 */
[----:B------:R-:W-:-:S02]  /*4e220*/  ISETP.GE.U32.AND P1, PT, R57, R19, PT ;  /* 0x000000133900720c */ /* 0x000fc40003f26070 */
[----:B------:R-:W-:Y:S02]  /*4e230*/  ISETP.GE.U32.AND P5, PT, R101, R44, PT ;  /* 0x0000002c6500720c */ /* 0x000fe40003fa6070 */
[C---:B------:R-:W-:Y:S02]  /*4e240*/  ISETP.NE.AND.EX P2, PT, R102.reuse, R91, PT, P2 ;  /* 0x0000005b6600720c */ /* 0x040fe40003f45320 */
[----:B------:R-:W-:Y:S02]  /*4e250*/  SEL R60, RZ, 0x1, !P3 ;  /* 0x00000001ff3c7807 */ /* 0x000fe40005800000 */
[----:B------:R-:W-:Y:S02]  /*4e260*/  ISETP.GE.U32.AND.EX P1, PT, R95, R20, PT, P1 ;  /* 0x000000145f00720c */ /* 0x000fe40003f26110 */
[----:B------:R-:W-:Y:S02]  /*4e270*/  ISETP.GE.U32.AND P4, PT, R57, R17, PT ;  /* 0x000000113900720c */ /* 0x000fe40003f86070 */
[----:B------:R-:W-:-:S02]  /*4e280*/  ISETP.GE.U32.AND.EX P5, PT, R102, R91, PT, P5 ;  /* 0x0000005b6600720c */ /* 0x000fc40003fa6150 */
[----:B------:R-:W-:Y:S02]  /*4e290*/  SEL R20, R60, RZ, !P2 ;  /* 0x000000ff3c147207 */ /* 0x000fe40005000000 */
[----:B------:R-:W-:Y:S02]  /*4e2a0*/  ISETP.GE.U32.AND.EX P4, PT, R95, R18, PT, P4 ;  /* 0x000000125f00720c */ /* 0x000fe40003f86140 */
[----:B------:R-:W-:Y:S02]  /*4e2b0*/  SEL R20, R20, 0x1, P5 ;  /* 0x0000000114147807 */ /* 0x000fe40002800000 */
[----:B------:R-:W-:Y:S02]  /*4e2c0*/  SEL R18, R22, RZ, !P1 ;  /* 0x000000ff16127207 */ /* 0x000fe40004800000 */
[----:B------:R-:W-:Y:S02]  /*4e2d0*/  IADD3 R39, P1, PT, R105, -R40, RZ ;  /* 0x8000002869277210 */ /* 0x000fe40007f3e0ff */
[----:B------:R-:W-:-:S02]  /*4e2e0*/  ISETP.NE.U32.AND P5, PT, R20, RZ, PT ;  /* 0x000000ff1400720c */ /* 0x000fc40003fa5070 */
[CC--:B------:R-:W-:Y:S01]  /*4e2f0*/  ISETP.GE.U32.AND P2, PT, R55.reuse, R45.reuse, PT ;  /* 0x0000002d3700720c */ /* 0x0c0fe20003f46070 */
[----:B------:R-:W-:Y:S01]  /*4e300*/  IMAD.X R106, R106, 0x1, ~R41, P1 ;  /* 0x000000016a6a7824 */ /* 0x000fe200008e0e29 */
[----:B------:R-:W-:Y:S02]  /*4e310*/  ISETP.NE.U32.AND P1, PT, R55, R45, PT ;  /* 0x0000002d3700720c */ /* 0x000fe40003f25070 */
[----:B------:R-:W-:Y:S02]  /*4e320*/  ISETP.NE.AND.EX P5, PT, RZ, RZ, PT, P5 ;  /* 0x000000ffff00720c */ /* 0x000fe40003fa5350 */
[----:B------:R-:W-:Y:S02]  /*4e330*/  SEL R18, R18, 0x1, P4 ;  /* 0x0000000112127807 */ /* 0x000fe40002000000 */
[CC--:B------:R-:W-:Y:S02]  /*4e340*/  ISETP.GE.U32.AND.EX P2, PT, R100.reuse, R90.reuse, PT, P2 ;  /* 0x0000005a6400720c */ /* 0x0c0fe40003f46120 */
[----:B------:R-:W-:-:S02]  /*4e350*/  ISETP.NE.OR.EX P1, PT, R100, R90, !P5, P1 ;  /* 0x0000005a6400720c */ /* 0x000fc40006f25710 */
[----:B------:R-:W-:Y:S02]  /*4e360*/  IADD3 R15, P3, P4, R3, R15, R18 ;  /* 0x0000000f030f7210 */ /* 0x000fe40007c7e012 */
[----:B------:R-:W-:Y:S02]  /*4e370*/  SEL R46, RZ, 0x1, P0 ;  /* 0x00000001ff2e7807 */ /* 0x000fe40000000000 */
[----:B------:R-:W-:Y:S02]  /*4e380*/  IADD3.X R22, PT, PT, R2, R16, RZ, P3, P4 ;  /* 0x0000001002167210 */ /* 0x000fe40001fe84ff */
[----:B------:R-:W-:Y:S02]  /*4e390*/  IADD3 R46, P4, P3, R103, -R42, -R46 ;  /* 0x8000002a672e7210 */ /* 0x000fe40007b9e82e */
[----:B------:R-:W-:Y:S02]  /*4e3a0*/  ISETP.GT.U32.AND P0, PT, R15, R62, PT ;  /* 0x0000003e0f00720c */ /* 0x000fe40003f04070 */
[----:B------:R-:W-:-:S02]  /*4e3b0*/  IADD3.X R61, PT, PT, R104, -0x1, ~R61, P4, P3 ;  /* 0xffffffff683d7810 */ /* 0x000fc400027e6c3d */
        /* <DEDUP_REMOVED lines=39> */
.L_x_921:
[----:B------:R-:W-:Y:S05]  /*4e630*/  BSYNC.RECONVERGENT B3 ;  /* 0x0000000000037941 */ /* 0x000fea0003800200 */
.L_x_920:
[----:B------:R-:W-:Y:S04]  /*4e640*/  BSSY.RECONVERGENT B3, `(.L_x_922) ;  /* 0x0000034000037945 */ /* 0x000fe80003800200 */
[----:B------:R-:W-:Y:S04]  /*4e650*/  BSSY.RELIABLE B4, `(.L_x_923) ;  /* 0x000001c000047945 */ /* 0x000fe80003800100 */
        /* <DEDUP_REMOVED lines=27> */
.L_x_924:
[----:B------:R-:W-:Y:S05]  /*4e810*/  BSYNC.RELIABLE B4 ;  /* 0x0000000000047941 */ /* 0x000fea0003800100 */
.L_x_923:
        /* <DEDUP_REMOVED lines=22> */
.L_x_925:
[----:B------:R-:W-:Y:S05]  /*4e980*/  BSYNC.RECONVERGENT B3 ;  /* 0x0000000000037941 */ /* 0x000fea0003800200 */
.L_x_922:
        /* <DEDUP_REMOVED lines=21> */
[----:B------:R-:W-:Y:S01]  /*4eae0*/  IMAD.MOV.U32 R40, RZ, RZ, R17 ;  /* 0x000000ffff287224 */ /* 0x000fe200078e0011 */
[C---:B------:R-:W-:Y:S01]  /*4eaf0*/  IADD3 R97, P5, PT, R16.reuse, R42, RZ ;  /* 0x0000002a10617210 */ /* 0x040fe20007fbe0ff */
[--C-:B------:R-:W-:Y:S02]  /*4eb00*/  IMAD.X R42, RZ, RZ, ~R41.reuse, P6 ;  /* 0x000000ffff2a7224 */ /* 0x100fe400030e0e29 */
[----:B------:R-:W-:Y:S01]  /*4eb10*/  IMAD.X R18, R43, 0x1, R41, P2 ;  /* 0x000000012b127824 */ /* 0x000fe200010e0629 */
[----:B------:R-:W-:Y:S01]  /*4eb20*/  ISETP.NE.U32.AND P2, PT, R16, RZ, PT ;  /* 0x000000ff1000720c */ /* 0x000fe20003f45070 */
[----:B------:R-:W-:Y:S01]  /*4eb30*/  IMAD.X R41, RZ, RZ, RZ, P0 ;  /* 0x000000ffff297224 */ /* 0x000fe200000e06ff */
[----:B------:R-:W-:Y:S01]  /*4eb40*/  ISETP.GE.U32.AND P0, PT, R97, R16, PT ;  /* 0x000000106100720c */ /* 0x000fe20003f06070 */
[C---:B------:R-:W-:Y:S01]  /*4eb50*/  IMAD.X R99, R18.reuse, 0x1, R43, P5 ;  /* 0x0000000112637824 */ /* 0x040fe200028e062b */
[----:B------:R-:W-:Y:S01]  /*4eb60*/  ISETP.NE.AND.EX P2, PT, R18, RZ, PT, P2 ;  /* 0x000000ff1200720c */ /* 0x000fe20003f45320 */
[----:B------:R-:W-:-:S03]  /*4eb70*/  IMAD.WIDE.U32.X R16, R96, R101, R40, P4 ;  /* 0x0000006560107225 */ /* 0x000fc600020e0428 */
[----:B------:R-:W-:Y:S01]  /*4eb80*/  ISETP.NE.AND.EX P1, PT, R43, R42, !P2, P1 ;  /* 0x0000002a2b00720c */ /* 0x000fe20005725310 */
[----:B------:R-:W-:Y:S01]  /*4eb90*/  IMAD.MOV.U32 R20, RZ, RZ, R19 ;  /* 0x000000ffff147224 */ /* 0x000fe200078e0013 */
[----:B------:R-:W-:Y:S01]  /*4eba0*/  ISETP.GE.U32.AND.EX P0, PT, R99, R18, PT, P0 ;  /* 0x000000126300720c */ /* 0x000fe20003f06100 */
[----:B------:R-:W-:Y:S01]  /*4ebb0*/  IMAD.WIDE.U32 R58, R95, R86, RZ ;  /* 0x000000565f3a7225 */ /* 0x000fe200078e00ff */
[----:B------:R-:W-:Y:S02]  /*4ebc0*/  SEL R43, RZ, 0x1, !P1 ;  /* 0x00000001ff2b7807 */ /* 0x000fe40004800000 */
[----:B------:R-:W-:Y:S01]  /*4ebd0*/  SEL R41, RZ, 0x1, P0 ;  /* 0x00000001ff297807 */ /* 0x000fe20000000000 */
[----:B------:R-:W-:Y:S01]  /*4ebe0*/  IMAD.WIDE.U32.X R20, R96, R101, R20, P3 ;  /* 0x0000006560147225 */ /* 0x000fe200018e0414 */
[----:B------:R-:W-:-:S03]  /*4ebf0*/  IADD3 R43, P0, PT, R43, R16, RZ ;  /* 0x000000102b2b7210 */ /* 0x000fc60007f1e0ff */
        /* <DEDUP_REMOVED lines=11> */
[----:B------:R-:W-:Y:S01]  /*4ecb0*/  IMAD.IADD R85, R45, 0x1, R58 ;  /* 0x000000012d557824 */ /* 0x000fe200078e023a */
[----:B------:R-:W-:Y:S01]  /*4ecc0*/  IADD3 R21, P2, PT, RZ, -R43, RZ ;  /* 0x8000002bff157210 */ /* 0x000fe20007f5e0ff */
        /* <DEDUP_REMOVED lines=27> */
[----:B------:R-:W-:Y:S01]  /*4ee80*/  IADD3 R89, P0, PT, R43, R20, RZ ;  /* 0x000000142b597210 */ /* 0x000fe20007f1e0ff */
[----:B------:R-:W-:Y:S01]  /*4ee90*/  IMAD.MOV.U32 R43, RZ, RZ, 0x1 ;  /* 0x00000001ff2b7424 */ /* 0x000fe200078e00ff */
[----:B------:R-:W-:Y:S01]  /*4eea0*/  IADD3 RZ, P4, PT, R18, R17, RZ ;  /* 0x0000001112ff7210 */ /* 0x000fe20007f9e0ff */
[----:B------:R-:W-:Y:S01]  /*4eeb0*/  IMAD.WIDE.U32 R18, R15, R86, RZ ;  /* 0x000000560f127225 */ /* 0x000fe200078e00ff */
[----:B------:R-:W-:-:S03]  /*4eec0*/  @P1 ISETP.NE.AND.EX P2, PT, R105, R16, !P2, P5 ;  /* 0x000000106900120c */ /* 0x000fc60005745350 */
[----:B------:R-:W-:Y:S01]  /*4eed0*/  IMAD.X R109, RZ, RZ, R21, P0 ;  /* 0x000000ffff6d7224 */ /* 0x000fe200000e0615 */
[----:B------:R-:W-:Y:S01]  /*4eee0*/  @P1 SEL R43, RZ, 0x1, !P2 ;  /* 0x00000001ff2b1807 */ /* 0x000fe20005000000 */
[----:B------:R-:W-:-:S04]  /*4eef0*/  IMAD.WIDE.U32.X R20, R96, R96, R40, P4 ;  /* 0x0000006060147225 */ /* 0x000fc800020e0428 */
[----:B------:R-:W-:Y:S01]  /*4ef00*/  IMAD.WIDE.U32 R16, R22, R86, RZ ;  /* 0x0000005616107225 */ /* 0x000fe200078e00ff */
[----:B------:R-:W-:-:S03]  /*4ef10*/  IADD3 R105, P1, PT, R43, R20, RZ ;  /* 0x000000142b697210 */ /* 0x000fc60007f3e0ff */
[----:B------:R-:W-:Y:S01]  /*4ef20*/  IMAD.WIDE.U32 R40, R95, R98, RZ ;  /* 0x000000625f287225 */ /* 0x000fe200078e00ff */
[----:B------:R-:W-:Y:S02]  /*4ef30*/  IADD3.X R104, PT, PT, R21, UR4, RZ, P1, !PT ;  /* 0x0000000415687c10 */ /* 0x000fe40008ffe4ff */
[----:B------:R-:W-:Y:S01]  /*4ef40*/  IADD3 R84, P1, PT, R89, R18, RZ ;  /* 0x0000001259547210 */ /* 0x000fe20007f3e0ff */
[----:B------:R-:W-:-:S04]  /*4ef50*/  IMAD.WIDE.U32 R42, R93, R98, RZ ;  /* 0x000000625d2a7225 */ /* 0x000fc800078e00ff */
        /* <DEDUP_REMOVED lines=23> */
[----:B------:R-:W-:Y:S02]  /*4f0d0*/  @P1 IADD3 R59, P2, PT, RZ, -R105, RZ ;  /* 0x80000069ff3b1210 */ /* 0x000fe40007f5e0ff */
[----:B------:R-:W-:Y:S02]  /*4f0e0*/  IADD3 R111, P6, PT, R57, R20, RZ ;  /* 0x00000014396f7210 */ /* 0x000fe40007fde0ff */
[----:B------:R-:W-:Y:S01]  /*4f0f0*/  @P1 ISETP.NE.AND.EX P3, PT, R107, RZ, PT, P3 ;  /* 0x000000ff6b00120c */ /* 0x000fe20003f65330 */
[----:B------:R-:W-:Y:S01]  /*4f100*/  @P1 IMAD.X R20, RZ, RZ, ~R104, P2 ;  /* 0x000000ffff141224 */ /* 0x000fe200010e0e68 */
[----:B------:R-:W-:Y:S01]  /*4f110*/  @P1 ISETP.NE.U32.AND P2, PT, R42, R59, PT ;  /* 0x0000003b2a00120c */ /* 0x000fe20003f45070 */
[----:B------:R-:W-:-:S02]  /*4f120*/  IMAD.X R104, RZ, RZ, R21, P6 ;  /* 0x000000ffff687224 */ /* 0x000fc400030e0615 */
[----:B------:R-:W-:Y:S01]  /*4f130*/  IMAD.WIDE.U32 R58, R98, R93, RZ ;  /* 0x0000005d623a7225 */ /* 0x000fe200078e00ff */
[----:B------:R-:W-:-:S03]  /*4f140*/  @P1 ISETP.NE.AND.EX P3, PT, R87, R20, !P3, P2 ;  /* 0x000000145700120c */ /* 0x000fc60005f65320 */
[----:B------:R-:W-:Y:S01]  /*4f150*/  IMAD.X R21, RZ, RZ, RZ, P4 ;  /* 0x000000ffff157224 */ /* 0x000fe200020e06ff */
[----:B------:R-:W-:Y:S01]  /*4f160*/  IADD3 R102, P4, PT, R111, R42, RZ ;  /* 0x0000002a6f667210 */ /* 0x000fe20007f9e0ff */
[----:B------:R-:W-:Y:S01]  /*4f170*/  IMAD.MOV.U32 R20, RZ, RZ, R45 ;  /* 0x000000ffff147224 */ /* 0x000fe200078e002d */
[----:B------:R-:W-:Y:S01]  /*4f180*/  IADD3 RZ, P2, PT, R59, R44, RZ ;  /* 0x0000002c3bff7210 */ /* 0x000fe20007f5e0ff */
[----:B------:R-:W-:Y:S01]  /*4f190*/  IMAD R58, R103, R70, RZ ;  /* 0x00000046673a7224 */ /* 0x000fe200078e02ff */
[----:B------:R-:W-:Y:S01]  /*4f1a0*/  IADD3 R105, P6, PT, R102, R108, RZ ;  /* 0x0000006c66697210 */ /* 0x000fe20007fde0ff */
[----:B------:R-:W-:Y:S01]  /*4f1b0*/  IMAD.X R112, R104, 0x1, R87, P4 ;  /* 0x0000000168707824 */ /* 0x000fe200020e0657 */
[----:B------:R-:W-:Y:S01]  /*4f1c0*/  LOP3.LUT R103, RZ, R103, RZ, 0x33, !PT ;  /* 0x00000067ff677212 */ /* 0x000fe200078e33ff */
[----:B------:R-:W-:Y:S01]  /*4f1d0*/  IMAD.WIDE.U32.X R44, R95, R96, R20, P2 ;  /* 0x000000605f2c7225 */ /* 0x000fe200010e0414 */
[----:B------:R-:W-:Y:S02]  /*4f1e0*/  ISETP.GE.U32.AND P2, PT, R105, R102, PT ;  /* 0x000000666900720c */ /* 0x000fe40003f46070 */
[----:B------:R-:W-:Y:S01]  /*4f1f0*/  IADD3 R21, P4, PT, RZ, -R89, RZ ;  /* 0x80000059ff157210 */ /* 0x000fe20007f9e0ff */
[----:B------:R-:W-:-:S02]  /*4f200*/  IMAD.X R107, R112, 0x1, R110, P6 ;  /* 0x00000001706b7824 */ /* 0x000fc400030e066e */
[----:B------:R-:W-:Y:S01]  /*4f210*/  IMAD R85, R56, R71, R58 ;  /* 0x0000004738557224 */ /* 0x000fe200078e023a */
[----:B------:R-:W-:Y:S01]  /*4f220*/  ISETP.NE.U32.AND P6, PT, R18, R21, PT ;  /* 0x000000151200720c */ /* 0x000fe20003fc5070 */
[----:B------:R-:W-:Y:S01]  /*4f230*/  IMAD.X R57, RZ, RZ, ~R109, P4 ;  /* 0x000000ffff397224 */ /* 0x000fe200020e0e6d */
[----:B------:R-:W-:Y:S01]  /*4f240*/  ISETP.GE.U32.AND.EX P2, PT, R107, R112, PT, P2 ;  /* 0x000000706b00720c */ /* 0x000fe20003f46120 */
[----:B------:R-:W-:Y:S01]  /*4f250*/  IMAD.MOV.U32 R109, RZ, RZ, 0x1 ;  /* 0x00000001ff6d7424 */ /* 0x000fe200078e00ff */
[----:B------:R-:W-:Y:S01]  /*4f260*/  ISETP.NE.U32.AND P4, PT, R84, RZ, PT ;  /* 0x000000ff5400720c */ /* 0x000fe20003f85070 */
[----:B------:R-:W-:Y:S01]  /*4f270*/  IMAD.WIDE.U32 R20, R56, R70, RZ ;  /* 0x0000004638147225 */ /* 0x000fe200078e00ff */
[----:B------:R-:W-:Y:S02]  /*4f280*/  @P1 SEL R109, RZ, 0x1, !P3 ;  /* 0x00000001ff6d1807 */ /* 0x000fe40005800000 */
[----:B------:R-:W-:Y:S01]  /*4f290*/  ISETP.NE.AND.EX P4, PT, R88, RZ, PT, P4 ;  /* 0x000000ff5800720c */ /* 0x000fe20003f85340 */
[----:B------:R-:W-:Y:S01]  /*4f2a0*/  IMAD.WIDE.U32 R58, R101, R15, RZ ;  /* 0x0000000f653a7225 */ /* 0x000fe200078e00ff */
[----:B------:R-:W-:-:S02]  /*4f2b0*/  IADD3 R109, P3, PT, R109, R44, RZ ;  /* 0x0000002c6d6d7210 */ /* 0x000fc40007f7e0ff */
[----:B------:R-:W-:Y:S01]  /*4f2c0*/  ISETP.NE.AND.EX P1, PT, R100, R57, !P4, P6 ;  /* 0x000000396400720c */ /* 0x000fe20006725360 */
[----:B------:R-:W-:Y:S02]  /*4f2d0*/  IMAD.IADD R21, R21, 0x1, R85 ;  /* 0x0000000115157824 */ /* 0x000fe400078e0255 */
[----:B------:R-:W-:Y:S02]  /*4f2e0*/  @P2 ISETP.NE.U32.AND P6, PT, R102, RZ, PT ;  /* 0x000000ff6600220c */ /* 0x000fe40003fc5070 */
[----:B------:R-:W-:Y:S01]  /*4f2f0*/  IADD3.X R102, PT, PT, R45, UR4, RZ, P3, !PT ;  /* 0x000000042d667c10 */ /* 0x000fe20009ffe4ff */
[----:B------:R-:W-:Y:S01]  /*4f300*/  IMAD.WIDE.U32 R44, P4, R22, R86, R58 ;  /* 0x00000056162c7225 */ /* 0x000fe2000788003a */
[----:B------:R-:W-:Y:S02]  /*4f310*/  @P2 IADD3 R85, P3, PT, RZ, -R111, RZ ;  /* 0x8000006fff552210 */ /* 0x000fe40007f7e0ff */
[----:B------:R-:W-:Y:S01]  /*4f320*/  @P2 ISETP.NE.AND.EX P6, PT, R112, RZ, PT, P6 ;  /* 0x000000ff7000220c */ /* 0x000fe20003fc5360 */
[----:B------:R-:W-:Y:S01]  /*4f330*/  IMAD.WIDE.U32 R58, R21, R68, RZ ;  /* 0x00000044153a7225 */ /* 0x000fe200078e00ff */
[----:B------:R-:W-:-:S03]  /*4f340*/  LOP3.LUT R111, RZ, R56, RZ, 0x33, !PT ;  /* 0x00000038ff6f7212 */ /* 0x000fc600078e33ff */
[----:B------:R-:W-:Y:S01]  /*4f350*/  IMAD.X R57, RZ, RZ, RZ, P4 ;  /* 0x000000ffff397224 */ /* 0x000fe200020e06ff */
[----:B------:R-:W-:Y:S01]  /*4f360*/  @P2 ISETP.NE.U32.AND P4, PT, R42, R85, PT ;  /* 0x000000552a00220c */ /* 0x000fe20003f85070 */
[----:B------:R-:W-:Y:S02]  /*4f370*/  @P2 IMAD.X R42, RZ, RZ, ~R104, P3 ;  /* 0x000000ffff2a2224 */ /* 0x000fe400018e0e68 */
[----:B------:R-:W-:-:S03]  /*4f380*/  IMAD.WIDE.U32 R58, P3, R20, R69, R58 ;  /* 0x00000045143a7225 */ /* 0x000fc6000786003a */
[----:B------:R-:W-:Y:S01]  /*4f390*/  @P2 ISETP.NE.AND.EX P6, PT, R87, R42, !P6, P4 ;  /* 0x0000002a5700220c */ /* 0x000fe200077c5340 */
[----:B------:R-:W-:-:S03]  /*4f3a0*/  IMAD.WIDE.U32 R84, R20, R68, RZ ;  /* 0x0000004414547225 */ /* 0x000fc600078e00ff */
[----:B------:R-:W-:Y:S01]  /*4f3b0*/  @P2 SEL R113, RZ, 0x1, !P6 ;  /* 0x00000001ff712807 */ /* 0x000fe20007000000 */
[----:B------:R-:W-:Y:S01]  /*4f3c0*/  IMAD.X R89, RZ, RZ, RZ, P3 ;  /* 0x000000ffff597224 */ /* 0x000fe200018e06ff */
[----:B------:R-:W-:Y:S01]  /*4f3d0*/  IADD3 R42, P4, PT, R85, R58, RZ ;  /* 0x0000003a552a7210 */ /* 0x000fe20007f9e0ff */
[----:B------:R-:W-:Y:S01]  /*4f3e0*/  IMAD.WIDE.U32 R86, R86, R15, RZ ;  /* 0x0000000f56567225 */ /* 0x000fe200078e00ff */
[----:B------:R-:W-:-:S03]  /*4f3f0*/  ISETP.GT.U32.AND P3, PT, R84, R111, PT ;  /* 0x0000006f5400720c */ /* 0x000fc60003f64070 */
[----:B------:R-:W-:Y:S01]  /*4f400*/  IMAD.MOV.U32 R88, RZ, RZ, R59 ;  /* 0x000000ffff587224 */ /* 0x000fe200078e003b */
[----:B------:R-:W-:Y:S01]  /*4f410*/  ISETP.GT.U32.AND.EX P3, PT, R42, R103, PT, P3 ;  /* 0x000000672a00720c */ /* 0x000fe20003f64130 */
[----:B------:R-:W-:Y:S01]  /*4f420*/  IMAD.MOV.U32 R56, RZ, RZ, R45 ;  /* 0x000000ffff387224 */ /* 0x000fe200078e002d */
[----:B------:R-:W-:Y:S01]  /*4f430*/  SEL R103, RZ, 0x1, !P1 ;  /* 0x00000001ff677807 */ /* 0x000fe20004800000 */
        /* <DEDUP_REMOVED lines=72> */
[----:B------:R-:W-:Y:S01]  /*4f8c0*/  @P2 ISETP.NE.U32.AND P5, PT, R88, RZ, PT ;  /* 0x000000ff5800220c */ /* 0x000fe20003fa5070 */
[----:B------:R-:W-:-:S03]  /*4f8d0*/  IMAD.WIDE.U32 R86, R98, R15, RZ ;  /* 0x0000000f62567225 */ /* 0x000fc600078e00ff */
[----:B------:R-:W-:-:S04]  /*4f8e0*/  @P2 ISETP.NE.AND.EX P5, PT, R102, RZ, PT, P5 ;  /* 0x000000ff6600220c */ /* 0x000fc80003fa5350 */
[----:B------:R-:W-:Y:S01]  /*4f8f0*/  @P2 ISETP.NE.AND.EX P6, PT, R125, R44, !P5, P6 ;  /* 0x0000002c7d00220c */ /* 0x000fe20006fc5360 */
[----:B------:R-:W-:-:S03]  /*4f900*/  IMAD.WIDE.U32 R16, P5, R22, R98, R16 ;  /* 0x0000006216107225 */ /* 0x000fc600078a0010 */
[----:B------:R-:W-:Y:S01]  /*4f910*/  P2R R102, PR, RZ, 0x40 ;  /* 0x00000040ff667803 */ /* 0x000fe20000000000 */
[----:B------:R-:W-:Y:S01]  /*4f920*/  IMAD.X R19, RZ, RZ, RZ, P5 ;  /* 0x000000ffff137224 */ /* 0x000fe200028e06ff */
[----:B------:R-:W-:Y:S01]  /*4f930*/  IADD3 RZ, P5, PT, R87, R16, RZ ;  /* 0x0000001057ff7210 */ /* 0x000fe20007fbe0ff */
[----:B------:R-:W-:Y:S02]  /*4f940*/  IMAD.MOV.U32 R18, RZ, RZ, R17 ;  /* 0x000000ffff127224 */ /* 0x000fe400078e0011 */
[----:B------:R-:W-:Y:S02]  /*4f950*/  IMAD.X R87, RZ, RZ, RZ, P1 ;  /* 0x000000ffff577224 */ /* 0x000fe400008e06ff */
        /* <DEDUP_REMOVED lines=10> */
[----:B------:R-:W-:-:S03]  /*4fa00*/  ISETP.GE.U32.AND P4, PT, R88, R44, PT ;  /* 0x0000002c5800720c */ /* 0x000fc60003f86070 */
[----:B------:R-:W-:Y:S01]  /*4fa10*/  IMAD.WIDE.U32 R84, P1, R15, R95, R84 ;  /* 0x0000005f0f547225 */ /* 0x000fe20007820054 */
[----:B------:R-:W-:-:S13]  /*4fa20*/  ISETP.GE.U32.AND.EX P4, PT, R98, R86, PT, P4 ;  /* 0x000000566200720c */ /* 0x000fda0003f86140 */
[----:B------:R-:W-:-:S04]  /*4fa30*/  @P4 IADD3 R59, P5, PT, RZ, -R105, RZ ;  /* 0x80000069ff3b4210 */ /* 0x000fc80007fbe0ff */
[----:B------:R-:W-:Y:S01]  /*4fa40*/  @P4 ISETP.NE.U32.AND P6, PT, R58, R59, PT ;  /* 0x0000003b3a00420c */ /* 0x000fe20003fc5070 */
[----:B------:R-:W-:Y:S01]  /*4fa50*/  @P4 IMAD.X R40, RZ, RZ, ~R100, P5 ;  /* 0x000000ffff284224 */ /* 0x000fe200028e0e64 */
[----:B------:R-:W-:Y:S01]  /*4fa60*/  @P4 ISETP.NE.U32.AND P5, PT, R44, RZ, PT ;  /* 0x000000ff2c00420c */ /* 0x000fe20003fa5070 */
[----:B------:R-:W-:Y:S01]  /*4fa70*/  IMAD.X R59, RZ, RZ, RZ, P1 ;  /* 0x000000ffff3b7224 */ /* 0x000fe200008e06ff */
[----:B------:R-:W-:Y:S01]  /*4fa80*/  IADD3 RZ, P1, PT, R42, R41, RZ ;  /* 0x000000292aff7210 */ /* 0x000fe20007f3e0ff */
[----:B------:R-:W-:Y:S01]  /*4fa90*/  IMAD.X R41, RZ, RZ, RZ, P3 ;  /* 0x000000ffff297224 */ /* 0x000fe200018e06ff */
[----:B------:R-:W-:Y:S01]  /*4faa0*/  @P4 ISETP.NE.AND.EX P5, PT, R86, RZ, PT, P5 ;  /* 0x000000ff5600420c */ /* 0x000fe20003fa5350 */
[----:B------:R-:W-:Y:S02]  /*4fab0*/  IMAD.MOV.U32 R86, RZ, RZ, R43 ;  /* 0x000000ffff567224 */ /* 0x000fe400078e002b */
[----:B------:R-:W-:Y:S01]  /*4fac0*/  IMAD.WIDE.U32 R42, R21, R64, RZ ;  /* 0x00000040152a7225 */ /* 0x000fe200078e00ff */
[----:B------:R-:W-:-:S02]  /*4fad0*/  @P4 ISETP.NE.AND.EX P5, PT, R111, R40, !P5, P6 ;  /* 0x000000286f00420c */ /* 0x000fc40006fa5360 */
[----:B------:R-:W-:Y:S01]  /*4fae0*/  ISETP.NE.AND P6, PT, R104, RZ, PT ;  /* 0x000000ff6800720c */ /* 0x000fe20003fc5270 */
[----:B------:R-:W-:Y:S01]  /*4faf0*/  IMAD.WIDE.U32.X R86, R95, R95, R86, P1 ;  /* 0x0000005f5f567225 */ /* 0x000fe200008e0456 */
[----:B------:R-:W-:-:S03]  /*4fb00*/  IADD3 RZ, P1, PT, R56, R45, RZ ;  /* 0x0000002d38ff7210 */ /* 0x000fc60007f3e0ff */
[----:B------:R-:W-:Y:S02]  /*4fb10*/  IMAD.MOV.U32 R40, RZ, RZ, R57 ;  /* 0x000000ffff287224 */ /* 0x000fe400078e0039 */
[----:B------:R-:W-:Y:S02]  /*4fb20*/  IMAD.MOV.U32 R58, RZ, RZ, R85 ;  /* 0x000000ffff3a7224 */ /* 0x000fe400078e0055 */
[----:B------:R-:W-:-:S04]  /*4fb30*/  IMAD.WIDE.U32.X R40, R21, R67, R40, P1 ;  /* 0x0000004315287225 */ /* 0x000fc800008e0428 */
[----:B------:R-:W-:Y:S01]  /*4fb40*/  IMAD.WIDE.U32 R44, R15, R93, RZ ;  /* 0x0000005d0f2c7225 */ /* 0x000fe200078e00ff */
[----:B------:R-:W-:-:S03]  /*4fb50*/  IADD3 R123, P1, PT, R103, R40, RZ ;  /* 0x00000028677b7210 */ /* 0x000fc60007f3e0ff */
[----:B------:R-:W-:Y:S01]  /*4fb60*/  IMAD.MOV.U32 R103, RZ, RZ, 0x1 ;  /* 0x00000001ff677424 */ /* 0x000fe200078e00ff */
[----:B------:R-:W-:Y:S01]  /*4fb70*/  IADD3.X R112, PT, PT, R41, UR4, RZ, P1, !PT ;  /* 0x0000000429707c10 */ /* 0x000fe20008ffe4ff */
[----:B------:R-:W-:-:S04]  /*4fb80*/  IMAD.WIDE.U32 R40, R20, R64, RZ ;  /* 0x0000004014287225 */ /* 0x000fc800078e00ff */
[----:B------:R-:W-:Y:S01]  /*4fb90*/  IMAD.WIDE.U32 R42, P1, R20, R65, R42 ;  /* 0x00000041142a7225 */ /* 0x000fe2000782002a */
[----:B------:R-:W-:-:S03]  /*4fba0*/  IADD3 R107, P3, PT, R123, R40, RZ ;  /* 0x000000287b6b7210 */ /* 0x000fc60007f7e0ff */
[----:B------:R-:W-:Y:S02]  /*4fbb0*/  IMAD.IADD R125, R41, 0x1, R42 ;  /* 0x00000001297d7824 */ /* 0x000fe400078e022a */
[----:B------:R-:W-:Y:S01]  /*4fbc0*/  IMAD.MOV.U32 R85, RZ, RZ, 0x1 ;  /* 0x00000001ff557424 */ /* 0x000fe200078e00ff */
[----:B------:R-:W-:Y:S01]  /*4fbd0*/  @P4 SEL R85, RZ, 0x1, !P5 ;  /* 0x00000001ff554807 */ /* 0x000fe20006800000 */
[----:B------:R-:W-:Y:S01]  /*4fbe0*/  IMAD.X R127, R125, 0x1, R112, P3 ;  /* 0x000000017d7f7824 */ /* 0x000fe200018e0670 */
[----:B------:R-:W-:Y:S01]  /*4fbf0*/  IADD3 R100, P3, PT, R107, R92, RZ ;  /* 0x0000005c6b647210 */ /* 0x000fe20007f7e0ff */
[----:B------:R-:W-:Y:S01]  /*4fc00*/  IMAD.X R57, RZ, RZ, RZ, P1 ;  /* 0x000000ffff397224 */ /* 0x000fe200008e06ff */
[----:B------:R-:W-:Y:S01]  /*4fc10*/  IADD3 R111, P5, PT, R85, R18, RZ ;  /* 0x00000012556f7210 */ /* 0x000fe20007fbe0ff */
[----:B------:R-:W-:Y:S01]  /*4fc20*/  IMAD.MOV.U32 R56, RZ, RZ, R43 ;  /* 0x000000ffff387224 */ /* 0x000fe200078e002b */
[----:B------:R-:W-:Y:S01]  /*4fc30*/  IADD3 RZ, P4, PT, R42, R41, RZ ;  /* 0x000000292aff7210 */ /* 0x000fe20007f9e0ff */
[----:B------:R-:W-:Y:S01]  /*4fc40*/  IMAD.X R96, R127, 0x1, R94, P3 ;  /* 0x000000017f607824 */ /* 0x000fe200018e065e */
[----:B------:R-:W-:Y:S01]  /*4fc50*/  ISETP.NE.AND P3, PT, R102, RZ, PT ;  /* 0x000000ff6600720c */ /* 0x000fe20003f65270 */
[----:B------:R-:W-:Y:S01]  /*4fc60*/  IMAD.IADD R102, R45, 0x1, R84 ;  /* 0x000000012d667824 */ /* 0x000fe200078e0254 */
[----:B------:R-:W-:Y:S01]  /*4fc70*/  IADD3.X R113, PT, PT, R19, UR4, RZ, P5, !PT ;  /* 0x0000000413717c10 */ /* 0x000fe2000affe4ff */
[----:B------:R-:W-:Y:S01]  /*4fc80*/  IMAD.MOV.U32 R41, RZ, RZ, 0x1 ;  /* 0x00000001ff297424 */ /* 0x000fe200078e00ff */
[----:B------:R-:W-:Y:S01]  /*4fc90*/  @P2 SEL R103, RZ, 0x1, !P3 ;  /* 0x00000001ff672807 */ /* 0x000fe20005800000 */
[----:B------:R-:W-:Y:S01]  /*4fca0*/  IMAD.WIDE.U32 R42, R95, R15, RZ ;  /* 0x0000000f5f2a7225 */ /* 0x000fe200078e00ff */
[----:B------:R-:W-:-:S02]  /*4fcb0*/  ISETP.GE.U32.AND P2, PT, R100, R107, PT ;  /* 0x0000006b6400720c */ /* 0x000fc40003f46070 */
[----:B------:R-:W-:Y:S01]  /*4fcc0*/  IADD3 RZ, P3, PT, R84, R45, RZ ;  /* 0x0000002d54ff7210 */ /* 0x000fe20007f7e0ff */
[-C--:B------:R-:W-:Y:S01]  /*4fcd0*/  IMAD R84, R99, R70.reuse, RZ ;  /* 0x0000004663547224 */ /* 0x080fe200078e02ff */
[----:B------:R-:W-:Y:S01]  /*4fce0*/  ISETP.GE.U32.AND.EX P2, PT, R96, R127, PT, P2 ;  /* 0x0000007f6000720c */ /* 0x000fe20003f46120 */
[----:B------:R-:W-:Y:S01]  /*4fcf0*/  IMAD.WIDE.U32 R18, R97, R70, RZ ;  /* 0x0000004661127225 */ /* 0x000fe200078e00ff */
[----:B------:R-:W-:Y:S02]  /*4fd00*/  IADD3 R45, P1, PT, R103, R86, RZ ;  /* 0x00000056672d7210 */ /* 0x000fe40007f3e0ff */
[----:B------:R-:W-:Y:S01]  /*4fd10*/  @P0 SEL R41, RZ, 0x1, !P6 ;  /* 0x00000001ff290807 */ /* 0x000fe20007000000 */
[----:B------:R-:W-:Y:S01]  /*4fd20*/  IMAD R103, R97, R71, R84 ;  /* 0x0000004761677224 */ /* 0x000fe200078e0254 */
[----:B------:R-:W-:Y:S01]  /*4fd30*/  IADD3.X R105, PT, PT, R87, UR4, RZ, P1, !PT ;  /* 0x0000000457697c10 */ /* 0x000fe20008ffe4ff */
[----:B------:R-:W-:Y:S01]  /*4fd40*/  IMAD.WIDE.U32.X R58, R22, R95, R58, P3 ;  /* 0x0000005f163a7225 */ /* 0x000fe200018e043a */
[----:B------:R-:W-:-:S02]  /*4fd50*/  IADD3 R104, P5, PT, R45, R44, RZ ;  /* 0x0000002c2d687210 */ /* 0x000fc40007fbe0ff */
[----:B------:R-:W-:Y:S01]  /*4fd60*/  IADD3 R110, P3, PT, R111, R44, RZ ;  /* 0x0000002c6f6e7210 */ /* 0x000fe20007f7e0ff */
[----:B------:R-:W-:Y:S01]  /*4fd70*/  IMAD.IADD R103, R19, 0x1, R103 ;  /* 0x0000000113677824 */ /* 0x000fe200078e0267 */
[----:B------:R-:W-:Y:S01]  /*4fd80*/  IADD3 R109, P0, P6, R104, R41, R16 ;  /* 0x00000029686d7210 */ /* 0x000fe20007e1e010 */
[----:B------:R-:W-:Y:S01]  /*4fd90*/  IMAD.WIDE.U32 R84, R18, R68, RZ ;  /* 0x0000004412547225 */ /* 0x000fe200078e00ff */
[----:B------:R-:W-:Y:S02]  /*4fda0*/  @P2 ISETP.NE.U32.AND P1, PT, R107, RZ, PT ;  /* 0x000000ff6b00220c */ /* 0x000fe40003f25070 */
[----:B------:R-:W-:Y:S01]  /*4fdb0*/  LOP3.LUT R97, RZ, R97, RZ, 0x33, !PT ;  /* 0x00000061ff617212 */ /* 0x000fe200078e33ff */
[----:B------:R-:W-:Y:S01]  /*4fdc0*/  IMAD.X R107, R102, 0x1, R105, P5 ;  /* 0x00000001666b7824 */ /* 0x000fe200028e0669 */
[----:B------:R-:W-:Y:S01]  /*4fdd0*/  @P2 IADD3 R41, P5, PT, RZ, -R123, RZ ;  /* 0x8000007bff292210 */ /* 0x000fe20007fbe0ff */
[----:B------:R-:W-:Y:S01]  /*4fde0*/  IMAD.X R123, R113, 0x1, R102, P3 ;  /* 0x00000001717b7824 */ /* 0x000fe200018e0666 */
[----:B------:R-:W-:Y:S01]  /*4fdf0*/  @P2 ISETP.NE.AND.EX P1, PT, R127, RZ, PT, P1 ;  /* 0x000000ff7f00220c */ /* 0x000fe20003f25310 */
[----:B------:R-:W-:Y:S01]  /*4fe00*/  IMAD.WIDE.U32.X R56, R21, R65, R56, P4 ;  /* 0x0000004115387225 */ /* 0x000fe200020e0438 */
[----:B------:R-:W-:-:S02]  /*4fe10*/  IADD3.X R108, PT, PT, R107, UR4, R17, P0, P6 ;  /* 0x000000046b6c7c10 */ /* 0x000fc400087ec411 */
[----:B------:R-:W-:Y:S01]  /*4fe20*/  @P2 ISETP.NE.U32.AND P0, PT, R40, R41, PT ;  /* 0x000000292800220c */ /* 0x000fe20003f05070 */
[----:B------:R-:W-:Y:S01]  /*4fe30*/  IMAD.WIDE.U32 R16, P6, R22, R93, R42 ;  /* 0x0000005d16107225 */ /* 0x000fe200078c002a */
[----:B------:R-:W-:-:S03]  /*4fe40*/  LOP3.LUT R99, RZ, R99, RZ, 0x33, !PT ;  /* 0x00000063ff637212 */ /* 0x000fc600078e33ff */
        /* <DEDUP_REMOVED lines=9> */
[----:B------:R-:W-:Y:S01]  /*4fee0*/  IMAD.X R87, RZ, RZ, RZ, P3 ;  /* 0x000000ffff577224 */ /* 0x000fe200018e06ff */
[----:B------:R-:W-:Y:S01]  /*4fef0*/  IADD3 R42, P6, PT, R85, R42, RZ ;  /* 0x0000002a552a7210 */ /* 0x000fe20007fde0ff */
[----:B------:R-:W-:Y:S01]  /*4ff00*/  IMAD.WIDE.U32 R84, R93, R15, RZ ;  /* 0x0000000f5d547225 */ /* 0x000fe200078e00ff */
[----:B------:R-:W-:-:S02]  /*4ff10*/  ISETP.GE.U32.AND.EX P1, PT, R94, R123, PT, P1 ;  /* 0x0000007b5e00720c */ /* 0x000fc40003f26110 */
        /* <DEDUP_REMOVED lines=8> */
[----:B------:R-:W-:Y:S02]  /*4ffa0*/  @P2 SEL R17, RZ, 0x1, !P0 ;  /* 0x00000001ff112807 */ /* 0x000fe40004000000 */
[----:B------:R-:W-:Y:S01]  /*4ffb0*/  SEL R93, RZ, 0x1, !P5 ;  /* 0x00000001ff5d7807 */ /* 0x000fe20006800000 */
[----:B------:R-:W-:Y:S01]  /*4ffc0*/  IMAD.WIDE.U32.X R40, R22, R95, R40, P4 ;  /* 0x0000005f16287225 */ /* 0x000fe200020e0428 */
[----:B------:R-:W-:-:S02]  /*4ffd0*/  IADD3 R97, P0, PT, R17, R56, RZ ;  /* 0x0000003811617210 */ /* 0x000fc40007f1e0ff */
[----:B------:R-:W-:Y:S01]  /*4ffe0*/  @P1 IADD3 R17, P4, PT, RZ, -R111, RZ ;  /* 0x8000006fff111210 */ /* 0x000fe20007f9e0ff */
[----:B------:R-:W-:Y:S01]  /*4fff0*/  IMAD.WIDE.U32 R84, R103, R66, RZ ;  /* 0x0000004267547225 */ /* 0x000fe200078e00ff */
[----:B------:R-:W-:Y:S02]  /*50000*/  @P1 ISETP.NE.U32.AND P2, PT, R110, RZ, PT ;  /* 0x000000ff6e00120c */ /* 0x000fe40003f45070 */
[----:B------:R-:W-:Y:S01]  /*50010*/  IADD3 R93, P5, PT, R93, R86, RZ ;  /* 0x000000565d5d7210 */ /* 0x000fe20007fbe0ff */
[----:B------:R-:W-:Y:S01]  /*50020*/  @P1 IMAD.X R43, RZ, RZ, ~R113, P4 ;  /* 0x000000ffff2b1224 */ /* 0x000fe200020e0e71 */
[----:B------:R-:W-:Y:S01]  /*50030*/  IADD3.X R108, PT, PT, R57, UR4, RZ, P0, !PT ;  /* 0x00000004396c7c10 */ /* 0x000fe200087fe4ff */
[----:B------:R-:W-:Y:S01]  /*50040*/  IMAD.MOV.U32 R57, RZ, RZ, 0x1 ;  /* 0x00000001ff397424 */ /* 0x000fe200078e00ff */
[----:B------:R-:W-:Y:S01]  /*50050*/  @P1 ISETP.NE.AND.EX P2, PT, R123, RZ, PT, P2 ;  /* 0x000000ff7b00120c */ /* 0x000fe20003f45320 */
[----:B------:R-:W-:Y:S01]  /*50060*/  IMAD.X R95, RZ, RZ, R87, P5 ;  /* 0x000000ffff5f7224 */ /* 0x000fe200028e0657 */
[----:B------:R-:W-:Y:S01]  /*50070*/  @P1 ISETP.NE.U32.AND P0, PT, R44, R17, PT ;  /* 0x000000112c00120c */ /* 0x000fe20003f05070 */
[----:B------:R-:W-:Y:S01]  /*50080*/  IMAD.WIDE.U32 R16, R21, R62, RZ ;  /* 0x0000003e15107225 */ /* 0x000fe200078e00ff */
[----:B------:R-:W-:-:S02]  /*50090*/  @P3 ISETP.NE.U32.AND P4, PT, R104, RZ, PT ;  /* 0x000000ff6800320c */ /* 0x000fc40003f85070 */
[----:B------:R-:W-:Y:S02]  /*500a0*/  @P3 IADD3 R45, P5, PT, RZ, -R45, RZ ;  /* 0x8000002dff2d3210 */ /* 0x000fe40007fbe0ff */
[----:B------:R-:W-:Y:S01]  /*500b0*/  @P1 ISETP.NE.AND.EX P2, PT, R102, R43, !P2, P0 ;  /* 0x0000002b6600120c */ /* 0x000fe20005745300 */
[----:B------:R-:W-:Y:S01]  /*500c0*/  IMAD.WIDE.U32 R42, R20, R62, RZ ;  /* 0x0000003e142a7225 */ /* 0x000fe200078e00ff */
[----:B------:R-:W-:Y:S02]  /*500d0*/  @P3 ISETP.NE.AND.EX P6, PT, R107, RZ, PT, P4 ;  /* 0x000000ff6b00320c */ /* 0x000fe40003fc5340 */
[----:B------:R-:W-:Y:S01]  /*500e0*/  @P3 ISETP.NE.U32.AND P0, PT, R44, R45, PT ;  /* 0x0000002d2c00320c */ /* 0x000fe20003f05070 */
[----:B------:R-:W-:Y:S01]  /*500f0*/  IMAD.WIDE.U32 R16, P4, R20, R63, R16 ;  /* 0x0000003f14107225 */ /* 0x000fe20007880010 */
[----:B------:R-:W-:Y:S02]  /*50100*/  @P1 SEL R57, RZ, 0x1, !P2 ;  /* 0x00000001ff391807 */ /* 0x000fe40005000000 */
[----:B------:R-:W-:Y:S01]  /*50110*/  IADD3 R20, P1, PT, R97, R42, RZ ;  /* 0x0000002a61147210 */ /* 0x000fe20007f3e0ff */
[----:B------:R-:W-:Y:S01]  /*50120*/  @P3 IMAD.X R105, RZ, RZ, ~R105, P5 ;  /* 0x000000ffff693224 */ /* 0x000fe200028e0e69 */
[----:B------:R-:W-:Y:S01]  /*50130*/  IADD3 R99, P2, PT, R57, R58, RZ ;  /* 0x0000003a39637210 */ /* 0x000fe20007f5e0ff */
[----:B------:R-:W-:-:S02]  /*50140*/  IMAD.IADD R107, R43, 0x1, R16 ;  /* 0x000000012b6b7824 */ /* 0x000fc400078e0210 */
[----:B------:R-:W-:Y:S01]  /*50150*/  IMAD.WIDE.U32 R44, R22, R15, RZ ;  /* 0x0000000f162c7225 */ /* 0x000fe200078e00ff */
[----:B------:R-:W-:Y:S02]  /*50160*/  @P3 ISETP.NE.AND.EX P6, PT, R102, R105, !P6, P0 ;  /* 0x000000696600320c */ /* 0x000fe400077c5300 */
[----:B------:R-:W-:Y:S01]  /*50170*/  IADD3 R89, P0, PT, R20, R89, RZ ;  /* 0x0000005914597210 */ /* 0x000fe20007f1e0ff */
[----:B------:R-:W-:Y:S01]  /*50180*/  IMAD.X R110, R107, 0x1, R108, P1 ;  /* 0x000000016b6e7824 */ /* 0x000fe200008e066c */
[----:B------:R-:W-:Y:S01]  /*50190*/  IADD3.X R102, PT, PT, R59, UR4, RZ, P2, !PT ;  /* 0x000000043b667c10 */ /* 0x000fe200097fe4ff */
[----:B------:R-:W-:-:S04]  /*501a0*/  IMAD.WIDE.U32 R56, R15, R15, RZ ;  /* 0x0000000f0f387225 */ /* 0x000fc800078e00ff */
[----:B------:R-:W-:Y:S01]  /*501b0*/  IMAD.X R109, R110, 0x1, R101, P0 ;  /* 0x000000016e6d7824 */ /* 0x000fe200000e0665 */
[----:B------:R-:W-:Y:S01]  /*501c0*/  ISETP.GE.U32.AND P0, PT, R89, R20, PT ;  /* 0x000000145900720c */ /* 0x000fe20003f06070 */
[----:B------:R-:W-:Y:S01]  /*501d0*/  IMAD.WIDE.U32 R44, P1, R15, R22, R44 ;  /* 0x000000160f2c7225 */ /* 0x000fe2000782002c */
[----:B------:R-:W-:Y:S02]  /*501e0*/  IADD3 R104, P2, PT, R99, R56, RZ ;  /* 0x0000003863687210 */ /* 0x000fe40007f5e0ff */
[----:B------:R-:W-:Y:S01]  /*501f0*/  ISETP.GE.U32.AND.EX P0, PT, R109, R110, PT, P0 ;  /* 0x0000006e6d00720c */ /* 0x000fe20003f06100 */
        /* <DEDUP_REMOVED lines=14> */
[----:B------:R-:W-:Y:S01]  /*502e0*/  @P0 IADD3 R97, P3, PT, RZ, -R97, RZ ;  /* 0x80000061ff610210 */ /* 0x000fe20007f7e0ff */
[----:B------:R-:W-:Y:S01]  /*502f0*/  IMAD.MOV.U32 R45, RZ, RZ, 0x1 ;  /* 0x00000001ff2d7424 */ /* 0x000fe200078e00ff */
        /* <DEDUP_REMOVED lines=32> */
[----:B------:R-:W-:Y:S01]  /*50500*/  IMAD.MOV.U32 R42, RZ, RZ, R85 ;  /* 0x000000ffff2a7224 */ /* 0x000fe200078e0055 */
[----:B------:R-:W-:Y:S02]  /*50510*/  @P3 ISETP.NE.U32.AND P5, PT, R56, R21, PT ;  /* 0x000000153800320c */ /* 0x000fe40003fa5070 */
[----:B------:R-:W-:Y:S02]  /*50520*/  @P3 ISETP.NE.AND.EX P4, PT, R105, RZ, PT, P4 ;  /* 0x000000ff6900320c */ /* 0x000fe40003f85340 */
[----:B------:R-:W-:Y:S02]  /*50530*/  ISETP.NE.U32.AND P2, PT, R97, RZ, PT ;  /* 0x000000ff6100720c */ /* 0x000fe40003f45070 */
[----:B------:R-:W-:-:S02]  /*50540*/  @P1 SEL R45, RZ, 0x1, !P0 ;  /* 0x00000001ff2d1807 */ /* 0x000fc40004000000 */
[----:B------:R-:W-:Y:S01]  /*50550*/  @P3 ISETP.NE.AND.EX P4, PT, R101, R20, !P4, P5 ;  /* 0x000000146500320c */ /* 0x000fe20006785350 */
[C---:B------:R-:W-:Y:S01]  /*50560*/  IMAD.WIDE.U32 R20, R18.reuse, R64, RZ ;  /* 0x0000004012147225 */ /* 0x040fe200078e00ff */
        /* <DEDUP_REMOVED lines=34> */
.L_x_927:
[----:B------:R-:W-:Y:S05]  /*50790*/  BSYNC.RECONVERGENT B3 ;  /* 0x0000000000037941 */ /* 0x000fea0003800200 */
.L_x_926:
        /* <DEDUP_REMOVED lines=21> */
[----:B------:R-:W-:Y:S01]  /*508f0*/  IMAD.WIDE.U32 R20, R59, R68, RZ ;  /* 0x000000443b147225 */ /* 0x000fe200078e00ff */
[----:B------:R-:W-:-:S03]  /*50900*/  LOP3.LUT R19, RZ, R100, RZ, 0x33, !PT ;  /* 0x00000064ff137212 */ /* 0x000fc600078e33ff */
[----:B------:R-:W-:Y:S02]  /*50910*/  @P1 IMAD.X R40, RZ, RZ, ~R42, P0 ;  /* 0x000000ffff281224 */ /* 0x000fe400000e0e2a */
[----:B------:R-:W-:-:S03]  /*50920*/  IMAD.WIDE.U32 R56, R16, R68, RZ ;  /* 0x0000004410387225 */ /* 0x000fc600078e00ff */
[----:B------:R-:W-:Y:S01]  /*50930*/  @P1 ISETP.NE.AND.EX P2, PT, R85, R40, !P3, P2 ;  /* 0x000000285500120c */ /* 0x000fe20005f45320 */
[----:B------:R-:W-:Y:S01]  /*50940*/  IMAD.WIDE.U32 R20, P4, R16, R69, R20 ;  /* 0x0000004510147225 */ /* 0x000fe20007880014 */
[----:B------:R-:W-:-:S03]  /*50950*/  ISETP.GT.U32.AND P0, PT, R56, R19, PT ;  /* 0x000000133800720c */ /* 0x000fc60003f04070 */
[----:B------:R-:W-:Y:S01]  /*50960*/  IMAD.MOV.U32 R42, RZ, RZ, R41 ;  /* 0x000000ffff2a7224 */ /* 0x000fe200078e0029 */
[----:B------:R-:W-:Y:S01]  /*50970*/  IADD3 R20, P6, PT, R57, R20, RZ ;  /* 0x0000001439147210 */ /* 0x000fe20007fde0ff */
        /* <DEDUP_REMOVED lines=45> */
[----:B------:R-:W-:Y:S01]  /*50c50*/  @P0 ISETP.NE.U32.AND P3, PT, R100, RZ, PT ;  /* 0x000000ff6400020c */ /* 0x000fe20003f65070 */
[----:B------:R-:W-:Y:S01]  /*50c60*/  IMAD.MOV.U32 R85, RZ, RZ, 0x1 ;  /* 0x00000001ff557424 */ /* 0x000fe200078e00ff */
[----:B------:R-:W-:Y:S01]  /*50c70*/  @P1 ISETP.NE.AND.EX P6, PT, R95, R56, !P6, P2 ;  /* 0x000000385f00120c */ /* 0x000fe200077c5320 */
[----:B------:R-:W-:Y:S01]  /*50c80*/  IMAD R87, R57, R71, R42 ;  /* 0x0000004739577224 */ /* 0x000fe200078e022a */
[----:B------:R-:W-:Y:S01]  /*50c90*/  @P0 ISETP.NE.U32.AND P2, PT, R18, R19, PT ;  /* 0x000000131200020c */ /* 0x000fe20003f45070 */
[----:B------:R-:W-:Y:S01]  /*50ca0*/  @P0 IMAD.X R56, RZ, RZ, ~R96, P5 ;  /* 0x000000ffff380224 */ /* 0x000fe200028e0e60 */
[----:B------:R-:W-:Y:S01]  /*50cb0*/  @P0 ISETP.NE.AND.EX P3, PT, R102, RZ, PT, P3 ;  /* 0x000000ff6600020c */ /* 0x000fe20003f65330 */
[----:B------:R-:W-:Y:S01]  /*50cc0*/  IMAD.MOV.U32 R42, RZ, RZ, R45 ;  /* 0x000000ffff2a7224 */ /* 0x000fe200078e002d */
[----:B------:R-:W-:Y:S01]  /*50cd0*/  @P1 SEL R85, RZ, 0x1, !P6 ;  /* 0x00000001ff551807 */ /* 0x000fe20007000000 */
[----:B------:R-:W-:Y:S01]  /*50ce0*/  IMAD.WIDE.U32 R44, R20, R68, RZ ;  /* 0x00000044142c7225 */ /* 0x000fe200078e00ff */
[----:B------:R-:W-:-:S02]  /*50cf0*/  LOP3.LUT R57, RZ, R57, RZ, 0x33, !PT ;  /* 0x00000039ff397212 */ /* 0x000fc400078e33ff */
[----:B------:R-:W-:Y:S01]  /*50d00*/  @P0 ISETP.NE.AND.EX P3, PT, R99, R56, !P3, P2 ;  /* 0x000000386300020c */ /* 0x000fe20005f65320 */
[----:B------:R-:W-:Y:S01]  /*50d10*/  IMAD.IADD R87, R21, 0x1, R87 ;  /* 0x0000000115577824 */ /* 0x000fe200078e0257 */
[----:B------:R-:W-:Y:S01]  /*50d20*/  IADD3 R89, P6, PT, R85, R40, RZ ;  /* 0x0000002855597210 */ /* 0x000fe20007fde0ff */
[----:B------:R-:W-:Y:S01]  /*50d30*/  IMAD.WIDE.U32.X R42, R59, R67, R42, P4 ;  /* 0x000000433b2a7225 */ /* 0x000fe200020e042a */
[----:B------:R-:W-:Y:S02]  /*50d40*/  ISETP.GT.U32.AND P1, PT, R44, R57, PT ;  /* 0x000000392c00720c */ /* 0x000fe40003f24070 */
[----:B------:R-:W-:Y:S01]  /*50d50*/  IADD3.X R93, PT, PT, R41, UR4, RZ, P6, !PT ;  /* 0x00000004295d7c10 */ /* 0x000fe2000b7fe4ff */
[----:B------:R-:W-:Y:S01]  /*50d60*/  IMAD.MOV.U32 R57, RZ, RZ, 0x1 ;  /* 0x00000001ff397424 */ /* 0x000fe200078e00ff */
[----:B------:R-:W-:Y:S01]  /*50d70*/  @P0 SEL R57, RZ, 0x1, !P3 ;  /* 0x00000001ff390807 */ /* 0x000fe20005800000 */
[----:B------:R-:W-:Y:S01]  /*50d80*/  IMAD.WIDE.U32 R18, R87, R68, RZ ;  /* 0x0000004457127225 */ /* 0x000fe200078e00ff */
[----:B------:R-:W-:-:S02]  /*50d90*/  ISETP.NE.U32.AND P0, PT, R89, RZ, PT ;  /* 0x000000ff5900720c */ /* 0x000fc40003f05070 */
[----:B------:R-:W-:Y:S02]  /*50da0*/  LOP3.LUT R40, RZ, R109, RZ, 0x33, !PT ;  /* 0x0000006dff287212 */ /* 0x000fe400078e33ff */
[----:B------:R-:W-:Y:S01]  /*50db0*/  ISETP.NE.AND.EX P0, PT, R93, RZ, PT, P0 ;  /* 0x000000ff5d00720c */ /* 0x000fe20003f05300 */
[----:B------:R-:W-:Y:S01]  /*50dc0*/  IMAD.WIDE.U32 R18, P5, R20, R69, R18 ;  /* 0x0000004514127225 */ /* 0x000fe200078a0012 */
[----:B------:R-:W-:-:S03]  /*50dd0*/  IADD3 R95, P3, PT, R57, R42, RZ ;  /* 0x0000002a395f7210 */ /* 0x000fc60007f7e0ff */
[----:B------:R-:W-:Y:S01]  /*50de0*/  IMAD.X R85, RZ, RZ, RZ, P5 ;  /* 0x000000ffff557224 */ /* 0x000fe200028e06ff */
[----:B------:R-:W-:-:S04]  /*50df0*/  IADD3 R45, P2, PT, R45, R18, RZ ;  /* 0x000000122d2d7210 */ /* 0x000fc80007f5e0ff */
[----:B------:R-:W-:Y:S01]  /*50e00*/  ISETP.GT.U32.AND.EX P1, PT, R45, R40, PT, P1 ;  /* 0x000000282d00720c */ /* 0x000fe20003f24110 */
[----:B------:R-:W-:Y:S02]  /*50e10*/  IMAD.WIDE.U32 R44, R59, R64, RZ ;  /* 0x000000403b2c7225 */ /* 0x000fe400078e00ff */
        /* <DEDUP_REMOVED lines=14> */
.L_x_929:
[----:B------:R-:W-:Y:S05]  /*50f00*/  BSYNC.RECONVERGENT B3 ;  /* 0x0000000000037941 */ /* 0x000fea0003800200 */
.L_x_928:
        /* <DEDUP_REMOVED lines=27> */
[----:B------:R-:W-:-:S03]  /*510c0*/  IMAD.MOV.U32 R56, RZ, RZ, R45 ;  /* 0x000000ffff387224 */ /* 0x000fc600078e002d */
[----:B------:R-:W-:Y:S01]  /*510d0*/  ISETP.GE.U32.AND P1, PT, R21, R85, PT ;  /* 0x000000551500720c */ /* 0x000fe20003f26070 */
[----:B------:R-:W-:-:S05]  /*510e0*/  IMAD.X R84, R103, 0x1, R84, P2 ;  /* 0x0000000167547824 */ /* 0x000fca00010e0654 */
[----:B------:R-:W-:Y:S02]  /*510f0*/  ISETP.GE.U32.AND.EX P1, PT, R84, R103, PT, P1 ;  /* 0x000000675400720c */ /* 0x000fe40003f26110 */
        /* <DEDUP_REMOVED lines=8> */
[----:B------:R-:W-:Y:S01]  /*51180*/  @P1 ISETP.NE.U32.AND P4, PT, R85, RZ, PT ;  /* 0x000000ff5500120c */ /* 0x000fe20003f85070 */
        /* <DEDUP_REMOVED lines=8> */
[----:B------:R-:W-:-:S02]  /*51210*/  IADD3 R85, P3, PT, R85, R42, RZ ;  /* 0x0000002a55557210 */ /* 0x000fc40007f7e0ff */
[----:B------:R-:W-:Y:S01]  /*51220*/  @P1 ISETP.NE.AND.EX P4, PT, R103, RZ, PT, P4 ;  /* 0x000000ff6700120c */ /* 0x000fe20003f85340 */
[----:B------:R-:W-:Y:S01]  /*51230*/  IMAD.WIDE.U32 R16, R16, R62, RZ ;  /* 0x0000003e10107225 */ /* 0x000fe200078e00ff */
[----:B------:R-:W-:-:S03]  /*51240*/  IADD3.X R44, PT, PT, R43, UR4, RZ, P3, !PT ;  /* 0x000000042b2c7c10 */ /* 0x000fc60009ffe4ff */
[----:B------:R-:W-:Y:S01]  /*51250*/  @P1 IMAD.X R18, RZ, RZ, ~R100, P5 ;  /* 0x000000ffff121224 */ /* 0x000fe200028e0e64 */
[----:B------:R-:W-:Y:S01]  /*51260*/  IADD3 R93, P3, PT, R85, R16, RZ ;  /* 0x00000010555d7210 */ /* 0x000fe20007f7e0ff */
[----:B------:R-:W-:Y:S02]  /*51270*/  IMAD.IADD R89, R17, 0x1, R40 ;  /* 0x0000000111597824 */ /* 0x000fe400078e0228 */
[----:B------:R-:W-:Y:S01]  /*51280*/  IMAD.MOV.U32 R56, RZ, RZ, R19 ;  /* 0x000000ffff387224 */ /* 0x000fe200078e0013 */
[----:B------:R-:W-:Y:S01]  /*51290*/  @P1 ISETP.NE.AND.EX P0, PT, R101, R18, !P4, P0 ;  /* 0x000000126500120c */ /* 0x000fe20006705300 */
[----:B------:R-:W-:Y:S01]  /*512a0*/  IMAD.X R95, R89, 0x1, R44, P3 ;  /* 0x00000001595f7824 */ /* 0x000fe200018e062c */
[----:B------:R-:W-:Y:S01]  /*512b0*/  IADD3 R92, P4, PT, R92, R93, RZ ;  /* 0x0000005d5c5c7210 */ /* 0x000fe20007f9e0ff */
        /* <DEDUP_REMOVED lines=23> */
[----:B------:R-:W-:Y:S01]  /*51430*/  ISETP.GE.U32.AND.EX P0, PT, R94, R101, PT, P0 ;  /* 0x000000655e00720c */ /* 0x000fe20003f06100 */
[----:B------:R-:W-:Y:S01]  /*51440*/  IMAD.MOV.U32 R44, RZ, RZ, R41 ;  /* 0x000000ffff2c7224 */ /* 0x000fe200078e0029 */
[----:B------:R-:W-:Y:S01]  /*51450*/  IADD3 RZ, P2, PT, R40, R17, RZ ;  /* 0x0000001128ff7210 */ /* 0x000fe20007f5e0ff */
[----:B------:R-:W-:Y:S01]  /*51460*/  IMAD.MOV.U32 R17, RZ, RZ, 0x1 ;  /* 0x00000001ff117424 */ /* 0x000fe200078e00ff */
[----:B------:R-:W-:-:S03]  /*51470*/  @P1 ISETP.NE.AND.EX P3, PT, R89, R16, !P3, P5 ;  /* 0x000000105900120c */ /* 0x000fc60005f65350 */
[----:B------:R-:W-:Y:S01]  /*51480*/  IMAD.WIDE.U32.X R44, R59, R63, R44, P2 ;  /* 0x0000003f3b2c7225 */ /* 0x000fe200010e042c */
[----:B------:R-:W-:-:S04]  /*51490*/  @P1 SEL R17, RZ, 0x1, !P3 ;  /* 0x00000001ff111807 */ /* 0x000fc80005800000 */
[----:B------:R-:W-:Y:S01]  /*514a0*/  IADD3 R44, P1, PT, R17, R44, RZ ;  /* 0x0000002c112c7210 */ /* 0x000fe20007f3e0ff */
[----:B------:R-:W-:Y:S01]  /*514b0*/  IMAD.X R17, RZ, RZ, RZ, P4 ;  /* 0x000000ffff117224 */ /* 0x000fe200020e06ff */
[----:B------:R-:W-:Y:S02]  /*514c0*/  @P0 IADD3 R41, P5, PT, RZ, -R97, RZ ;  /* 0x80000061ff290210 */ /* 0x000fe40007fbe0ff */
[----:B------:R-:W-:Y:S02]  /*514d0*/  @P0 ISETP.NE.U32.AND P2, PT, R57, RZ, PT ;  /* 0x000000ff3900020c */ /* 0x000fe40003f45070 */
[----:B------:R-:W-:Y:S01]  /*514e0*/  IADD3.X R57, PT, PT, R45, UR4, RZ, P1, !PT ;  /* 0x000000042d397c10 */ /* 0x000fe20008ffe4ff */
[----:B------:R-:W-:Y:S01]  /*514f0*/  @P0 IMAD.X R16, RZ, RZ, ~R56, P5 ;  /* 0x000000ffff100224 */ /* 0x000fe200028e0e38 */
[----:B------:R-:W-:Y:S01]  /*51500*/  ISETP.NE.U32.AND P1, PT, R44, RZ, PT ;  /* 0x000000ff2c00720c */ /* 0x000fe20003f25070 */
[----:B------:R-:W-:Y:S01]  /*51510*/  IMAD.MOV.U32 R45, RZ, RZ, 0x1 ;  /* 0x00000001ff2d7424 */ /* 0x000fe200078e00ff */
[----:B------:R-:W-:-:S02]  /*51520*/  @P0 ISETP.NE.AND.EX P2, PT, R101, RZ, PT, P2 ;  /* 0x000000ff6500020c */ /* 0x000fc40003f45320 */
[----:B------:R-:W-:Y:S02]  /*51530*/  @P0 ISETP.NE.U32.AND P3, PT, R18, R41, PT ;  /* 0x000000291200020c */ /* 0x000fe40003f65070 */
        /* <DEDUP_REMOVED lines=8> */
[----:B------:R-:W-:-:S03]  /*515c0*/  IADD3 R45, P2, PT, R45, R40, RZ ;  /* 0x000000282d2d7210 */ /* 0x000fc60007f5e0ff */
[----:B------:R-:W-:Y:S01]  /*515d0*/  IMAD.WIDE.U32 R18, R20, R62, RZ ;  /* 0x0000003e14127225 */ /* 0x000fe200078e00ff */
[-C--:B------:R-:W-:Y:S02]  /*515e0*/  @P1 IADD3 R20, P0, PT, R44, R15.reuse, RZ ;  /* 0x0000000f2c141210 */ /* 0x080fe40007f1e0ff */
[----:B------:R-:W-:Y:S01]  /*515f0*/  IADD3.X R40, PT, PT, R41, UR4, RZ, P2, !PT ;  /* 0x0000000429287c10 */ /* 0x000fe200097fe4ff */
[----:B------:R-:W-:Y:S01]  /*51600*/  IMAD.IADD R42, R19, 0x1, R16 ;  /* 0x00000001132a7824 */ /* 0x000fe200078e0210 */
[----:B------:R-:W-:Y:S01]  /*51610*/  IADD3 R44, P2, PT, R45, R18, RZ ;  /* 0x000000122d2c7210 */ /* 0x000fe20007f5e0ff */
[----:B------:R-:W-:Y:S01]  /*51620*/  @P1 IMAD.X R41, R57, 0x1, R86, P0 ;  /* 0x0000000139291824 */ /* 0x000fe200000e0656 */
        /* <DEDUP_REMOVED lines=16> */
[----:B------:R-:W-:Y:S02]  /*51730*/  IMAD.MOV.U32 R40, RZ, RZ, R17 ;  /* 0x000000ffff287224 */ /* 0x000fe400078e0011 */
[----:B------:R-:W-:Y:S01]  /*51740*/  IMAD.MOV.U32 R43, RZ, RZ, 0x1 ;  /* 0x00000001ff2b7424 */ /* 0x000fe200078e00ff */
[----:B------:R-:W-:Y:S01]  /*51750*/  @P2 ISETP.NE.AND.EX P3, PT, R42, R15, !P3, P4 ;  /* 0x0000000f2a00220c */ /* 0x000fe20005f65340 */
[----:B------:R-:W-:Y:S01]  /*51760*/  IMAD.WIDE.U32.X R16, R87, R63, R40, P5 ;  /* 0x0000003f57107225 */ /* 0x000fe200028e0428 */
[----:B------:R-:W-:-:S02]  /*51770*/  @P1 SEL R15, RZ, 0x1, P0 ;  /* 0x00000001ff0f1807 */ /* 0x000fc40000000000 */
        /* <DEDUP_REMOVED lines=40> */
.L_x_932:
[----:B------:R-:W-:Y:S05]  /*51a00*/  BSYNC.RELIABLE B4 ;  /* 0x0000000000047941 */ /* 0x000fea0003800100 */
.L_x_931:
        /* <DEDUP_REMOVED lines=22> */
.L_x_933:
[----:B------:R-:W-:Y:S05]  /*51b70*/  BSYNC.RECONVERGENT B3 ;  /* 0x0000000000037941 */ /* 0x000fea0003800200 */
.L_x_930:
        /* <DEDUP_REMOVED lines=63> */
.L_x_935:
[----:B------:R-:W-:Y:S05]  /*51f70*/  BSYNC.RECONVERGENT B3 ;  /* 0x0000000000037941 */ /* 0x000fea0003800200 */
.L_x_934:
        /* <DEDUP_REMOVED lines=63> */
.L_x_937:
[----:B------:R-:W-:Y:S05]  /*52370*/  BSYNC.RECONVERGENT B3 ;  /* 0x0000000000037941 */ /* 0x000fea0003800200 */
.L_x_936:
        /* <DEDUP_REMOVED lines=25> */
[----:B------:R-:W-:Y:S01]  /*52510*/  IMAD.X R19, R25, 0x1, R17, P2 ;  /* 0x0000000119137824 */ /* 0x000fe200010e0611 */
[----:B------:R-:W-:Y:S01]  /*52520*/  ISETP.NE.U32.AND P2, PT, R15, RZ, PT ;  /* 0x000000ff0f00720c */ /* 0x000fe20003f45070 */
[----:B------:R-:W-:-:S03]  /*52530*/  IMAD.WIDE.U32 R28, R35, R47, RZ ;  /* 0x0000002f231c7225 */ /* 0x000fc600078e00ff */
[----:B------:R-:W-:Y:S01]  /*52540*/  ISETP.NE.AND.EX P2, PT, R19, RZ, PT, P2 ;  /* 0x000000ff1300720c */ /* 0x000fe20003f45320 */
        /* <DEDUP_REMOVED lines=8> */
[----:B------:R-:W-:Y:S02]  /*525d0*/  IMAD.MOV.U32 R16, RZ, RZ, R27 ;  /* 0x000000ffff107224 */ /* 0x000fe400078e001b */
[----:B------:R-:W-:Y:S01]  /*525e0*/  IMAD.X R23, RZ, RZ, RZ, P6 ;  /* 0x000000ffff177224 */ /* 0x000fe200030e06ff */
[----:B------:R-:W-:Y:S01]  /*525f0*/  ISETP.GE.U32.AND.EX P0, PT, R15, R24, PT, P0 ;  /* 0x000000180f00720c */ /* 0x000fe20003f06100 */
[----:B------:R-:W-:Y:S01]  /*52600*/  IMAD.WIDE.U32.X R16, R49, R18, R16, P4 ;  /* 0x0000001231107225 */ /* 0x000fe200020e0410 */
[----:B------:R-:W-:-:S02]  /*52610*/  SEL R27, RZ, 0x1, !P1 ;  /* 0x00000001ff1b7807 */ /* 0x000fc40004800000 */
        /* <DEDUP_REMOVED lines=9> */
[C---:B------:R-:W-:Y:S01]  /*526b0*/  IMAD.WIDE.U32 R16, R48.reuse, R35, RZ ;  /* 0x0000002330107225 */ /* 0x040fe200078e00ff */
[----:B------:R-:W-:Y:S02]  /*526c0*/  IADD3 R19, P0, PT, R27, R20, RZ ;  /* 0x000000141b137210 */ /* 0x000fe40007f1e0ff */
[----:B------:R-:W-:Y:S01]  /*526d0*/  IADD3 R27, P4, PT, RZ, -R27, RZ ;  /* 0x8000001bff1b7210 */ /* 0x000fe20007f9e0ff */
[----:B------:R-:W-:Y:S02]  /*526e0*/  IMAD R25, R51, R18, R24 ;  /* 0x0000001233197224 */ /* 0x000fe400078e0218 */
[----:B------:R-:W-:Y:S02]  /*526f0*/  IMAD R29, R48, R36, R29 ;  /* 0x00000024301d7224 */ /* 0x000fe400078e021d */
[----:B------:R-:W-:Y:S01]  /*52700*/  IMAD.X R38, RZ, RZ, R23, P1 ;  /* 0x000000ffff267224 */ /* 0x000fe200008e0617 */
[----:B------:R-:W-:Y:S01]  /*52710*/  IADD3 R42, P1, PT, R43, R16, RZ ;  /* 0x000000102b2a7210 */ /* 0x000fe20007f3e0ff */
[----:B------:R-:W-:-:S02]  /*52720*/  IMAD.IADD R26, R21, 0x1, R25 ;  /* 0x00000001151a7824 */ /* 0x000fc400078e0219 */
[----:B------:R-:W-:Y:S01]  /*52730*/  IMAD.IADD R40, R17, 0x1, R29 ;  /* 0x0000000111287824 */ /* 0x000fe200078e021d */
[----:B------:R-:W-:Y:S01]  /*52740*/  IADD3 R29, P2, PT, R42, R19, RZ ;  /* 0x000000132a1d7210 */ /* 0x000fe20007f5e0ff */
[----:B------:R-:W-:Y:S02]  /*52750*/  IMAD.X R17, R26, 0x1, R41, P0 ;  /* 0x000000011a117824 */ /* 0x000fe400000e0629 */
        /* <DEDUP_REMOVED lines=9> */
[----:B------:R-:W-:Y:S01]  /*527f0*/  IMAD.X R21, RZ, RZ, RZ, P1 ;  /* 0x000000ffff157224 */ /* 0x000fe200008e06ff */
[----:B------:R-:W-:Y:S01]  /*52800*/  IADD3 RZ, P3, PT, R23, R24, RZ ;  /* 0x0000001817ff7210 */ /* 0x000fe20007f7e0ff */
[----:B------:R-:W-:Y:S01]  /*52810*/  IMAD.WIDE.U32 R22, R36, R48, RZ ;  /* 0x0000003024167225 */ /* 0x000fe200078e00ff */
[----:B------:R-:W-:-:S03]  /*52820*/  ISETP.NE.U32.AND P1, PT, R20, R27, PT ;  /* 0x0000001b1400720c */ /* 0x000fc60003f25070 */
[----:B------:R-:W-:Y:S02]  /*52830*/  IMAD.X R41, RZ, RZ, ~R41, P4 ;  /* 0x000000ffff297224 */ /* 0x000fe400020e0e29 */
[----:B------:R-:W-:Y:S01]  /*52840*/  @P0 IADD3 R17, P4, PT, RZ, -R43, RZ ;  /* 0x8000002bff110210 */ /* 0x000fe20007f9e0ff */
[----:B------:R-:W-:Y:S01]  /*52850*/  IMAD.MOV.U32 R20, RZ, RZ, R25 ;  /* 0x000000ffff147224 */ /* 0x000fe200078e0019 */
[----:B------:R-:W-:Y:S01]  /*52860*/  @P0 ISETP.NE.U32.AND P6, PT, R42, RZ, PT ;  /* 0x000000ff2a00020c */ /* 0x000fe20003fc5070 */
[----:B------:R-:W-:Y:S01]  /*52870*/  IMAD.WIDE.U32 R24, P5, R49, R35, R22 ;  /* 0x0000002331187225 */ /* 0x000fe200078a0016 */
[----:B------:R-:W-:Y:S02]  /*52880*/  ISETP.NE.AND.EX P2, PT, R26, R41, !P2, P1 ;  /* 0x000000291a00720c */ /* 0x000fe40005745310 */
[----:B------:R-:W-:Y:S01]  /*52890*/  @P0 ISETP.NE.U32.AND P1, PT, R16, R17, PT ;  /* 0x000000111000020c */ /* 0x000fe20003f25070 */
[----:B------:R-:W-:Y:S01]  /*528a0*/  IMAD.WIDE.U32 R22, R35, R48, RZ ;  /* 0x0000003023167225 */ /* 0x000fe200078e00ff */
[----:B------:R-:W-:-:S02]  /*528b0*/  SEL R59, RZ, 0x1, !P2 ;  /* 0x00000001ff3b7807 */ /* 0x000fc40005000000 */
        /* <DEDUP_REMOVED lines=37> */
[----:B------:R-:W-:Y:S01]  /*52b10*/  IMAD.X R21, RZ, RZ, RZ, P1 ;  /* 0x000000ffff157224 */ /* 0x000fe200008e06ff */
[----:B------:R-:W-:Y:S01]  /*52b20*/  @P2 ISETP.NE.U32.AND P0, PT, R57, RZ, PT ;  /* 0x000000ff3900220c */ /* 0x000fe20003f05070 */
[----:B------:R-:W-:Y:S01]  /*52b30*/  IMAD.WIDE.U32 R26, R37, R53, RZ ;  /* 0x00000035251a7225 */ /* 0x000fe200078e00ff */
[----:B------:R-:W-:Y:S02]  /*52b40*/  @P2 ISETP.NE.U32.AND P1, PT, R20, R19, PT ;  /* 0x000000131400220c */ /* 0x000fe40003f25070 */
[----:B------:R-:W-:Y:S01]  /*52b50*/  @P2 ISETP.NE.AND.EX P0, PT, R87, RZ, PT, P0 ;  /* 0x000000ff5700220c */ /* 0x000fe20003f05300 */
[----:B------:R-:W-:Y:S01]  /*52b60*/  @P2 IMAD.X R22, RZ, RZ, ~R42, P6 ;  /* 0x000000ffff162224 */ /* 0x000fe200030e0e2a */
[----:B------:R-:W-:Y:S01]  /*52b70*/  IADD3 RZ, P4, PT, R27, R24, RZ ;  /* 0x000000181bff7210 */ /* 0x000fe20007f9e0ff */
[----:B------:R-:W-:Y:S02]  /*52b80*/  IMAD.MOV.U32 R20, RZ, RZ, R25 ;  /* 0x000000ffff147224 */ /* 0x000fe400078e0019 */
[----:B------:R-:W-:Y:S01]  /*52b90*/  IMAD.WIDE.U32 R26, R34, R47, RZ ;  /* 0x0000002f221a7225 */ /* 0x000fe200078e00ff */
[----:B------:R-:W-:-:S03]  /*52ba0*/  @P2 ISETP.NE.AND.EX P1, PT, R45, R22, !P0, P1 ;  /* 0x000000162d00220c */ /* 0x000fc60004725310 */
[-C--:B------:R-:W-:Y:S02]  /*52bb0*/  IMAD R22, R50, R32.reuse, RZ ;  /* 0x0000002032167224 */ /* 0x080fe400078e02ff */
[----:B------:R-:W-:-:S04]  /*52bc0*/  IMAD.WIDE.U32 R24, R47, R32, RZ ;  /* 0x000000202f187225 */ /* 0x000fc800078e00ff */
[----:B------:R-:W-:Y:S01]  /*52bd0*/  IMAD R57, R47, R34, R22 ;  /* 0x000000222f397224 */ /* 0x000fe200078e0216 */
[----:B------:R-:W-:Y:S01]  /*52be0*/  IADD3 R29, P6, PT, R29, R24, RZ ;  /* 0x000000181d1d7210 */ /* 0x000fe20007fde0ff */
[----:B------:R-:W-:-:S04]  /*52bf0*/  IMAD.WIDE.U32 R44, P0, R50, R32, R26 ;  /* 0x00000020322c7225 */ /* 0x000fc8000780001a */
[----:B------:R-:W-:Y:S02]  /*52c00*/  IMAD.IADD R22, R25, 0x1, R57 ;  /* 0x0000000119167824 */ /* 0x000fe400078e0239 */
[----:B------:R-:W-:Y:S02]  /*52c10*/  IMAD R85, R50, R37, RZ ;  /* 0x0000002532557224 */ /* 0x000fe400078e02ff */
[----:B------:R-:W-:-:S04]  /*52c20*/  IMAD.WIDE.U32 R40, R32, R47, RZ ;  /* 0x0000002f20287225 */ /* 0x000fc800078e00ff */
[----:B------:R-:W-:Y:S01]  /*52c30*/  IMAD.X R25, RZ, RZ, RZ, P0 ;  /* 0x000000ffff197224 */ /* 0x000fe200000e06ff */
[----:B------:R-:W-:Y:S01]  /*52c40*/  ISETP.GE.U32.AND P0, PT, R29, R24, PT ;  /* 0x000000181d00720c */ /* 0x000fe20003f06070 */
[----:B------:R-:W-:Y:S01]  /*52c50*/  IMAD.X R31, R22, 0x1, R31, P6 ;  /* 0x00000001161f7824 */ /* 0x000fe200030e061f */
[----:B------:R-:W-:Y:S01]  /*52c60*/  IADD3 RZ, P6, PT, R41, R44, RZ ;  /* 0x0000002c29ff7210 */ /* 0x000fe20007fde0ff */
[----:B------:R-:W-:Y:S02]  /*52c70*/  IMAD R85, R47, R18, R85 ;  /* 0x000000122f557224 */ /* 0x000fe400078e0255 */
[----:B------:R-:W-:Y:S01]  /*52c80*/  IMAD.X R27, RZ, RZ, RZ, P5 ;  /* 0x000000ffff1b7224 */ /* 0x000fe200028e06ff */
[----:B------:R-:W-:Y:S01]  /*52c90*/  ISETP.GE.U32.AND.EX P0, PT, R31, R22, PT, P0 ;  /* 0x000000161f00720c */ /* 0x000fe20003f06100 */
[----:B------:R-:W-:Y:S02]  /*52ca0*/  IMAD.MOV.U32 R26, RZ, RZ, R23 ;  /* 0x000000ffff1a7224 */ /* 0x000fe400078e0017 */
[----:B------:R-:W-:Y:S01]  /*52cb0*/  IMAD.WIDE.U32.X R18, R54, R18, R20, P4 ;  /* 0x0000001236127225 */ /* 0x000fe200020e0414 */
[----:B------:R-:W-:-:S03]  /*52cc0*/  SEL R87, RZ, 0x1, P0 ;  /* 0x00000001ff577807 */ /* 0x000fc60000000000 */
[----:B------:R-:W-:Y:S02]  /*52cd0*/  IMAD.MOV.U32 R24, RZ, RZ, R45 ;  /* 0x000000ffff187224 */ /* 0x000fe400078e002d */
[----:B------:R-:W-:-:S04]  /*52ce0*/  IMAD.WIDE.U32 R20, R36, R53, RZ ;  /* 0x0000003524147225 */ /* 0x000fc800078e00ff */
[----:B------:R-:W-:-:S04]  /*52cf0*/  IMAD.WIDE.U32 R44, R34, R48, RZ ;  /* 0x00000030222c7225 */ /* 0x000fc800078e00ff */
[----:B------:R-:W-:Y:S01]  /*52d00*/  IMAD.WIDE.U32.X R26, R52, R36, R26, P3 ;  /* 0x00000024341a7225 */ /* 0x000fe200018e041a */
[----:B------:R-:W-:-:S03]  /*52d10*/  IADD3 R89, P3, PT, RZ, -R59, RZ ;  /* 0x8000003bff597210 */ /* 0x000fc60007f7e0ff */
[----:B------:R-:W-:-:S04]  /*52d20*/  IMAD.WIDE.U32 R56, R30, R47, RZ ;  /* 0x0000002f1e387225 */ /* 0x000fc800078e00ff */
[----:B------:R-:W-:-:S04]  /*52d30*/  IMAD.WIDE.U32.X R24, R50, R34, R24, P6 ;  /* 0x0000002232187225 */ /* 0x000fc800030e0418 */
[----:B------:R-:W-:-:S04]  /*52d40*/  IMAD.WIDE.U32 R20, P4, R54, R35, R20 ;  /* 0x0000002336147225 */ /* 0x000fc80007880014 */
[----:B------:R-:W-:Y:S02]  /*52d50*/  IMAD R93, R49, R32, RZ ;  /* 0x00000020315d7224 */ /* 0x000fe400078e02ff */
[----:B------:R-:W-:-:S04]  /*52d60*/  IMAD.WIDE.U32 R40, R32, R48, RZ ;  /* 0x0000003020287225 */ /* 0x000fc800078e00ff */
[----:B------:R-:W-:-:S04]  /*52d70*/  IMAD.WIDE.U32 R44, P0, R49, R32, R44 ;  /* 0x00000020312c7225 */ /* 0x000fc8000780002c */
[----:B------:R-:W-:-:S04]  /*52d80*/  IMAD.WIDE.U32 R22, R48, R32, RZ ;  /* 0x0000002030167225 */ /* 0x000fc800078e00ff */
[----:B------:R-:W-:Y:S01]  /*52d90*/  IMAD.X R88, RZ, RZ, ~R58, P3 ;  /* 0x000000ffff587224 */ /* 0x000fe200018e0e3a */
[----:B------:R-:W-:Y:S01]  /*52da0*/  IADD3 R95, P3, PT, R87, R24, RZ ;  /* 0x00000018575f7210 */ /* 0x000fe20007f7e0ff */
[----:B------:R-:W-:-:S04]  /*52db0*/  IMAD.WIDE.U32 R58, P6, R50, R33, R56 ;  /* 0x00000021323a7225 */ /* 0x000fc800078c0038 */
[----:B------:R-:W-:Y:S02]  /*52dc0*/  IMAD R93, R48, R34, R93 ;  /* 0x00000022305d7224 */ /* 0x000fe400078e025d */
[----:B------:R-:W-:Y:S01]  /*52dd0*/  IMAD.X R57, RZ, RZ, RZ, P4 ;  /* 0x000000ffff397224 */ /* 0x000fe200020e06ff */
[----:B------:R-:W-:Y:S01]  /*52de0*/  IADD3 RZ, P4, PT, R41, R44, RZ ;  /* 0x0000002c29ff7210 */ /* 0x000fe20007f9e0ff */
[----:B------:R-:W-:Y:S01]  /*52df0*/  IMAD.X R41, RZ, RZ, RZ, P0 ;  /* 0x000000ffff297224 */ /* 0x000fe200000e06ff */
[----:B------:R-:W-:Y:S01]  /*52e00*/  IADD3 R87, P0, PT, R95, R22, RZ ;  /* 0x000000165f577210 */ /* 0x000fe20007f1e0ff */
[----:B------:R-:W-:Y:S02]  /*52e10*/  IMAD.X R94, RZ, RZ, R25, P3 ;  /* 0x000000ffff5e7224 */ /* 0x000fe400018e0619 */
[----:B------:R-:W-:Y:S02]  /*52e20*/  IMAD.IADD R93, R23, 0x1, R93 ;  /* 0x00000001175d7824 */ /* 0x000fe400078e025d */
[----:B------:R-:W-:Y:S01]  /*52e30*/  IMAD.X R25, RZ, RZ, RZ, P6 ;  /* 0x000000ffff197224 */ /* 0x000fe200030e06ff */
[----:B------:R-:W-:Y:S01]  /*52e40*/  IADD3 R92, P6, PT, R87, R92, RZ ;  /* 0x0000005c575c7210 */ /* 0x000fe20007fde0ff */
[----:B------:R-:W-:-:S04]  /*52e50*/  IMAD.WIDE.U32 R42, R35, R53, RZ ;  /* 0x00000035232a7225 */ /* 0x000fc800078e00ff */
[----:B------:R-:W-:Y:S01]  /*52e60*/  IMAD.X R97, R93, 0x1, R94, P0 ;  /* 0x000000015d617824 */ /* 0x000fe200000e065e */
[----:B------:R-:W-:Y:S01]  /*52e70*/  IADD3 RZ, P5, PT, R43, R20, RZ ;  /* 0x000000142bff7210 */ /* 0x000fe20007fbe0ff */
[----:B------:R-:W-:Y:S01]  /*52e80*/  IMAD.WIDE.U32 R42, R33, R47, RZ ;  /* 0x0000002f212a7225 */ /* 0x000fe200078e00ff */
[----:B------:R-:W-:-:S03]  /*52e90*/  ISETP.NE.U32.AND P0, PT, R38, RZ, PT ;  /* 0x000000ff2600720c */ /* 0x000fc60003f05070 */
[----:B------:R-:W-:Y:S01]  /*52ea0*/  IMAD.X R86, R97, 0x1, R86, P6 ;  /* 0x0000000161567824 */ /* 0x000fe200030e0656 */
[----:B------:R-:W-:Y:S01]  /*52eb0*/  ISETP.GE.U32.AND P6, PT, R92, R87, PT ;  /* 0x000000575c00720c */ /* 0x000fe20003fc6070 */
[----:B------:R-:W-:Y:S01]  /*52ec0*/  IMAD.MOV.U32 R56, RZ, RZ, R21 ;  /* 0x000000ffff387224 */ /* 0x000fe200078e0015 */
[----:B------:R-:W-:Y:S01]  /*52ed0*/  IADD3 RZ, P3, PT, R43, R58, RZ ;  /* 0x0000003a2bff7210 */ /* 0x000fe20007f7e0ff */
[----:B------:R-:W-:Y:S01]  /*52ee0*/  IMAD.MOV.U32 R21, RZ, RZ, 0x1 ;  /* 0x00000001ff157424 */ /* 0x000fe200078e00ff */
[----:B------:R-:W-:Y:S01]  /*52ef0*/  @P2 SEL R21, RZ, 0x1, !P1 ;  /* 0x00000001ff152807 */ /* 0x000fe20004800000 */
[----:B------:R-:W-:Y:S01]  /*52f00*/  IMAD.MOV.U32 R40, RZ, RZ, R45 ;  /* 0x000000ffff287224 */ /* 0x000fe200078e002d */
[----:B------:R-:W-:Y:S01]  /*52f10*/  ISETP.NE.U32.AND P2, PT, R16, R89, PT ;  /* 0x000000591000720c */ /* 0x000fe20003f45070 */
[----:B------:R-:W-:Y:S01]  /*52f20*/  IMAD R16, R54, R35, RZ ;  /* 0x0000002336107224 */ /* 0x000fe200078e02ff */
[----:B------:R-:W-:Y:S01]  /*52f30*/  ISETP.GE.U32.AND.EX P1, PT, R86, R97, PT, P6 ;  /* 0x000000615600720c */ /* 0x000fe20003f26160 */
[----:B------:R-:W-:Y:S01]  /*52f40*/  IMAD.WIDE.U32 R42, R53, R35, RZ ;  /* 0x00000023352a7225 */ /* 0x000fe200078e00ff */
[----:B------:R-:W-:-:S02]  /*52f50*/  ISETP.NE.AND.EX P6, PT, R84, RZ, PT, P0 ;  /* 0x000000ff5400720c */ /* 0x000fc40003fc5300 */
[----:B------:R-:W-:Y:S01]  /*52f60*/  IADD3 R45, P0, PT, R21, R26, RZ ;  /* 0x0000001a152d7210 */ /* 0x000fe20007f1e0ff */
[----:B------:R-:W-:Y:S01]  /*52f70*/  IMAD R23, R53, R36, R16 ;  /* 0x0000002435177224 */ /* 0x000fe200078e0210 */
[----:B------:R-:W-:Y:S01]  /*52f80*/  ISETP.NE.AND.EX P2, PT, R17, R88, !P6, P2 ;  /* 0x000000581100720c */ /* 0x000fe20007745320 */
[----:B------:R-:W-:Y:S01]  /*52f90*/  IMAD.WIDE.U32.X R20, R54, R36, R56, P5 ;  /* 0x0000002436147225 */ /* 0x000fe200028e0438 */
[----:B------:R-:W-:Y:S02]  /*52fa0*/  IADD3.X R38, PT, PT, R27, UR4, RZ, P0, !PT ;  /* 0x000000041b267c10 */ /* 0x000fe400087fe4ff */
[----:B------:R-:W-:Y:S01]  /*52fb0*/  IADD3 R44, P0, PT, R45, R42, RZ ;  /* 0x0000002a2d2c7210 */ /* 0x000fe20007f1e0ff */
[----:B------:R-:W-:Y:S01]  /*52fc0*/  IMAD.IADD R57, R43, 0x1, R23 ;  /* 0x000000012b397824 */ /* 0x000fe200078e0217 */
[----:B------:R-:W-:Y:S01]  /*52fd0*/  SEL R17, RZ, 0x1, !P2 ;  /* 0x00000001ff117807 */ /* 0x000fe20005000000 */
[----:B------:R-:W-:Y:S01]  /*52fe0*/  IMAD.WIDE.U32 R36, R47, R37, RZ ;  /* 0x000000252f247225 */ /* 0x000fe200078e00ff */
[----:B------:R-:W-:-:S02]  /*52ff0*/  @P1 ISETP.NE.U32.AND P6, PT, R87, RZ, PT ;  /* 0x000000ff5700120c */ /* 0x000fc40003fc5070 */
[----:B------:R-:W-:Y:S01]  /*53000*/  @P1 IADD3 R23, P2, PT, RZ, -R95, RZ ;  /* 0x8000005fff171210 */ /* 0x000fe20007f5e0ff */
[----:B------:R-:W-:Y:S01]  /*53010*/  IMAD.MOV.U32 R24, RZ, RZ, R59 ;  /* 0x000000ffff187224 */ /* 0x000fe200078e003b */
[----:B------:R-:W-:Y:S01]  /*53020*/  @P1 ISETP.NE.AND.EX P6, PT, R97, RZ, PT, P6 ;  /* 0x000000ff6100120c */ /* 0x000fe20003fc5360 */
[----:B------:R-:W-:Y:S01]  /*53030*/  IMAD.X R59, R57, 0x1, R38, P0 ;  /* 0x00000001393b7824 */ /* 0x000fe200000e0626 */
[----:B------:R-:W-:Y:S01]  /*53040*/  IADD3 R87, P0, P5, R44, R18, R17 ;  /* 0x000000122c577210 */ /* 0x000fe20007d1e011 */
[----:B------:R-:W-:-:S03]  /*53050*/  IMAD.WIDE.U32 R16, R36, R70, RZ ;  /* 0x0000004624107225 */ /* 0x000fc600078e00ff */
[----:B------:R-:W-:Y:S01]  /*53060*/  IADD3.X R56, PT, PT, R59, R19, RZ, P0, P5 ;  /* 0x000000133b387210 */ /* 0x000fe200007ea4ff */
[----:B------:R-:W-:Y:S01]  /*53070*/  IMAD R18, R50, R33, RZ ;  /* 0x0000002132127224 */ /* 0x000fe200078e02ff */
[----:B------:R-:W-:Y:S01]  /*53080*/  @P1 ISETP.NE.U32.AND P0, PT, R22, R23, PT ;  /* 0x000000171600120c */ /* 0x000fe20003f05070 */
[----:B------:R-:W-:Y:S01]  /*53090*/  IMAD.IADD R85, R37, 0x1, R85 ;  /* 0x0000000125557824 */ /* 0x000fe200078e0255 */
[----:B------:R-:W-:Y:S01]  /*530a0*/  LOP3.LUT R23, RZ, R36, RZ, 0x33, !PT ;  /* 0x00000024ff177212 */ /* 0x000fe200078e33ff */
[----:B------:R-:W-:Y:S02]  /*530b0*/  @P1 IMAD.X R35, RZ, RZ, ~R94, P2 ;  /* 0x000000ffff231224 */ /* 0x000fe400010e0e5e */
        /* <DEDUP_REMOVED lines=10> */
[----:B------:R-:W-:Y:S01]  /*53160*/  IMAD.WIDE.U32.X R40, R49, R34, R40, P4 ;  /* 0x0000002231287225 */ /* 0x000fe200020e0428 */
[----:B------:R-:W-:Y:S02]  /*53170*/  ISETP.GE.U32.AND P0, PT, R87, R44, PT ;  /* 0x0000002c5700720c */ /* 0x000fe40003f06070 */
[----:B------:R-:W-:Y:S01]  /*53180*/  ISETP.GE.U32.AND P6, PT, R22, R18, PT ;  /* 0x000000121600720c */ /* 0x000fe20003fc6070 */
[----:B------:R-:W-:Y:S01]  /*53190*/  IMAD R35, R52, R32, RZ ;  /* 0x0000002034237224 */ /* 0x000fe200078e02ff */
[----:B------:R-:W-:Y:S01]  /*531a0*/  IADD3 R47, P1, PT, R23, R40, RZ ;  /* 0x00000028172f7210 */ /* 0x000fe20007f3e0ff */
[----:B------:R-:W-:Y:S01]  /*531b0*/  IMAD.IADD R26, R19, 0x1, R37 ;  /* 0x00000001131a7824 */ /* 0x000fe200078e0225 */
[----:B------:R-:W-:Y:S01]  /*531c0*/  ISETP.GE.U32.AND.EX P0, PT, R56, R59, PT, P0 ;  /* 0x0000003b3800720c */ /* 0x000fe20003f06100 */
[----:B------:R-:W-:-:S04]  /*531d0*/  IMAD.WIDE.U32 R18, R51, R32, RZ ;  /* 0x0000002033127225 */ /* 0x000fc800078e00ff */
[----:B------:R-:W-:Y:S01]  /*531e0*/  IMAD R35, R51, R34, R35 ;  /* 0x0000002233237224 */ /* 0x000fe200078e0223 */
[----:B------:R-:W-:Y:S01]  /*531f0*/  IADD3 R84, P4, PT, R47, R18, RZ ;  /* 0x000000122f547210 */ /* 0x000fe20007f9e0ff */
[----:B------:R-:W-:Y:S01]  /*53200*/  IMAD.IADD R17, R17, 0x1, R43 ;  /* 0x0000000111117824 */ /* 0x000fe200078e022b */
[----:B------:R-:W-:Y:S01]  /*53210*/  IADD3.X R43, PT, PT, R41, UR4, RZ, P1, !PT ;  /* 0x00000004292b7c10 */ /* 0x000fe20008ffe4ff */
[----:B------:R-:W-:Y:S01]  /*53220*/  IMAD.IADD R58, R19, 0x1, R35 ;  /* 0x00000001133a7824 */ /* 0x000fe200078e0223 */
[----:B------:R-:W-:Y:S01]  /*53230*/  IADD3 R89, P1, PT, R84, R87, RZ ;  /* 0x0000005754597210 */ /* 0x000fe20007f3e0ff */
[----:B------:R-:W-:Y:S02]  /*53240*/  IMAD.X R23, R26, 0x1, R86, P5 ;  /* 0x000000011a177824 */ /* 0x000fe400028e0656 */
        /* <DEDUP_REMOVED lines=11> */
[----:B------:R-:W-:Y:S01]  /*53300*/  @P0 IMAD.X R38, RZ, RZ, ~R38, P3 ;  /* 0x000000ffff260224 */ /* 0x000fe200018e0e26 */
[----:B------:R-:W-:Y:S01]  /*53310*/  @P0 ISETP.NE.U32.AND P3, PT, R42, R19, PT ;  /* 0x000000132a00020c */ /* 0x000fe20003f65070 */
[----:B------:R-:W-:Y:S01]  /*53320*/  IMAD.X R41, RZ, RZ, RZ, P4 ;  /* 0x000000ffff297224 */ /* 0x000fe200020e06ff */
[----:B------:R-:W-:Y:S01]  /*53330*/  IADD3 R36, P5, PT, R27, R36, RZ ;  /* 0x000000241b247210 */ /* 0x000fe20007fbe0ff */
[----:B------:R-:W-:Y:S01]  /*53340*/  IMAD.MOV.U32 R40, RZ, RZ, R37 ;  /* 0x000000ffff287224 */ /* 0x000fe200078e0025 */
[----:B------:R-:W-:Y:S01]  /*53350*/  LOP3.LUT R19, RZ, R85, RZ, 0x33, !PT ;  /* 0x00000055ff137212 */ /* 0x000fe200078e33ff */
[----:B------:R-:W-:Y:S01]  /*53360*/  IMAD.WIDE.U32 R26, R34, R51, RZ ;  /* 0x00000033221a7225 */ /* 0x000fe200078e00ff */
[----:B------:R-:W-:-:S02]  /*53370*/  @P0 ISETP.NE.AND.EX P4, PT, R59, RZ, PT, P6 ;  /* 0x000000ff3b00020c */ /* 0x000fc40003f85360 */
[----:B------:R-:W-:Y:S01]  /*53380*/  IADD3 R59, P6, PT, R35, R24, RZ ;  /* 0x00000018233b7210 */ /* 0x000fe20007fde0ff */
[----:B------:R-:W-:Y:S01]  /*53390*/  IMAD.WIDE.U32 R44, R34, R53, RZ ;  /* 0x00000035222c7225 */ /* 0x000fe200078e00ff */
[----:B------:R-:W-:Y:S02]  /*533a0*/  ISETP.GT.U32.AND.EX P2, PT, R36, R19, PT, P2 ;  /* 0x000000132400720c */ /* 0x000fe40003f44120 */
[----:B------:R-:W-:Y:S01]  /*533b0*/  @P0 ISETP.NE.AND.EX P3, PT, R57, R38, !P4, P3 ;  /* 0x000000263900020c */ /* 0x000fe20006765330 */
[----:B------:R-:W-:Y:S01]  /*533c0*/  IMAD.WIDE.U32.X R36, R17, R69, R40, P5 ;  /* 0x0000004511247225 */ /* 0x000fe200028e0428 */
[----:B------:R-:W-:Y:S02]  /*533d0*/  @P1 IADD3 R41, P5, PT, RZ, -R47, RZ ;  /* 0x8000002fff291210 */ /* 0x000fe40007fbe0ff */
[----:B------:R-:W-:Y:S01]  /*533e0*/  SEL R35, RZ, 0x1, !P2 ;  /* 0x00000001ff237807 */ /* 0x000fe20005000000 */
[----:B------:R-:W-:Y:S01]  /*533f0*/  IMAD.X R85, RZ, RZ, R25, P6 ;  /* 0x000000ffff557224 */ /* 0x000fe200030e0619 */
[----:B------:R-:W-:Y:S01]  /*53400*/  @P1 ISETP.NE.U32.AND P4, PT, R84, RZ, PT ;  /* 0x000000ff5400120c */ /* 0x000fe20003f85070 */
[----:B------:R-:W-:Y:S01]  /*53410*/  IMAD.WIDE.U32 R24, R32, R51, RZ ;  /* 0x0000003320187225 */ /* 0x000fe200078e00ff */
[----:B------:R-:W-:-:S03]  /*53420*/  @P1 ISETP.NE.U32.AND P2, PT, R18, R41, PT ;  /* 0x000000291200120c */ /* 0x000fc60003f45070 */
[----:B------:R-:W-:-:S04]  /*53430*/  IMAD.WIDE.U32 R26, P6, R52, R32, R26 ;  /* 0x00000020341a7225 */ /* 0x000fc800078c001a */
        /* <DEDUP_REMOVED lines=20> */
[----:B------:R-:W-:-:S03]  /*53580*/  IADD3.X R42, PT, PT, R19, UR4, RZ, P1, !PT ;  /* 0x00000004132a7c10 */ /* 0x000fc60008ffe4ff */
[----:B------:R-:W-:Y:S01]  /*53590*/  IMAD.IADD R58, R41, 0x1, R35 ;  /* 0x00000001293a7824 */ /* 0x000fe200078e0223 */
[----:B------:R-:W-:Y:S01]  /*535a0*/  IADD3 R41, P2, PT, R59, R40, RZ ;  /* 0x000000283b297210 */ /* 0x000fe20007f5e0ff */
[----:B------:R-:W-:Y:S02]  /*535b0*/  IMAD.IADD R86, R27, 0x1, R36 ;  /* 0x000000011b567824 */ /* 0x000fe400078e0224 */
[----:B------:R-:W-:Y:S01]  /*535c0*/  IMAD R28, R54, R32, RZ ;  /* 0x00000020361c7224 */ /* 0x000fe200078e02ff */
[----:B------:R-:W-:Y:S01]  /*535d0*/  IADD3 R24, P1, PT, R41, R89, RZ ;  /* 0x0000005929187210 */ /* 0x000fe20007f3e0ff */
[----:B------:R-:W-:Y:S02]  /*535e0*/  IMAD.X R88, R86, 0x1, R84, P5 ;  /* 0x0000000156587824 */ /* 0x000fe400028e0654 */
[----:B------:R-:W-:Y:S01]  /*535f0*/  IMAD.X R57, R58, 0x1, R85, P2 ;  /* 0x000000013a397824 */ /* 0x000fe200010e0655 */
[----:B------:R-:W-:Y:S01]  /*53600*/  ISETP.GE.U32.AND P2, PT, R38, R97, PT ;  /* 0x000000612600720c */ /* 0x000fe20003f46070 */
[----:B------:R-:W-:-:S02]  /*53610*/  IMAD.X R43, R88, 0x1, R15, P6 ;  /* 0x00000001582b7824 */ /* 0x000fc400030e060f */
[----:B------:R-:W-:Y:S01]  /*53620*/  IMAD.X R15, R57, 0x1, R56, P1 ;  /* 0x00000001390f7824 */ /* 0x000fe200008e0638 */
[----:B------:R-:W-:Y:S01]  /*53630*/  ISETP.GE.U32.AND P1, PT, R24, R41, PT ;  /* 0x000000291800720c */ /* 0x000fe20003f26070 */
[----:B------:R-:W-:Y:S01]  /*53640*/  IMAD.WIDE.U32 R18, R53, R32, RZ ;  /* 0x0000002035127225 */ /* 0x000fe200078e00ff */
[----:B------:R-:W-:Y:S02]  /*53650*/  ISETP.GE.U32.AND.EX P2, PT, R43, R88, PT, P2 ;  /* 0x000000582b00720c */ /* 0x000fe40003f46120 */
[----:B------:R-:W-:Y:S01]  /*53660*/  ISETP.GE.U32.AND.EX P1, PT, R15, R57, PT, P1 ;  /* 0x000000390f00720c */ /* 0x000fe20003f26110 */
[----:B------:R-:W-:Y:S02]  /*53670*/  IMAD R35, R53, R34, R28 ;  /* 0x0000002235237224 */ /* 0x000fe400078e021c */
[----:B------:R-:W-:Y:S01]  /*53680*/  IMAD.MOV.U32 R25, RZ, RZ, 0x1 ;  /* 0x00000001ff197424 */ /* 0x000fe200078e00ff */
[----:B------:R-:W-:Y:S01]  /*53690*/  @P0 SEL R25, RZ, 0x1, !P3 ;  /* 0x00000001ff190807 */ /* 0x000fe20005800000 */
[----:B------:R-:W-:Y:S01]  /*536a0*/  IMAD.IADD R87, R19, 0x1, R35 ;  /* 0x0000000113577824 */ /* 0x000fe200078e0223 */
[----:B------:R-:W-:Y:S01]  /*536b0*/  IADD3 R28, P0, PT, R47, R18, RZ ;  /* 0x000000122f1c7210 */ /* 0x000fe20007f1e0ff */
[----:B------:R-:W-:-:S03]  /*536c0*/  IMAD.WIDE.U32 R44, P3, R54, R32, R44 ;  /* 0x00000020362c7225 */ /* 0x000fc6000786002c */
[----:B------:R-:W-:Y:S01]  /*536d0*/  IADD3 R93, P5, P6, R28, R25, R20 ;  /* 0x000000191c5d7210 */ /* 0x000fe20007ebe014 */
[----:B------:R-:W-:Y:S01]  /*536e0*/  IMAD.X R89, R87, 0x1, R42, P0 ;  /* 0x0000000157597824 */ /* 0x000fe200000e062a */
[----:B------:R-:W-:Y:S01]  /*536f0*/  @P2 ISETP.NE.U32.AND P0, PT, R97, RZ, PT ;  /* 0x000000ff6100220c */ /* 0x000fe20003f05070 */
[----:B------:R-:W-:-:S03]  /*53700*/  IMAD.MOV.U32 R20, RZ, RZ, R45 ;  /* 0x000000ffff147224 */ /* 0x000fc600078e002d */
        /* <DEDUP_REMOVED lines=16> */
[----:B------:R-:W-:Y:S01]  /*53810*/  IMAD.X R85, RZ, RZ, RZ, P4 ;  /* 0x000000ffff557224 */ /* 0x000fe200020e06ff */
[----:B------:R-:W-:Y:S01]  /*53820*/  IADD3 RZ, P6, PT, R41, R44, RZ ;  /* 0x0000002c29ff7210 */ /* 0x000fe20007fde0ff */
[----:B------:R-:W-:Y:S01]  /*53830*/  IMAD.X R41, RZ, RZ, RZ, P5 ;  /* 0x000000ffff297224 */ /* 0x000fe200028e06ff */
[----:B------:R-:W-:Y:S01]  /*53840*/  IADD3 RZ, P5, PT, R36, R27, RZ ;  /* 0x0000001b24ff7210 */ /* 0x000fe20007fbe0ff */
        /* <DEDUP_REMOVED lines=9> */
[----:B------:R-:W-:-:S04]  /*538e0*/  IMAD.WIDE.U32 R36, R17, R64, RZ ;  /* 0x0000004011247225 */ /* 0x000fc800078e00ff */
[----:B------:R-:W-:Y:S01]  /*538f0*/  IMAD.WIDE.U32.X R40, R49, R30, R40, P4 ;  /* 0x0000001e31287225 */ /* 0x000fe200020e0428 */
[----:B------:R-:W-:-:S03]  /*53900*/  IADD3 R49, P2, PT, R19, R26, RZ ;  /* 0x0000001a13317210 */ /* 0x000fc60007f5e0ff */
[----:B------:R-:W-:Y:S01]  /*53910*/  IMAD.WIDE.U32 R36, P4, R16, R65, R36 ;  /* 0x0000004110247225 */ /* 0x000fe20007880024 */
[----:B------:R-:W-:-:S03]  /*53920*/  IADD3.X R48, PT, PT, R27, UR4, RZ, P2, !PT ;  /* 0x000000041b307c10 */ /* 0x000fc600097fe4ff */
[----:B------:R-:W-:Y:S01]  /*53930*/  IMAD.WIDE.U32 R26, R16, R64, RZ ;  /* 0x00000040101a7225 */ /* 0x000fe200078e00ff */
[----:B------:R-:W-:-:S03]  /*53940*/  @P0 ISETP.NE.U32.AND P2, PT, R28, RZ, PT ;  /* 0x000000ff1c00020c */ /* 0x000fc60003f45070 */
[----:B------:R-:W-:Y:S01]  /*53950*/  IMAD.MOV.U32 R25, RZ, RZ, 0x1 ;  /* 0x00000001ff197424 */ /* 0x000fe200078e00ff */
[----:B------:R-:W-:Y:S01]  /*53960*/  @P1 SEL R25, RZ, 0x1, !P3 ;  /* 0x00000001ff191807 */ /* 0x000fe20005800000 */
[----:B------:R-:W-:Y:S01]  /*53970*/  IMAD.WIDE.U32.X R34, R54, R34, R20, P6 ;  /* 0x0000002236227225 */ /* 0x000fe200030e0414 */
[----:B------:R-:W-:Y:S02]  /*53980*/  @P0 IADD3 R19, P3, PT, RZ, -R47, RZ ;  /* 0x8000002fff130210 */ /* 0x000fe40007f7e0ff */
[----:B------:R-:W-:Y:S01]  /*53990*/  IADD3 R44, P5, PT, R49, R26, RZ ;  /* 0x0000001a312c7210 */ /* 0x000fe20007fbe0ff */
[----:B------:R-:W-:Y:S01]  /*539a0*/  IMAD.IADD R47, R27, 0x1, R36 ;  /* 0x000000011b2f7824 */ /* 0x000fe200078e0224 */
[----:B------:R-:W-:Y:S01]  /*539b0*/  IADD3 R57, P1, PT, R25, R40, RZ ;  /* 0x0000002819397210 */ /* 0x000fe20007f3e0ff */
[----:B------:R-:W-:Y:S01]  /*539c0*/  IMAD.WIDE.U32 R20, R30, R51, RZ ;  /* 0x000000331e147225 */ /* 0x000fe200078e00ff */
[----:B------:R-:W-:Y:S02]  /*539d0*/  IADD3 R32, P6, PT, R44, R29, RZ ;  /* 0x0000001d2c207210 */ /* 0x000fe40007fde0ff */
[----:B------:R-:W-:Y:S01]  /*539e0*/  IADD3.X R56, PT, PT, R41, UR4, RZ, P1, !PT ;  /* 0x0000000429387c10 */ /* 0x000fe20008ffe4ff */
[----:B------:R-:W-:Y:S01]  /*539f0*/  IMAD.X R84, R47, 0x1, R48, P5 ;  /* 0x000000012f547824 */ /* 0x000fe200028e0630 */
[----:B------:R-:W-:Y:S01]  /*53a00*/  @P0 ISETP.NE.U32.AND P1, PT, R18, R19, PT ;  /* 0x000000131200020c */ /* 0x000fe20003f25070 */
[----:B------:R-:W-:Y:S01]  /*53a10*/  @P0 IMAD.X R18, RZ, RZ, ~R42, P3 ;  /* 0x000000ffff120224 */ /* 0x000fe200018e0e2a */
[----:B------:R-:W-:Y:S01]  /*53a20*/  ISETP.GE.U32.AND P3, PT, R32, R44, PT ;  /* 0x0000002c2000720c */ /* 0x000fe20003f66070 */
[----:B------:R-:W-:Y:S01]  /*53a30*/  IMAD.X R31, R84, 0x1, R31, P6 ;  /* 0x00000001541f7824 */ /* 0x000fe200030e061f */
[----:B------:R-:W-:Y:S01]  /*53a40*/  @P0 ISETP.NE.AND.EX P2, PT, R89, RZ, PT, P2 ;  /* 0x000000ff5900020c */ /* 0x000fe20003f45320 */
[----:B------:R-:W-:-:S02]  /*53a50*/  IMAD R19, R52, R33, RZ ;  /* 0x0000002134137224 */ /* 0x000fc400078e02ff */
[-C--:B------:R-:W-:Y:S01]  /*53a60*/  IMAD.WIDE.U32 R28, R51, R33.reuse, RZ ;  /* 0x00000021331c7225 */ /* 0x080fe200078e00ff */
[----:B------:R-:W-:Y:S02]  /*53a70*/  ISETP.GE.U32.AND.EX P3, PT, R31, R84, PT, P3 ;  /* 0x000000541f00720c */ /* 0x000fe40003f66130 */
[----:B------:R-:W-:Y:S01]  /*53a80*/  @P0 ISETP.NE.AND.EX P1, PT, R87, R18, !P2, P1 ;  /* 0x000000125700020c */ /* 0x000fe20005725310 */
[----:B------:R-:W-:Y:S01]  /*53a90*/  IMAD R25, R51, R30, R19 ;  /* 0x0000001e33197224 */ /* 0x000fe200078e0213 */
[----:B------:R-:W-:Y:S01]  /*53aa0*/  IADD3 R42, P5, PT, R57, R28, RZ ;  /* 0x0000001c392a7210 */ /* 0x000fe20007fbe0ff */
[----:B------:R-:W-:-:S03]  /*53ab0*/  IMAD.WIDE.U32 R40, P2, R52, R33, R20 ;  /* 0x0000002134287225 */ /* 0x000fc60007840014 */
[----:B------:R-:W-:Y:S01]  /*53ac0*/  IADD3 R20, P6, PT, R42, R93, RZ ;  /* 0x0000005d2a147210 */ /* 0x000fe20007fde0ff */
[----:B------:R-:W-:Y:S02]  /*53ad0*/  IMAD.IADD R59, R29, 0x1, R25 ;  /* 0x000000011d3b7824 */ /* 0x000fe400078e0219 */
[----:B------:R-:W-:-:S04]  /*53ae0*/  IMAD.WIDE.U32 R18, R33, R51, RZ ;  /* 0x0000003321127225 */ /* 0x000fc800078e00ff */
[----:B------:R-:W-:Y:S01]  /*53af0*/  IMAD.X R58, R59, 0x1, R56, P5 ;  /* 0x000000013b3a7824 */ /* 0x000fe200028e0638 */
[----:B------:R-:W-:Y:S01]  /*53b00*/  IADD3 RZ, P5, PT, R19, R40, RZ ;  /* 0x0000002813ff7210 */ /* 0x000fe20007fbe0ff */
[-C--:B------:R-:W-:Y:S01]  /*53b10*/  IMAD R25, R43, R70.reuse, RZ ;  /* 0x000000462b197224 */ /* 0x080fe200078e02ff */
[----:B------:R-:W-:Y:S01]  /*53b20*/  LOP3.LUT R43, RZ, R43, RZ, 0x33, !PT ;  /* 0x0000002bff2b7212 */ /* 0x000fe200078e33ff */
[----:B------:R-:W-:Y:S01]  /*53b30*/  IMAD.X R21, R58, 0x1, R50, P6 ;  /* 0x000000013a157824 */ /* 0x000fe200030e0632 */
[----:B------:R-:W-:Y:S01]  /*53b40*/  @P3 ISETP.NE.U32.AND P6, PT, R44, RZ, PT ;  /* 0x000000ff2c00320c */ /* 0x000fe20003fc5070 */
[----:B------:R-:W-:Y:S02]  /*53b50*/  IMAD.X R45, RZ, RZ, RZ, P2 ;  /* 0x000000ffff2d7224 */ /* 0x000fe400010e06ff */
[----:B------:R-:W-:Y:S01]  /*53b60*/  IMAD R29, R38, R71, R25 ;  /* 0x00000047261d7224 */ /* 0x000fe200078e0219 */
        /* <DEDUP_REMOVED lines=8> */
[----:B------:R-:W-:Y:S01]  /*53bf0*/  IMAD.IADD R25, R19, 0x1, R29 ;  /* 0x0000000113197824 */ /* 0x000fe200078e021d */
[----:B------:R-:W-:Y:S01]  /*53c00*/  LOP3.LUT R29, RZ, R38, RZ, 0x33, !PT ;  /* 0x00000026ff1d7212 */ /* 0x000fe200078e33ff */
[----:B------:R-:W-:Y:S01]  /*53c10*/  IMAD.WIDE.U32 R48, R18, R68, RZ ;  /* 0x0000004412307225 */ /* 0x000fe200078e00ff */
[----:B------:R-:W-:Y:S02]  /*53c20*/  ISETP.GE.U32.AND.EX P2, PT, R21, R58, PT, P2 ;  /* 0x0000003a1500720c */ /* 0x000fe40003f46120 */
[----:B------:R-:W-:Y:S01]  /*53c30*/  @P3 ISETP.NE.AND.EX P6, PT, R47, R26, !P6, P5 ;  /* 0x0000001a2f00320c */ /* 0x000fe200077c5350 */
[----:B------:R-:W-:Y:S01]  /*53c40*/  IMAD.WIDE.U32 R50, R25, R68, RZ ;  /* 0x0000004419327225 */ /* 0x000fe200078e00ff */
[----:B------:R-:W-:-:S03]  /*53c50*/  IADD3 RZ, P5, PT, R36, R27, RZ ;  /* 0x0000001b24ff7210 */ /* 0x000fc60007fbe0ff */
[----:B------:R-:W-:Y:S02]  /*53c60*/  IMAD.X R45, RZ, RZ, RZ, P4 ;  /* 0x000000ffff2d7224 */ /* 0x000fe400020e06ff */
[----:B------:R-:W-:Y:S02]  /*53c70*/  IMAD.MOV.U32 R44, RZ, RZ, R37 ;  /* 0x000000ffff2c7224 */ /* 0x000fe400078e0025 */
[----:B------:R-:W-:Y:S01]  /*53c80*/  IMAD.MOV.U32 R47, RZ, RZ, 0x1 ;  /* 0x00000001ff2f7424 */ /* 0x000fe200078e00ff */
[----:B------:R-:W-:Y:S01]  /*53c90*/  @P3 SEL R47, RZ, 0x1, !P6 ;  /* 0x00000001ff2f3807 */ /* 0x000fe20007000000 */
[----:B------:R-:W-:Y:S01]  /*53ca0*/  IMAD.WIDE.U32 R50, P4, R18, R69, R50 ;  /* 0x0000004512327225 */ /* 0x000fe20007880032 */
[----:B------:R-:W-:-:S03]  /*53cb0*/  ISETP.GT.U32.AND P3, PT, R48, R29, PT ;  /* 0x0000001d3000720c */ /* 0x000fc60003f64070 */
[----:B------:R-:W-:Y:S01]  /*53cc0*/  IMAD.WIDE.U32.X R26, R17, R65, R44, P5 ;  /* 0x00000041111a7225 */ /* 0x000fe200028e042c */
[----:B------:R-:W-:Y:S02]  /*53cd0*/  @P2 IADD3 R29, P5, PT, RZ, -R57, RZ ;  /* 0x80000039ff1d2210 */ /* 0x000fe40007fbe0ff */
[----:B------:R-:W-:Y:S01]  /*53ce0*/  IADD3 R48, P6, PT, R49, R50, RZ ;  /* 0x0000003231307210 */ /* 0x000fe20007fde0ff */
[----:B------:R-:W-:-:S03]  /*53cf0*/  IMAD.WIDE.U32 R36, R17, R62, RZ ;  /* 0x0000003e11247225 */ /* 0x000fc600078e00ff */
[----:B------:R-:W-:Y:S01]  /*53d00*/  ISETP.GT.U32.AND.EX P3, PT, R48, R43, PT, P3 ;  /* 0x0000002b3000720c */ /* 0x000fe20003f64130 */
[----:B------:R-:W-:Y:S01]  /*53d10*/  @P2 IMAD.X R38, RZ, RZ, ~R56, P5 ;  /* 0x000000ffff262224 */ /* 0x000fe200028e0e38 */
[----:B------:R-:W-:Y:S01]  /*53d20*/  IADD3 R85, P5, PT, R47, R26, RZ ;  /* 0x0000001a2f557210 */ /* 0x000fe20007fbe0ff */
[----:B------:R-:W-:Y:S01]  /*53d30*/  IMAD.X R43, RZ, RZ, RZ, P4 ;  /* 0x000000ffff2b7224 */ /* 0x000fe200020e06ff */
[----:B------:R-:W-:Y:S01]  /*53d40*/  @P2 ISETP.NE.U32.AND P4, PT, R42, RZ, PT ;  /* 0x000000ff2a00220c */ /* 0x000fe20003f85070 */
[----:B------:R-:W-:Y:S01]  /*53d50*/  IMAD.MOV.U32 R42, RZ, RZ, R51 ;  /* 0x000000ffff2a7224 */ /* 0x000fe200078e0033 */
[----:B------:R-:W-:Y:S01]  /*53d60*/  IADD3.X R44, PT, PT, R27, UR4, RZ, P5, !PT ;  /* 0x000000041b2c7c10 */ /* 0x000fe2000affe4ff */
[----:B------:R-:W-:Y:S01]  /*53d70*/  IMAD.MOV.U32 R45, RZ, RZ, 0x1 ;  /* 0x00000001ff2d7424 */ /* 0x000fe200078e00ff */
[----:B------:R-:W-:Y:S01]  /*53d80*/  @P2 ISETP.NE.U32.AND P5, PT, R28, R29, PT ;  /* 0x0000001d1c00220c */ /* 0x000fe20003fa5070 */
[----:B------:R-:W-:Y:S01]  /*53d90*/  IMAD.WIDE.U32 R28, R16, R62, RZ ;  /* 0x0000003e101c7225 */ /* 0x000fe200078e00ff */
[----:B------:R-:W-:-:S02]  /*53da0*/  @P2 ISETP.NE.AND.EX P4, PT, R58, RZ, PT, P4 ;  /* 0x000000ff3a00220c */ /* 0x000fc40003f85340 */
[----:B------:R-:W-:Y:S01]  /*53db0*/  @P0 SEL R45, RZ, 0x1, !P1 ;  /* 0x00000001ff2d0807 */ /* 0x000fe20004800000 */
[----:B------:R-:W-:Y:S01]  /*53dc0*/  IMAD.WIDE.U32.X R42, R25, R69, R42, P6 ;  /* 0x00000045192a7225 */ /* 0x000fe200030e042a */
        /* <DEDUP_REMOVED lines=25> */
[C---:B------:R-:W-:Y:S02]  /*53f60*/  IMAD.WIDE.U32 R36, R18.reuse, R66, RZ ;  /* 0x0000004212247225 */ /* 0x040fe400078e00ff */
        /* <DEDUP_REMOVED lines=29> */
[----:B------:R-:W-:Y:S02]  /*54140*/  @P0 ISETP.NE.U32.AND P1, PT, R35, RZ, PT ;  /* 0x000000ff2300020c */ /* 0x000fe40003f25070 */
[----:B------:R-:W-:Y:S01]  /*54150*/  @P0 IADD3 R17, P4, PT, RZ, -R89, RZ ;  /* 0x80000059ff110210 */ /* 0x000fe20007f9e0ff */
[----:B------:R-:W-:Y:S01]  /*54160*/  IMAD.MOV.U32 R33, RZ, RZ, 0x1 ;  /* 0x00000001ff217424 */ /* 0x000fe200078e00ff */
[----:B------:R-:W-:Y:S01]  /*54170*/  IADD3 R35, P6, PT, R23, R26, RZ ;  /* 0x0000001a17237210 */ /* 0x000fe20007fde0ff */
[----:B------:R-:W-:Y:S01]  /*54180*/  IMAD.X R23, RZ, RZ, RZ, P5 ;  /* 0x000000ffff177224 */ /* 0x000fe200028e06ff */
[----:B------:R-:W-:Y:S01]  /*54190*/  @P0 ISETP.NE.U32.AND P2, PT, R36, R17, PT ;  /* 0x000000112400020c */ /* 0x000fe20003f45070 */
[----:B------:R-:W-:Y:S01]  /*541a0*/  IMAD.WIDE.U32 R28, R18, R64, RZ ;  /* 0x00000040121c7225 */ /* 0x000fe200078e00ff */
[----:B------:R-:W-:-:S02]  /*541b0*/  IADD3.X R36, PT, PT, R27, UR4, RZ, P6, !PT ;  /* 0x000000041b247c10 */ /* 0x000fc4000b7fe4ff */
[----:B------:R-:W-:Y:S01]  /*541c0*/  @P3 IADD3 R17, P6, PT, RZ, -R47, RZ ;  /* 0x8000002fff113210 */ /* 0x000fe20007fde0ff */
[----:B------:R-:W-:Y:S01]  /*541d0*/  @P0 IMAD.X R27, RZ, RZ, ~R56, P4 ;  /* 0x000000ffff1b0224 */ /* 0x000fe200020e0e38 */
[----:B------:R-:W-:Y:S02]  /*541e0*/  @P0 ISETP.NE.AND.EX P1, PT, R84, RZ, PT, P1 ;  /* 0x000000ff5400020c */ /* 0x000fe40003f25310 */
[----:B------:R-:W-:Y:S01]  /*541f0*/  @P3 ISETP.NE.U32.AND P4, PT, R51, RZ, PT ;  /* 0x000000ff3300320c */ /* 0x000fe20003f85070 */
[----:B------:R-:W-:Y:S01]  /*54200*/  @P3 IMAD.X R26, RZ, RZ, ~R38, P6 ;  /* 0x000000ffff1a3224 */ /* 0x000fe200030e0e26 */
[----:B------:R-:W-:Y:S02]  /*54210*/  @P0 ISETP.NE.AND.EX P1, PT, R58, R27, !P1, P2 ;  /* 0x0000001b3a00020c */ /* 0x000fe40004f25320 */
[----:B------:R-:W-:Y:S01]  /*54220*/  @P3 ISETP.NE.U32.AND P5, PT, R22, R17, PT ;  /* 0x000000111600320c */ /* 0x000fe20003fa5070 */
[----:B------:R-:W-:Y:S01]  /*54230*/  IMAD.MOV.U32 R22, RZ, RZ, R41 ;  /* 0x000000ffff167224 */ /* 0x000fe200078e0029 */
[----:B------:R-:W-:Y:S01]  /*54240*/  @P3 ISETP.NE.AND.EX P4, PT, R57, RZ, PT, P4 ;  /* 0x000000ff3900320c */ /* 0x000fe20003f85340 */
[----:B------:R-:W-:Y:S01]  /*54250*/  IMAD.MOV.U32 R17, RZ, RZ, 0x1 ;  /* 0x00000001ff117424 */ /* 0x000fe200078e00ff */
[----:B------:R-:W-:-:S02]  /*54260*/  ISETP.NE.U32.AND P2, PT, R35, RZ, PT ;  /* 0x000000ff2300720c */ /* 0x000fc40003f45070 */
[----:B------:R-:W-:Y:S02]  /*54270*/  IADD3 RZ, P6, PT, R40, R37, RZ ;  /* 0x0000002528ff7210 */ /* 0x000fe40007fde0ff */
        /* <DEDUP_REMOVED lines=35> */
.L_x_939:
[----:B------:R-:W-:Y:S05]  /*544b0*/  BSYNC.RECONVERGENT B3 ;  /* 0x0000000000037941 */ /* 0x000fea0003800200 */
.L_x_938:
        /* <DEDUP_REMOVED lines=21> */
[----:B------:R-:W-:Y:S01]  /*54610*/  IMAD.X R31, RZ, RZ, RZ, P4 ;  /* 0x000000ffff1f7224 */ /* 0x000fe200020e06ff */
[----:B------:R-:W-:Y:S01]  /*54620*/  LOP3.LUT R33, RZ, R59, RZ, 0x33, !PT ;  /* 0x0000003bff217212 */ /* 0x000fe200078e33ff */
[----:B------:R-:W-:Y:S01]  /*54630*/  IMAD.WIDE.U32 R36, R22, R68, RZ ;  /* 0x0000004416247225 */ /* 0x000fe200078e00ff */
[----:B------:R-:W-:-:S03]  /*54640*/  @P1 ISETP.NE.AND.EX P2, PT, R38, R26, !P3, P2 ;  /* 0x0000001a2600120c */ /* 0x000fc60005f45320 */
[----:B------:R-:W-:Y:S01]  /*54650*/  IMAD.WIDE.U32 R40, P4, R22, R69, R40 ;  /* 0x0000004516287225 */ /* 0x000fe20007880028 */
[----:B------:R-:W-:Y:S02]  /*54660*/  ISETP.GT.U32.AND P0, PT, R36, R33, PT ;  /* 0x000000212400720c */ /* 0x000fe40003f04070 */
[----:B------:R-:W-:Y:S01]  /*54670*/  LOP3.LUT R33, RZ, R85, RZ, 0x33, !PT ;  /* 0x00000055ff217212 */ /* 0x000fe200078e33ff */
[----:B------:R-:W-:Y:S01]  /*54680*/  IMAD.MOV.U32 R35, RZ, RZ, 0x1 ;  /* 0x00000001ff237424 */ /* 0x000fe200078e00ff */
[----:B------:R-:W-:Y:S01]  /*54690*/  @P1 SEL R35, RZ, 0x1, !P2 ;  /* 0x00000001ff231807 */ /* 0x000fe20005000000 */
[----:B------:R-:W-:Y:S01]  /*546a0*/  IMAD.WIDE.U32.X R30, R25, R65, R30, P5 ;  /* 0x00000041191e7225 */ /* 0x000fe200028e041e */
[----:B------:R-:W-:-:S03]  /*546b0*/  IADD3 R36, P6, PT, R37, R40, RZ ;  /* 0x0000002825247210 */ /* 0x000fc60007fde0ff */
[----:B------:R-:W-:Y:S01]  /*546c0*/  IMAD.WIDE.U32 R28, R25, R62, RZ ;  /* 0x0000003e191c7225 */ /* 0x000fe200078e00ff */
[----:B------:R-:W-:Y:S02]  /*546d0*/  IADD3 R35, P1, PT, R35, R30, RZ ;  /* 0x0000001e23237210 */ /* 0x000fe40007f3e0ff */
[----:B------:R-:W-:Y:S01]  /*546e0*/  ISETP.GT.U32.AND.EX P0, PT, R36, R33, PT, P0 ;  /* 0x000000212400720c */ /* 0x000fe20003f04100 */
[C---:B------:R-:W-:Y:S01]  /*546f0*/  IMAD.WIDE.U32 R26, R18.reuse, R62, RZ ;  /* 0x0000003e121a7225 */ /* 0x040fe200078e00ff */
[----:B------:R-:W-:Y:S02]  /*54700*/  IADD3.X R38, PT, PT, R31, UR4, RZ, P1, !PT ;  /* 0x000000041f267c10 */ /* 0x000fe40008ffe4ff */
[----:B------:R-:W-:Y:S01]  /*54710*/  SEL R33, RZ, 0x1, !P0 ;  /* 0x00000001ff217807 */ /* 0x000fe20004000000 */
[----:B------:R-:W-:Y:S01]  /*54720*/  IMAD.WIDE.U32 R28, P3, R18, R63, R28 ;  /* 0x0000003f121c7225 */ /* 0x000fe2000786001c */
[----:B------:R-:W-:-:S03]  /*54730*/  IADD3 R43, P1, PT, R35, R26, RZ ;  /* 0x0000001a232b7210 */ /* 0x000fc60007f3e0ff */
[----:B------:R-:W-:Y:S01]  /*54740*/  IMAD.X R37, RZ, RZ, RZ, P4 ;  /* 0x000000ffff257224 */ /* 0x000fe200020e06ff */
[----:B------:R-:W-:Y:S01]  /*54750*/  IADD3 R48, P0, PT, R24, R43, RZ ;  /* 0x0000002b18307210 */ /* 0x000fe20007f1e0ff */
[----:B------:R-:W-:Y:S02]  /*54760*/  IMAD.MOV.U32 R36, RZ, RZ, R41 ;  /* 0x000000ffff247224 */ /* 0x000fe400078e0029 */
[----:B------:R-:W-:Y:S02]  /*54770*/  IMAD.IADD R42, R27, 0x1, R28 ;  /* 0x000000011b2a7824 */ /* 0x000fe400078e021c */
        /* <DEDUP_REMOVED lines=52> */
[----:B------:R-:W-:Y:S01]  /*54ac0*/  IMAD.WIDE.U32.X R24, R19, R67, R26, P4 ;  /* 0x0000004313187225 */ /* 0x000fe200020e041a */
        /* <DEDUP_REMOVED lines=21> */
.L_x_941:
[----:B------:R-:W-:Y:S05]  /*54c20*/  BSYNC.RECONVERGENT B3 ;  /* 0x0000000000037941 */ /* 0x000fea0003800200 */
.L_x_940:
[----:B------:R-:W-:Y:S01]  /*54c30*/  IMAD.MOV.U32 R30, RZ, RZ, R31 ;  /* 0x000000ffff1e7224 */ /* 0x000fe200078e001f */
[----:B------:R-:W-:Y:S01]  /*54c40*/  UMOV UR4, URZ ;  /* 0x000000ff00047c82 */ /* 0x000fe20008000000 */
[----:B------:R-:W-:Y:S01]  /*54c50*/  IMAD.MOV.U32 R31, RZ, RZ, R33 ;  /* 0x000000ffff1f7224 */ /* 0x000fe200078e0021 */
[----:B------:R-:W-:Y:S01]  /*54c60*/  IADD3.X R18, PT, PT, R25, UR4, RZ, P3, !PT ;  /* 0x0000000419127c10 */ /* 0x000fe20009ffe4ff */
[C---:B------:R-:W-:Y:S01]  /*54c70*/  IMAD.WIDE.U32 R40, R22.reuse, R64, RZ ;  /* 0x0000004016287225 */ /* 0x040fe200078e00ff */
[----:B------:R-:W-:Y:S01]  /*54c80*/  SEL R23, RZ, 0x1, !P1 ;  /* 0x00000001ff177807 */ /* 0x000fe20004800000 */
[----:B------:R-:W-:Y:S02]  /*54c90*/  BSSY.RELIABLE B3, `(.L_x_942) ;  /* 0x00000a5000037945 */ /* 0x000fe40003800100 */
[----:B------:R-:W-:Y:S01]  /*54ca0*/  IMAD.WIDE.U32 R26, P4, R22, R65, R26 ;  /* 0x00000041161a7225 */ /* 0x000fe2000788001a */
[----:B------:R-:W-:-:S03]  /*54cb0*/  IADD3 R35, P1, PT, R47, R40, RZ ;  /* 0x000000282f237210 */ /* 0x000fc60007f3e0ff */
[----:B------:R-:W-:Y:S01]  /*54cc0*/  IMAD.WIDE.U32.X R24, R15, R69, R30, P2 ;  /* 0x000000450f187225 */ /* 0x000fe200010e041e */
[----:B------:R-:W-:-:S03]  /*54cd0*/  IADD3 R38, P2, PT, R35, R48, RZ ;  /* 0x0000003023267210 */ /* 0x000fc60007f5e0ff */
[----:B------:R-:W-:Y:S01]  /*54ce0*/  IMAD.WIDE.U32 R28, R15, R66, RZ ;  /* 0x000000420f1c7225 */ /* 0x000fe200078e00ff */
[----:B------:R-:W-:-:S03]  /*54cf0*/  IADD3 R49, P3, PT, R23, R24, RZ ;  /* 0x0000001817317210 */ /* 0x000fc60007f7e0ff */
        /* <DEDUP_REMOVED lines=23> */
[----:B------:R-:W-:Y:S01]  /*54e70*/  IMAD.X R23, RZ, RZ, RZ, P0 ;  /* 0x000000ffff177224 */ /* 0x000fe200000e06ff */
[----:B------:R-:W-:Y:S01]  /*54e80*/  @P1 ISETP.NE.U32.AND P4, PT, R29, RZ, PT ;  /* 0x000000ff1d00120c */ /* 0x000fe20003f85070 */
[----:B------:R-:W-:Y:S01]  /*54e90*/  IMAD.WIDE.U32 R28, R19, R62, RZ ;  /* 0x0000003e131c7225 */ /* 0x000fe200078e00ff */
[----:B------:R-:W-:-:S02]  /*54ea0*/  @P3 ISETP.NE.AND.EX P2, PT, R33, R18, !P2, P5 ;  /* 0x000000122100320c */ /* 0x000fc40005745350 */
[----:B------:R-:W-:Y:S01]  /*54eb0*/  @P1 IADD3 R35, P5, PT, RZ, -R49, RZ ;  /* 0x80000031ff231210 */ /* 0x000fe20007fbe0ff */
[----:B------:R-:W-:Y:S01]  /*54ec0*/  IMAD.MOV.U32 R33, RZ, RZ, 0x1 ;  /* 0x00000001ff217424 */ /* 0x000fe200078e00ff */
[----:B------:R-:W-:Y:S01]  /*54ed0*/  @P3 SEL R33, RZ, 0x1, !P2 ;  /* 0x00000001ff213807 */ /* 0x000fe20005000000 */
[----:B------:R-:W-:Y:S01]  /*54ee0*/  IMAD.WIDE.U32.X R26, R19, R65, R24, P6 ;  /* 0x00000041131a7225 */ /* 0x000fe200030e0418 */
[----:B------:R-:W-:Y:S02]  /*54ef0*/  @P1 ISETP.NE.U32.AND P0, PT, R42, R35, PT ;  /* 0x000000232a00120c */ /* 0x000fe40003f05070 */
[----:B------:R-:W-:Y:S01]  /*54f00*/  @P1 ISETP.NE.AND.EX P4, PT, R44, RZ, PT, P4 ;  /* 0x000000ff2c00120c */ /* 0x000fe20003f85340 */
        /* <DEDUP_REMOVED lines=30> */
[----:B------:R-:W-:Y:S02]  /*550f0*/  @P1 IADD3 R21, P6, PT, RZ, -R35, RZ ;  /* 0x80000023ff151210 */ /* 0x000fe40007fde0ff */
[----:B------:R-:W-:Y:S02]  /*55100*/  @P1 ISETP.NE.U32.AND P3, PT, R43, RZ, PT ;  /* 0x000000ff2b00120c */ /* 0x000fe40003f65070 */
[----:B------:R-:W-:Y:S01]  /*55110*/  ISETP.GE.U32.AND.EX P0, PT, R40, R36, PT, P0 ;  /* 0x000000242800720c */ /* 0x000fe20003f06100 */
[----:B------:R-:W-:Y:S01]  /*55120*/  @P1 IMAD.X R18, RZ, RZ, ~R18, P6 ;  /* 0x000000ffff121224 */ /* 0x000fe200030e0e12 */
[----:B------:R-:W-:Y:S01]  /*55130*/  @P1 ISETP.NE.AND.EX P3, PT, R20, RZ, PT, P3 ;  /* 0x000000ff1400120c */ /* 0x000fe20003f65330 */
[----:B------:R-:W-:Y:S01]  /*55140*/  IMAD.MOV.U32 R20, RZ, RZ, R25 ;  /* 0x000000ffff147224 */ /* 0x000fe200078e0019 */
[----:B------:R-:W-:Y:S01]  /*55150*/  @P1 ISETP.NE.U32.AND P5, PT, R28, R21, PT ;  /* 0x000000151c00120c */ /* 0x000fe20003fa5070 */
[----:B------:R-:W-:Y:S01]  /*55160*/  IMAD.X R21, RZ, RZ, RZ, P2 ;  /* 0x000000ffff157224 */ /* 0x000fe200010e06ff */
[----:B------:R-:W-:-:S02]  /*55170*/  IADD3 RZ, P2, PT, R24, R29, RZ ;  /* 0x0000001d18ff7210 */ /* 0x000fc40007f5e0ff */
[----:B------:R-:W-:-:S03]  /*55180*/  @P1 ISETP.NE.AND.EX P3, PT, R41, R18, !P3, P5 ;  /* 0x000000122900120c */ /* 0x000fc60005f65350 */
[----:B------:R-:W-:Y:S01]  /*55190*/  IMAD.WIDE.U32.X R18, R19, R63, R20, P2 ;  /* 0x0000003f13127225 */ /* 0x000fe200010e0414 */
[----:B------:R-:W-:Y:S02]  /*551a0*/  @P1 SEL R23, RZ, 0x1, !P3 ;  /* 0x00000001ff171807 */ /* 0x000fe40005800000 */
[----:B------:R-:W-:Y:S02]  /*551b0*/  @P0 IADD3 R21, P5, PT, RZ, -R33, RZ ;  /* 0x80000021ff150210 */ /* 0x000fe40007fbe0ff */
[----:B------:R-:W-:Y:S01]  /*551c0*/  IADD3 R25, P1, PT, R23, R18, RZ ;  /* 0x0000001217197210 */ /* 0x000fe20007f3e0ff */
[----:B------:R-:W-:Y:S01]  /*551d0*/  IMAD.MOV.U32 R23, RZ, RZ, 0x1 ;  /* 0x00000001ff177424 */ /* 0x000fe200078e00ff */
[----:B------:R-:W-:Y:S01]  /*551e0*/  @P0 ISETP.NE.U32.AND P2, PT, R47, RZ, PT ;  /* 0x000000ff2f00020c */ /* 0x000fe20003f45070 */
[----:B------:R-:W-:Y:S01]  /*551f0*/  @P0 IMAD.X R18, RZ, RZ, ~R22, P5 ;  /* 0x000000ffff120224 */ /* 0x000fe200028e0e16 */
[----:B------:R-:W-:Y:S01]  /*55200*/  IADD3.X R29, PT, PT, R19, UR4, RZ, P1, !PT ;  /* 0x00000004131d7c10 */ /* 0x000fe20008ffe4ff */
[----:B------:R-:W-:Y:S01]  /*55210*/  IMAD.X R19, RZ, RZ, RZ, P4 ;  /* 0x000000ffff137224 */ /* 0x000fe200020e06ff */
[----:B------:R-:W-:-:S02]  /*55220*/  ISETP.NE.U32.AND P1, PT, R25, RZ, PT ;  /* 0x000000ff1900720c */ /* 0x000fc40003f25070 */
[----:B------:R-:W-:Y:S02]  /*55230*/  @P0 ISETP.NE.AND.EX P2, PT, R36, RZ, PT, P2 ;  /* 0x000000ff2400020c */ /* 0x000fe40003f45320 */
[----:B------:R-:W-:Y:S01]  /*55240*/  @P0 ISETP.NE.U32.AND P3, PT, R30, R21, PT ;  /* 0x000000151e00020c */ /* 0x000fe20003f65070 */
[----:B------:R-:W-:Y:S01]  /*55250*/  IMAD.WIDE.U32 R20, R15, R62, RZ ;  /* 0x0000003e0f147225 */ /* 0x000fe200078e00ff */
        /* <DEDUP_REMOVED lines=72> */
.L_x_943:
[----:B------:R-:W-:Y:S05]  /*556e0*/  BSYNC.RELIABLE B3 ;  /* 0x0000000000037941 */ /* 0x000fea0003800100 */
.L_x_942:
        /* <DEDUP_REMOVED lines=21> */
[----:B------:R-:W-:Y:S01]  /*55840*/  IADD3.X R32, PT, PT, R32, -0x1, ~R63, P5, P6 ;  /* 0xffffffff20207810 */ /* 0x000fe20002fecc3f */
[----:B------:R-:W-:Y:S06]  /*55850*/  BRA `(.L_x_780) ;  /* 0x000001a400047947 */ /* 0x000fec0003800000 */
.L_x_853:
[----:B------:R-:W-:Y:S01]  /*55860*/  LOP3.LUT R60, R57, R60, R61, 0xfe, !PT ;  /* 0x0000003c393c7212 */ /* 0x000fe200078efe3d */
[----:B------:R-:W-:Y:S01]  /*55870*/  IMAD.MOV.U32 R23, RZ, RZ, RZ ;  /* 0x000000ffff177224 */ /* 0x000fe200078e00ff */
[----:B------:R-:W-:Y:S02]  /*55880*/  LOP3.LUT R24, R86, R89, R99, 0xfe, !PT ;  /* 0x0000005956187212 */ /* 0x000fe400078efe63 */
[----:B------:R-:W-:Y:S02]  /*55890*/  CS2R R32, SRZ ;  /* 0x0000000000207805 */ /* 0x000fe4000001ff00 */
[----:B------:R-:W-:Y:S02]  /*558a0*/  LOP3.LUT R59, R58, R59, R106, 0xfe, !PT ;  /* 0x0000003b3a3b7212 */ /* 0x000fe400078efe6a */
[----:B------:R-:W-:Y:S02]  /*558b0*/  CS2R R34, SRZ ;  /* 0x0000000000227805 */ /* 0x000fe4000001ff00 */
[----:B------:R-:W-:-:S02]  /*558c0*/  LOP3.LUT P0, RZ, R60, R55, RZ, 0xfc, !PT ;  /* 0x000000373cff7212 */ /* 0x000fc4000780fcff */
[----:B------:R-:W-:Y:S02]  /*558d0*/  CS2R R36, SRZ ;  /* 0x0000000000247805 */ /* 0x000fe4000001ff00 */
[----:B------:R-:W-:Y:S02]  /*558e0*/  LOP3.LUT P1, RZ, R24, R85, RZ, 0xfc, !PT ;  /* 0x0000005518ff7212 */ /* 0x000fe4000782fcff */
[----:B------:R-:W-:Y:S02]  /*558f0*/  CS2R R38, SRZ ;  /* 0x0000000000267805 */ /* 0x000fe4000001ff00 */
[----:B------:R-:W-:Y:S01]  /*55900*/  LOP3.LUT R25, R87, R88, R98, 0xfe, !PT ;  /* 0x0000005857197212 */ /* 0x000fe200078efe62 */
[----:B------:R-:W-:Y:S01]  /*55910*/  IMAD.MOV.U32 R55, RZ, RZ, RZ ;  /* 0x000000ffff377224 */ /* 0x000fe200078e00ff */
[----:B------:R-:W-:Y:S02]  /*55920*/  LOP3.LUT P0, RZ, R59, R56, RZ, 0xfc, P0 ;  /* 0x000000383bff7212 */ /* 0x000fe4000000fcff */
[----:B------:R-:W-:-:S02]  /*55930*/  CS2R R90, SRZ ;  /* 0x00000000005a7805 */ /* 0x000fc4000001ff00 */
[----:B------:R-:W-:Y:S02]  /*55940*/  LOP3.LUT P1, RZ, R25, R84, RZ, 0xfc, P1 ;  /* 0x0000005419ff7212 */ /* 0x000fe4000082fcff */
[----:B------:R-:W-:Y:S01]  /*55950*/  CS2R R60, SRZ ;  /* 0x00000000003c7805 */ /* 0x000fe2000001ff00 */
[----:B------:R-:W-:Y:S01]  /*55960*/  IMAD.MOV.U32 R46, RZ, RZ, RZ ;  /* 0x000000ffff2e7224 */ /* 0x000fe200078e00ff */
[----:B------:R-:W-:Y:S02]  /*55970*/  CS2R R116, SRZ ;  /* 0x0000000000747805 */ /* 0x000fe4000001ff00 */
[----:B------:R-:W-:Y:S01]  /*55980*/  PLOP3.LUT P0, PT, P0, P1, PT, 0xf2, 0x2f ;  /* 0x00000000002f781c */ /* 0x000fe20000703e72 */
[----:B------:R-:W-:Y:S01]  /*55990*/  IMAD.MOV.U32 R106, RZ, RZ, RZ ;  /* 0x000000ffff6a7224 */ /* 0x000fe200078e00ff */
[----:B------:R-:W-:Y:S01]  /*559a0*/  CS2R R118, SRZ ;  /* 0x0000000000767805 */ /* 0x000fe2000001ff00 */
[----:B------:R-:W-:Y:S01]  /*559b0*/  IMAD.MOV.U32 R115, RZ, RZ, RZ ;  /* 0x000000ffff737224 */ /* 0x000fe200078e00ff */
[----:B------:R-:W-:Y:S01]  /*559c0*/  CS2R R120, SRZ ;  /* 0x0000000000787805 */ /* 0x000fe2000001ff00 */
[----:B------:R-:W-:-:S08]  /*559d0*/  IMAD.MOV.U32 R122, RZ, RZ, RZ ;  /* 0x000000ffff7a7224 */ /* 0x000fd000078e00ff */
[----:B------:R-:W-:Y:S05]  /*559e0*/  @P0 BRA `(.L_x_780) ;  /* 0x000001a000a00947 */ /* 0x000fea0003800000 */
        /* <DEDUP_REMOVED lines=44> */
[----:B------:R-:W-:Y:S02]  /*55cb0*/  IMAD.X R42, RZ, RZ, R29, P0 ;  /* 0x000000ffff2a7224 */ /* 0x000fe400000e061d */
[----:B------:R-:W-:Y:S01]  /*55cc0*/  IMAD.WIDE.U32 R38, P6, R107, R104, R34 ;  /* 0x000000686b267225 */ /* 0x000fe200078c0022 */
[----:B------:R-:W-:Y:S02]  /*55cd0*/  IADD3 R34, P0, PT, R43, R24, RZ ;  /* 0x000000182b227210 */ /* 0x000fe40007f1e0ff */
[----:B------:R-:W-:Y:S01]  /*55ce0*/  IADD3 R43, P2, PT, RZ, -R43, RZ ;  /* 0x8000002bff2b7210 */ /* 0x000fe20007f5e0ff */
[----:B------:R-:W-:Y:S01]  /*55cf0*/  IMAD.X R44, RZ, RZ, R33, P1 ;  /* 0x000000ffff2c7224 */ /* 0x000fe200008e0621 */
[----:B------:R-:W-:Y:S01]  /*55d00*/  IADD3 R49, P1, PT, R45, R40, RZ ;  /* 0x000000282d317210 */ /* 0x000fe20007f3e0ff */
[----:B------:R-:W-:Y:S01]  /*55d10*/  IMAD.IADD R47, R25, 0x1, R26 ;  /* 0x00000001192f7824 */ /* 0x000fe200078e021a */
[----:B------:R-:W-:Y:S01]  /*55d20*/  ISETP.NE.U32.AND P4, PT, R34, RZ, PT ;  /* 0x000000ff2200720c */ /* 0x000fe20003f85070 */
        /* <DEDUP_REMOVED lines=29> */
[----:B------:R-:W-:Y:S02]  /*55f00*/  IADD3 R49, P0, PT, R35, R28, RZ ;  /* 0x0000001c23317210 */ /* 0x000fe40007f1e0ff */
[----:B------:R-:W-:Y:S01]  /*55f10*/  @P1 ISETP.NE.AND.EX P2, PT, R51, R34, !P2, P5 ;  /* 0x000000223300120c */ /* 0x000fe20005745350 */
[----:B------:R-:W-:-:S03]  /*55f20*/  IMAD.WIDE.U32.X R38, R104, R104, R32, P4 ;  /* 0x0000006868267225 */ /* 0x000fc600020e0420 */
[----:B------:R-:W-:Y:S01]  /*55f30*/  @P1 SEL R37, RZ, 0x1, !P2 ;  /* 0x00000001ff251807 */ /* 0x000fe20005000000 */
[----:B------:R-:W-:-:S04]  /*55f40*/  IMAD.WIDE.U32 R34, R100, R109, RZ ;  /* 0x0000006d64227225 */ /* 0x000fc800078e00ff */
[----:B------:R-:W-:Y:S01]  /*55f50*/  IMAD.X R44, RZ, RZ, R29, P0 ;  /* 0x000000ffff2c7224 */ /* 0x000fe200000e061d */
[----:B------:R-:W-:Y:S01]  /*55f60*/  IADD3 R51, P0, PT, R37, R38, RZ ;  /* 0x0000002625337210 */ /* 0x000fe20007f1e0ff */
[----:B------:R-:W-:Y:S01]  /*55f70*/  IMAD.WIDE.U32 R28, R102, R107, RZ ;  /* 0x0000006b661c7225 */ /* 0x000fe200078e00ff */
[----:B------:R-:W-:Y:S02]  /*55f80*/  IADD3 R37, P2, PT, R50, R24, RZ ;  /* 0x0000001832257210 */ /* 0x000fe40007f5e0ff */
[----:B------:R-:W-:Y:S01]  /*55f90*/  IADD3.X R46, PT, PT, R39, UR4, RZ, P0, !PT ;  /* 0x00000004272e7c10 */ /* 0x000fe200087fe4ff */
[----:B------:R-:W-:Y:S01]  /*55fa0*/  IMAD.WIDE.U32 R32, R103, R109, RZ ;  /* 0x0000006d67207225 */ /* 0x000fe200078e00ff */
[----:B------:R-:W-:-:S03]  /*55fb0*/  IADD3 R54, P1, PT, R51, R40, RZ ;  /* 0x0000002833367210 */ /* 0x000fc60007f3e0ff */
        /* <DEDUP_REMOVED lines=92> */
[----:B------:R-:W-:Y:S02]  /*56580*/  IMAD R39, R30, R71, R39 ;  /* 0x000000471e277224 */ /* 0x000fe400078e0227 */
[----:B------:R-:W-:Y:S01]  /*56590*/  IMAD.X R55, RZ, RZ, RZ, P1 ;  /* 0x000000ffff377224 */ /* 0x000fe200008e06ff */
[----:B------:R-:W-:Y:S01]  /*565a0*/  ISETP.GE.U32.AND.EX P2, PT, R58, R49, PT, P2 ;  /* 0x000000313a00720c */ /* 0x000fe20003f46120 */
[----:B------:R-:W-:Y:S01]  /*565b0*/  IMAD.IADD R39, R25, 0x1, R39 ;  /* 0x0000000119277824 */ /* 0x000fe200078e0227 */
[----:B------:R-:W-:-:S11]  /*565c0*/  LOP3.LUT R25, RZ, R30, RZ, 0x33, !PT ;  /* 0x0000001eff197212 */ /* 0x000fd600078e33ff */
[----:B------:R-:W-:Y:S01]  /*565d0*/  @P2 IADD3 R47, P6, PT, RZ, -R57, RZ ;  /* 0x80000039ff2f2210 */ /* 0x000fe20007fde0ff */
[-C--:B------:R-:W-:Y:S01]  /*565e0*/  IMAD.WIDE.U32 R56, R39, R68.reuse, RZ ;  /* 0x0000004427387225 */ /* 0x080fe200078e00ff */
[----:B------:R-:W-:Y:S02]  /*565f0*/  @P2 ISETP.NE.U32.AND P3, PT, R48, RZ, PT ;  /* 0x000000ff3000220c */ /* 0x000fe40003f65070 */
[----:B------:R-:W-:Y:S01]  /*56600*/  @P2 ISETP.NE.U32.AND P5, PT, R40, R47, PT ;  /* 0x0000002f2800220c */ /* 0x000fe20003fa5070 */
[----:B------:R-:W-:Y:S01]  /*56610*/  @P2 IMAD.X R30, RZ, RZ, ~R54, P6 ;  /* 0x000000ffff1e2224 */ /* 0x000fe200030e0e36 */
[----:B------:R-:W-:Y:S01]  /*56620*/  @P2 ISETP.NE.AND.EX P3, PT, R49, RZ, PT, P3 ;  /* 0x000000ff3100220c */ /* 0x000fe20003f65330 */
[----:B------:R-:W-:Y:S01]  /*56630*/  IMAD.WIDE.U32 R48, R24, R68, RZ ;  /* 0x0000004418307225 */ /* 0x000fe200078e00ff */
[----:B------:R-:W-:Y:S02]  /*56640*/  IADD3 RZ, P6, PT, R42, R41, RZ ;  /* 0x000000292aff7210 */ /* 0x000fe40007fde0ff */
[----:B------:R-:W-:Y:S01]  /*56650*/  @P2 ISETP.NE.AND.EX P3, PT, R61, R30, !P3, P5 ;  /* 0x0000001e3d00220c */ /* 0x000fe20005f65350 */
[----:B------:R-:W-:Y:S01]  /*56660*/  IMAD.WIDE.U32 R56, P1, R24, R69, R56 ;  /* 0x0000004518387225 */ /* 0x000fe20007820038 */
[----:B------:R-:W-:-:S03]  /*56670*/  ISETP.GT.U32.AND P5, PT, R48, R25, PT ;  /* 0x000000193000720c */ /* 0x000fc60003fa4070 */
[----:B------:R-:W-:Y:S02]  /*56680*/  IMAD.MOV.U32 R54, RZ, RZ, R43 ;  /* 0x000000ffff367224 */ /* 0x000fe400078e002b */
        /* <DEDUP_REMOVED lines=48> */
[----:B------:R-:W-:-:S03]  /*56990*/  IMAD.WIDE.U32 R50, P5, R100, R107, R40 ;  /* 0x0000006b64327225 */ /* 0x000fc600078a0028 */
[----:B------:R-:W-:Y:S01]  /*569a0*/  @P2 ISETP.NE.AND.EX P4, PT, R49, RZ, PT, P4 ;  /* 0x000000ff3100220c */ /* 0x000fe20003f85340 */
[----:B------:R-:W-:Y:S01]  /*569b0*/  IMAD.X R41, RZ, RZ, RZ, P0 ;  /* 0x000000ffff297224 */ /* 0x000fe200000e06ff */
[----:B------:R-:W-:Y:S01]  /*569c0*/  @P2 IADD3 R25, P0, PT, RZ, -R53, RZ ;  /* 0x80000035ff192210 */ /* 0x000fe20007f1e0ff */
[----:B------:R-:W-:Y:S02]  /*569d0*/  IMAD.X R47, RZ, RZ, RZ, P5 ;  /* 0x000000ffff2f7224 */ /* 0x000fe400028e06ff */
[----:B------:R-:W-:Y:S01]  /*569e0*/  IMAD.MOV.U32 R53, RZ, RZ, 0x1 ;  /* 0x00000001ff357424 */ /* 0x000fe200078e00ff */
[----:B------:R-:W-:Y:S01]  /*569f0*/  @P2 ISETP.NE.U32.AND P5, PT, R34, R25, PT ;  /* 0x000000192200220c */ /* 0x000fe20003fa5070 */
[----:B------:R-:W-:Y:S01]  /*56a00*/  @P2 IMAD.X R25, RZ, RZ, ~R48, P0 ;  /* 0x000000ffff192224 */ /* 0x000fe200000e0e30 */
[----:B------:R-:W-:Y:S01]  /*56a10*/  ISETP.GE.U32.AND P0, PT, R30, R52, PT ;  /* 0x000000341e00720c */ /* 0x000fe20003f06070 */
[----:B------:R-:W-:Y:S01]  /*56a20*/  IMAD.WIDE.U32 R48, R107, R103, RZ ;  /* 0x000000676b307225 */ /* 0x000fe200078e00ff */
[----:B------:R-:W-:-:S02]  /*56a30*/  @P1 SEL R53, RZ, 0x1, !P3 ;  /* 0x00000001ff351807 */ /* 0x000fc40005800000 */
[----:B------:R-:W-:Y:S01]  /*56a40*/  ISETP.GE.U32.AND.EX P0, PT, R23, R54, PT, P0 ;  /* 0x000000361700720c */ /* 0x000fe20003f06100 */
[----:B------:R-:W-:Y:S01]  /*56a50*/  IMAD.MOV.U32 R40, RZ, RZ, R29 ;  /* 0x000000ffff287224 */ /* 0x000fe200078e001d */
[----:B------:R-:W-:Y:S01]  /*56a60*/  @P2 ISETP.NE.AND.EX P4, PT, R56, R25, !P4, P5 ;  /* 0x000000193800220c */ /* 0x000fe20006785350 */
[----:B------:R-:W-:Y:S01]  /*56a70*/  IMAD.MOV.U32 R48, RZ, RZ, R33 ;  /* 0x000000ffff307224 */ /* 0x000fe200078e0021 */
[----:B------:R-:W-:Y:S01]  /*56a80*/  IADD3 RZ, P5, PT, R49, R50, RZ ;  /* 0x0000003231ff7210 */ /* 0x000fe20007fbe0ff */
[----:B------:R-:W-:Y:S01]  /*56a90*/  IMAD.X R49, RZ, RZ, RZ, P6 ;  /* 0x000000ffff317224 */ /* 0x000fe200030e06ff */
[----:B------:R-:W-:Y:S01]  /*56aa0*/  IADD3 RZ, P3, PT, R32, R35, RZ ;  /* 0x0000002320ff7210 */ /* 0x000fe20007f7e0ff */
[----:B------:R-:W-:Y:S01]  /*56ab0*/  IMAD.MOV.U32 R25, RZ, RZ, 0x1 ;  /* 0x00000001ff197424 */ /* 0x000fe200078e00ff */
[----:B------:R-:W-:Y:S01]  /*56ac0*/  IADD3 RZ, P6, PT, R28, R27, RZ ;  /* 0x0000001b1cff7210 */ /* 0x000fe20007fde0ff */
[----:B------:R-:W-:Y:S01]  /*56ad0*/  IMAD.WIDE.U32 R28, R100, R105, RZ ;  /* 0x00000069641c7225 */ /* 0x000fe200078e00ff */
[----:B------:R-:W-:-:S03]  /*56ae0*/  @P2 SEL R25, RZ, 0x1, !P4 ;  /* 0x00000001ff192807 */ /* 0x000fc60006000000 */
[----:B------:R-:W-:Y:S01]  /*56af0*/  @P0 IADD3 R27, P4, PT, RZ, -R57, RZ ;  /* 0x80000039ff1b0210 */ /* 0x000fe20007f9e0ff */
[----:B------:R-:W-:Y:S01]  /*56b00*/  IMAD.WIDE.U32.X R34, R39, R67, R48, P3 ;  /* 0x0000004327227225 */ /* 0x000fe200018e0430 */
[----:B------:R-:W-:Y:S02]  /*56b10*/  @P0 ISETP.NE.U32.AND P1, PT, R52, RZ, PT ;  /* 0x000000ff3400020c */ /* 0x000fe40003f25070 */
[----:B------:R-:W-:Y:S01]  /*56b20*/  @P0 ISETP.NE.U32.AND P3, PT, R26, R27, PT ;  /* 0x0000001b1a00020c */ /* 0x000fe20003f65070 */
[----:B------:R-:W-:Y:S01]  /*56b30*/  IMAD.MOV.U32 R46, RZ, RZ, R51 ;  /* 0x000000ffff2e7224 */ /* 0x000fe200078e0033 */
        /* <DEDUP_REMOVED lines=24> */
[----:B------:R-:W-:Y:S01]  /*56cc0*/  ISETP.GE.U32.AND P4, PT, R44, R54, PT ;  /* 0x000000362c00720c */ /* 0x000fe20003f86070 */
[----:B------:R-:W-:Y:S01]  /*56cd0*/  IMAD.X R37, RZ, RZ, RZ, P2 ;  /* 0x000000ffff257224 */ /* 0x000fe200010e06ff */
[----:B------:R-:W-:Y:S01]  /*56ce0*/  IADD3 R57, P0, PT, R25, R40, RZ ;  /* 0x0000002819397210 */ /* 0x000fe20007f1e0ff */
[----:B------:R-:W-:-:S02]  /*56cf0*/  IMAD.X R91, R61, 0x1, R52, P5 ;  /* 0x000000013d5b7824 */ /* 0x000fc400028e0634 */
[----:B------:R-:W-:Y:S01]  /*56d00*/  IMAD.MOV.U32 R40, RZ, RZ, R47 ;  /* 0x000000ffff287224 */ /* 0x000fe200078e002f */
        /* <DEDUP_REMOVED lines=11> */
[----:B------:R-:W-:Y:S02]  /*56dc0*/  @P1 ISETP.NE.U32.AND P6, PT, R32, R25, PT ;  /* 0x000000192000120c */ /* 0x000fe40003fc5070 */
[----:B------:R-:W-:Y:S01]  /*56dd0*/  IADD3 RZ, P3, PT, R46, R35, RZ ;  /* 0x000000232eff7210 */ /* 0x000fe20007f7e0ff */
[----:B------:R-:W-:Y:S01]  /*56de0*/  IMAD.X R26, R49, 0x1, R26, P5 ;  /* 0x00000001311a7824 */ /* 0x000fe200028e061a */
[----:B------:R-:W-:Y:S02]  /*56df0*/  @P1 ISETP.NE.AND.EX P0, PT, R51, R36, !P0, P6 ;  /* 0x000000243300120c */ /* 0x000fe40004705360 */
[----:B------:R-:W-:Y:S02]  /*56e00*/  ISETP.GE.U32.AND P6, PT, R27, R48, PT ;  /* 0x000000301b00720c */ /* 0x000fe40003fc6070 */
[----:B------:R-:W-:Y:S02]  /*56e10*/  @P4 ISETP.NE.U32.AND P5, PT, R54, RZ, PT ;  /* 0x000000ff3600420c */ /* 0x000fe40003fa5070 */
[----:B------:R-:W-:-:S02]  /*56e20*/  ISETP.GE.U32.AND.EX P2, PT, R26, R49, PT, P6 ;  /* 0x000000311a00720c */ /* 0x000fc40003f46160 */
[----:B------:R-:W-:Y:S02]  /*56e30*/  @P4 IADD3 R25, P6, PT, RZ, -R59, RZ ;  /* 0x8000003bff194210 */ /* 0x000fe40007fde0ff */
[----:B------:R-:W-:-:S03]  /*56e40*/  @P4 ISETP.NE.AND.EX P5, PT, R91, RZ, PT, P5 ;  /* 0x000000ff5b00420c */ /* 0x000fc60003fa5350 */
[----:B------:R-:W-:Y:S01]  /*56e50*/  @P4 IMAD.X R36, RZ, RZ, ~R52, P6 ;  /* 0x000000ffff244224 */ /* 0x000fe200030e0e34 */
[----:B------:R-:W-:Y:S01]  /*56e60*/  @P4 ISETP.NE.U32.AND P6, PT, R34, R25, PT ;  /* 0x000000192200420c */ /* 0x000fe20003fc5070 */
[----:B------:R-:W-:-:S03]  /*56e70*/  IMAD.WIDE.U32.X R34, R39, R65, R40, P3 ;  /* 0x0000004127227225 */ /* 0x000fc600018e0428 */
[----:B------:R-:W-:Y:S01]  /*56e80*/  @P4 ISETP.NE.AND.EX P5, PT, R61, R36, !P5, P6 ;  /* 0x000000243d00420c */ /* 0x000fe20006fa5360 */
[----:B------:R-:W-:Y:S01]  /*56e90*/  IMAD.MOV.U32 R25, RZ, RZ, 0x1 ;  /* 0x00000001ff197424 */ /* 0x000fe200078e00ff */
        /* <DEDUP_REMOVED lines=10> */
[----:B------:R-:W-:Y:S01]  /*56f40*/  IMAD R34, R31, R70, RZ ;  /* 0x000000461f227224 */ /* 0x000fe200078e02ff */
[----:B------:R-:W-:Y:S01]  /*56f50*/  @P2 ISETP.NE.AND.EX P3, PT, R51, R28, !P3, P5 ;  /* 0x0000001c3300220c */ /* 0x000fe20005f65350 */
[----:B------:R-:W-:Y:S01]  /*56f60*/  IMAD.WIDE.U32 R28, P5, R24, R63, R32 ;  /* 0x0000003f181c7225 */ /* 0x000fe200078a0020 */
[----:B------:R-:W-:Y:S02]  /*56f70*/  IADD3.X R54, PT, PT, R35, UR4, RZ, P6, !PT ;  /* 0x0000000423367c10 */ /* 0x000fe4000b7fe4ff */
[----:B------:R-:W-:Y:S01]  /*56f80*/  LOP3.LUT R31, RZ, R31, RZ, 0x33, !PT ;  /* 0x0000001fff1f7212 */ /* 0x000fe200078e33ff */
[----:B------:R-:W-:Y:S01]  /*56f90*/  IMAD.MOV.U32 R35, RZ, RZ, 0x1 ;  /* 0x00000001ff237424 */ /* 0x000fe200078e00ff */
        /* <DEDUP_REMOVED lines=9> */
[----:B------:R-:W-:Y:S01]  /*57030*/  IMAD.IADD R56, R33, 0x1, R28 ;  /* 0x0000000121387824 */ /* 0x000fe200078e021c */
[----:B------:R-:W-:Y:S01]  /*57040*/  LOP3.LUT R45, RZ, R45, RZ, 0x33, !PT ;  /* 0x0000002dff2d7212 */ /* 0x000fe200078e33ff */
        /* <DEDUP_REMOVED lines=17> */
[----:B------:R-:W-:Y:S01]  /*57160*/  IMAD.MOV.U32 R46, RZ, RZ, R43 ;  /* 0x000000ffff2e7224 */ /* 0x000fe200078e002b */
[----:B------:R-:W-:Y:S01]  /*57170*/  SEL R31, RZ, 0x1, !P4 ;  /* 0x00000001ff1f7807 */ /* 0x000fe20006000000 */
[----:B------:R-:W-:Y:S02]  /*57180*/  IMAD.MOV.U32 R48, RZ, RZ, R41 ;  /* 0x000000ffff307224 */ /* 0x000fe400078e0029 */
[----:B------:R-:W-:-:S04]  /*57190*/  IMAD.WIDE.U32 R40, R100, R103, RZ ;  /* 0x0000006764287225 */ /* 0x000fc800078e00ff */
        /* <DEDUP_REMOVED lines=42> */
[----:B------:R-:W-:Y:S01]  /*57440*/  IMAD.WIDE.U32 R38, R34, R64, RZ ;  /* 0x0000004022267225 */ /* 0x000fe200078e00ff */
[----:B------:R-:W-:Y:S02]  /*57450*/  IADD3 R49, P5, PT, R35, R44, RZ ;  /* 0x0000002c23317210 */ /* 0x000fe40007fbe0ff */
[----:B------:R-:W-:Y:S01]  /*57460*/  @P1 ISETP.NE.AND.EX P0, PT, R57, RZ, PT, P0 ;  /* 0x000000ff3900120c */ /* 0x000fe20003f05300 */
[----:B------:R-:W-:Y:S01]  /*57470*/  @P1 IMAD.X R28, RZ, RZ, ~R52, P2 ;  /* 0x000000ffff1c1224 */ /* 0x000fe200010e0e34 */
        /* <DEDUP_REMOVED lines=50> */
.L_x_945:
[----:B------:R-:W-:Y:S05]  /*577a0*/  BSYNC.RECONVERGENT B3 ;  /* 0x0000000000037941 */ /* 0x000fea0003800200 */
.L_x_944:
        /* <DEDUP_REMOVED lines=27> */
[----:B------:R-:W-:-:S02]  /*57960*/  @P1 ISETP.NE.AND.EX P2, PT, R48, R37, !P3, P2 ;  /* 0x000000253000120c */ /* 0x000fc40005f45320 */
[----:B------:R-:W-:Y:S01]  /*57970*/  ISETP.GT.U32.AND P0, PT, R44, R25, PT ;  /* 0x000000192c00720c */ /* 0x000fe20003f04070 */
[----:B------:R-:W-:Y:S01]  /*57980*/  IMAD.WIDE.U32.X R40, R34, R65, R40, P5 ;  /* 0x0000004122287225 */ /* 0x000fe200028e0428 */
[----:B------:R-:W-:Y:S02]  /*57990*/  @P1 SEL R49, RZ, 0x1, !P2 ;  /* 0x00000001ff311807 */ /* 0x000fe40005000000 */
[----:B------:R-:W-:Y:S01]  /*579a0*/  IADD3 R44, P6, PT, R45, R46, RZ ;  /* 0x0000002e2d2c7210 */ /* 0x000fe20007fde0ff */
[C---:B------:R-:W-:Y:S01]  /*579b0*/  IMAD.WIDE.U32 R38, P3, R24.reuse, R63, R42 ;  /* 0x0000003f18267225 */ /* 0x040fe2000786002a */
[----:B------:R-:W-:Y:S02]  /*579c0*/  LOP3.LUT R37, RZ, R60, RZ, 0x33, !PT ;  /* 0x0000003cff257212 */ /* 0x000fe400078e33ff */
[----:B------:R-:W-:Y:S01]  /*579d0*/  IADD3 R49, P1, PT, R49, R40, RZ ;  /* 0x0000002831317210 */ /* 0x000fe20007f3e0ff */
[----:B------:R-:W-:Y:S01]  /*579e0*/  IMAD.WIDE.U32 R24, R24, R62, RZ ;  /* 0x0000003e18187225 */ /* 0x000fe200078e00ff */
[----:B------:R-:W-:-:S02]  /*579f0*/  ISETP.GT.U32.AND.EX P0, PT, R44, R37, PT, P0 ;  /* 0x000000252c00720c */ /* 0x000fc40003f04100 */
[----:B------:R-:W-:Y:S01]  /*57a00*/  IADD3.X R46, PT, PT, R41, UR4, RZ, P1, !PT ;  /* 0x00000004292e7c10 */ /* 0x000fe20008ffe4ff */
[----:B------:R-:W-:Y:S01]  /*57a10*/  IMAD.X R45, RZ, RZ, RZ, P4 ;  /* 0x000000ffff2d7224 */ /* 0x000fe200020e06ff */
[----:B------:R-:W-:Y:S01]  /*57a20*/  SEL R37, RZ, 0x1, !P0 ;  /* 0x00000001ff257807 */ /* 0x000fe20004000000 */
        /* <DEDUP_REMOVED lines=39> */
[----:B------:R-:W-:Y:S01]  /*57ca0*/  IADD3 RZ, P4, PT, R42, R41, RZ ;  /* 0x000000292aff7210 */ /* 0x000fe20007f9e0ff */
        /* <DEDUP_REMOVED lines=38> */
.L_x_947:
[----:B------:R-:W-:Y:S05]  /*57f10*/  BSYNC.RECONVERGENT B3 ;  /* 0x0000000000037941 */ /* 0x000fea0003800200 */
.L_x_946:
        /* <DEDUP_REMOVED lines=177> */
.L_x_950:
[----:B------:R-:W-:Y:S05]  /*58a30*/  BSYNC.RELIABLE B4 ;  /* 0x0000000000047941 */ /* 0x000fea0003800100 */
.L_x_949:
        /* <DEDUP_REMOVED lines=22> */
.L_x_951:
[----:B------:R-:W-:Y:S05]  /*58ba0*/  BSYNC.RECONVERGENT B3 ;  /* 0x0000000000037941 */ /* 0x000fea0003800200 */
.L_x_948:
        /* <DEDUP_REMOVED lines=19> */
[C-C-:B------:R-:W-:Y:S01]  /*58ce0*/  IMAD.X R39, R24.reuse, 0x1, R25.reuse, P2 ;  /* 0x0000000118277824 */ /* 0x140fe200010e0619 */
        /* <DEDUP_REMOVED lines=57> */
[----:B------:R-:W-:Y:S02]  /*59080*/  @P1 ISETP.NE.AND.EX P2, PT, R57, RZ, PT, P2 ;  /* 0x000000ff3900120c */ /* 0x000fe40003f45320 */
[----:B------:R-:W-:Y:S01]  /*59090*/  IADD3 RZ, P4, PT, R42, R29, RZ ;  /* 0x0000001d2aff7210 */ /* 0x000fe20007f9e0ff */
[----:B------:R-:W-:Y:S01]  /*590a0*/  IMAD.WIDE.U32 R42, R84, R99, RZ ;  /* 0x00000063542a7225 */ /* 0x000fe200078e00ff */
[----:B------:R-:W-:Y:S02]  /*590b0*/  IADD3 R57, P0, PT, R23, R44, RZ ;  /* 0x0000002c17397210 */ /* 0x000fe40007f1e0ff */
[----:B------:R-:W-:Y:S01]  /*590c0*/  @P1 ISETP.NE.AND.EX P2, PT, R59, R28, !P2, P5 ;  /* 0x0000001c3b00120c */ /* 0x000fe20005745350 */
[----:B------:R-:W-:-:S02]  /*590d0*/  IMAD.MOV.U32 R23, RZ, RZ, 0x1 ;  /* 0x00000001ff177424 */ /* 0x000fc400078e00ff */
        /* <DEDUP_REMOVED lines=34> */
[----:B------:R-:W-:Y:S02]  /*59300*/  IADD3 R61, P6, PT, R23, R50, RZ ;  /* 0x00000032173d7210 */ /* 0x000fe40007fde0ff */
[----:B------:R-:W-:Y:S01]  /*59310*/  @P1 ISETP.NE.AND.EX P3, PT, R93, RZ, PT, P3 ;  /* 0x000000ff5d00120c */ /* 0x000fe20003f65330 */
[----:B------:R-:W-:Y:S01]  /*59320*/  @P1 IMAD.X R23, RZ, RZ, ~R52, P2 ;  /* 0x000000ffff171224 */ /* 0x000fe200010e0e34 */
[----:B------:R-:W-:Y:S01]  /*59330*/  @P1 ISETP.NE.U32.AND P2, PT, R46, R41, PT ;  /* 0x000000292e00120c */ /* 0x000fe20003f45070 */
[----:B------:R-:W-:-:S03]  /*59340*/  IMAD.WIDE.U32 R52, R89, R86, RZ ;  /* 0x0000005659347225 */ /* 0x000fc600078e00ff */
[----:B------:R-:W-:Y:S01]  /*59350*/  @P1 ISETP.NE.AND.EX P3, PT, R91, R23, !P3, P2 ;  /* 0x000000175b00120c */ /* 0x000fe20005f65320 */
[----:B------:R-:W-:Y:S01]  /*59360*/  IMAD.X R41, RZ, RZ, RZ, P4 ;  /* 0x000000ffff297224 */ /* 0x000fe200020e06ff */
[----:B------:R-:W-:Y:S01]  /*59370*/  IADD3 R52, P4, PT, R61, R46, RZ ;  /* 0x0000002e3d347210 */ /* 0x000fe20007f9e0ff */
[----:B------:R-:W-:Y:S01]  /*59380*/  IMAD.X R94, RZ, RZ, R51, P6 ;  /* 0x000000ffff5e7224 */ /* 0x000fe200030e0633 */
[----:B------:R-:W-:Y:S01]  /*59390*/  IADD3 RZ, P2, PT, R53, R24, RZ ;  /* 0x0000001835ff7210 */ /* 0x000fe20007f5e0ff */
[----:B------:R-:W-:Y:S01]  /*593a0*/  IMAD R51, R27, R70, RZ ;  /* 0x000000461b337224 */ /* 0x000fe200078e02ff */
[----:B------:R-:W-:Y:S01]  /*593b0*/  IADD3 R55, P6, PT, R52, R90, RZ ;  /* 0x0000005a34377210 */ /* 0x000fe20007fde0ff */
[----:B------:R-:W-:Y:S01]  /*593c0*/  IMAD.X R95, R94, 0x1, R91, P4 ;  /* 0x000000015e5f7824 */ /* 0x000fe200020e065b */
[----:B------:R-:W-:Y:S01]  /*593d0*/  IADD3 R23, P4, PT, RZ, -R57, RZ ;  /* 0x80000039ff177210 */ /* 0x000fe20007f9e0ff */
[----:B------:R-:W-:Y:S01]  /*593e0*/  IMAD.WIDE.U32.X R40, R87, R88, R40, P2 ;  /* 0x0000005857287225 */ /* 0x000fe200010e0428 */
[----:B------:R-:W-:-:S02]  /*593f0*/  ISETP.GE.U32.AND P2, PT, R55, R52, PT ;  /* 0x000000343700720c */ /* 0x000fc40003f46070 */
[----:B------:R-:W-:Y:S01]  /*59400*/  LOP3.LUT R27, RZ, R27, RZ, 0x33, !PT ;  /* 0x0000001bff1b7212 */ /* 0x000fe200078e33ff */
[----:B------:R-:W-:Y:S01]  /*59410*/  IMAD.X R58, R95, 0x1, R92, P6 ;  /* 0x000000015f3a7824 */ /* 0x000fe200030e065c */
[----:B------:R-:W-:Y:S01]  /*59420*/  ISETP.NE.U32.AND P6, PT, R28, R23, PT ;  /* 0x000000171c00720c */ /* 0x000fe20003fc5070 */
[----:B------:R-:W-:Y:S01]  /*59430*/  IMAD.X R50, RZ, RZ, ~R54, P4 ;  /* 0x000000ffff327224 */ /* 0x000fe200020e0e36 */
[----:B------:R-:W-:Y:S01]  /*59440*/  ISETP.NE.U32.AND P4, PT, R56, RZ, PT ;  /* 0x000000ff3800720c */ /* 0x000fe20003f85070 */
[----:B------:R-:W-:Y:S01]  /*59450*/  IMAD.MOV.U32 R23, RZ, RZ, 0x1 ;  /* 0x00000001ff177424 */ /* 0x000fe200078e00ff */
[----:B------:R-:W-:Y:S01]  /*59460*/  ISETP.GE.U32.AND.EX P2, PT, R58, R95, PT, P2 ;  /* 0x0000005f3a00720c */ /* 0x000fe20003f46120 */
[----:B------:R-:W-:Y:S01]  /*59470*/  IMAD.WIDE.U32 R24, R26, R70, RZ ;  /* 0x000000461a187225 */ /* 0x000fe200078e00ff */
[----:B------:R-:W-:Y:S02]  /*59480*/  ISETP.NE.AND.EX P4, PT, R60, RZ, PT, P4 ;  /* 0x000000ff3c00720c */ /* 0x000fe40003f85340 */
[----:B------:R-:W-:Y:S01]  /*59490*/  @P1 SEL R23, RZ, 0x1, !P3 ;  /* 0x00000001ff171807 */ /* 0x000fe20005800000 */
[----:B------:R-:W-:Y:S01]  /*594a0*/  IMAD R53, R26, R71, R51 ;  /* 0x000000471a357224 */ /* 0x000fe200078e0233 */
[----:B------:R-:W-:Y:S01]  /*594b0*/  ISETP.NE.AND.EX P1, PT, R59, R50, !P4, P6 ;  /* 0x000000323b00720c */ /* 0x000fe20006725360 */
[----:B------:R-:W-:Y:S01]  /*594c0*/  IMAD.WIDE.U32 R50, R98, R85, RZ ;  /* 0x0000005562327225 */ /* 0x000fe200078e00ff */
[----:B------:R-:W-:-:S03]  /*594d0*/  IADD3 R93, P3, PT, R23, R40, RZ ;  /* 0x00000028175d7210 */ /* 0x000fc60007f7e0ff */
[----:B------:R-:W-:Y:S01]  /*594e0*/  IMAD.IADD R23, R25, 0x1, R53 ;  /* 0x0000000119177824 */ /* 0x000fe200078e0235 */
[----:B------:R-:W-:Y:S01]  /*594f0*/  IADD3.X R92, PT, PT, R41, UR4, RZ, P3, !PT ;  /* 0x00000004295c7c10 */ /* 0x000fe20009ffe4ff */
[----:B------:R-:W-:Y:S01]  /*59500*/  IMAD.WIDE.U32 R50, P4, R84, R99, R50 ;  /* 0x0000006354327225 */ /* 0x000fe20007880032 */
[----:B------:R-:W-:Y:S02]  /*59510*/  @P2 ISETP.NE.U32.AND P6, PT, R52, RZ, PT ;  /* 0x000000ff3400220c */ /* 0x000fe40003fc5070 */
[----:B------:R-:W-:Y:S01]  /*59520*/  @P2 IADD3 R25, P3, PT, RZ, -R61, RZ ;  /* 0x8000003dff192210 */ /* 0x000fe20007f7e0ff */
[----:B------:R-:W-:Y:S01]  /*59530*/  IMAD.WIDE.U32 R52, R23, R68, RZ ;  /* 0x0000004417347225 */ /* 0x000fe200078e00ff */
[----:B------:R-:W-:-:S03]  /*59540*/  @P2 ISETP.NE.AND.EX P6, PT, R95, RZ, PT, P6 ;  /* 0x000000ff5f00220c */ /* 0x000fc60003fc5360 */
[----:B------:R-:W-:Y:S01]  /*59550*/  IMAD.X R41, RZ, RZ, RZ, P4 ;  /* 0x000000ffff297224 */ /* 0x000fe200020e06ff */
[----:B------:R-:W-:Y:S01]  /*59560*/  @P2 ISETP.NE.U32.AND P4, PT, R46, R25, PT ;  /* 0x000000192e00220c */ /* 0x000fe20003f85070 */
[----:B------:R-:W-:Y:S01]  /*59570*/  @P2 IMAD.X R40, RZ, RZ, ~R94, P3 ;  /* 0x000000ffff282224 */ /* 0x000fe200018e0e5e */
[----:B------:R-:W-:Y:S01]  /*59580*/  LOP3.LUT R25, RZ, R26, RZ, 0x33, !PT ;  /* 0x0000001aff197212 */ /* 0x000fe200078e33ff */
        /* <DEDUP_REMOVED lines=25> */
[----:B------:R-:W-:Y:S02]  /*59720*/  IMAD.X R61, RZ, RZ, RZ, P0 ;  /* 0x000000ffff3d7224 */ /* 0x000fe400000e06ff */
[----:B------:R-:W-:Y:S01]  /*59730*/  IMAD.MOV.U32 R25, RZ, RZ, 0x1 ;  /* 0x00000001ff197424 */ /* 0x000fe200078e00ff */
[----:B------:R-:W-:Y:S01]  /*59740*/  ISETP.GE.U32.AND P1, PT, R54, R90, PT ;  /* 0x0000005a3600720c */ /* 0x000fe20003f26070 */
[----:B------:R-:W-:Y:S01]  /*59750*/  IMAD.X R53, R94, 0x1, R48, P4 ;  /* 0x000000015e357824 */ /* 0x000fe200020e0630 */
[----:B------:R-:W-:Y:S01]  /*59760*/  @P2 SEL R25, RZ, 0x1, !P6 ;  /* 0x00000001ff192807 */ /* 0x000fe20007000000 */
[----:B------:R-:W-:-:S03]  /*59770*/  IMAD.WIDE.U32 R48, R85, R89, RZ ;  /* 0x0000005955307225 */ /* 0x000fc600078e00ff */
[----:B------:R-:W-:Y:S01]  /*59780*/  ISETP.GE.U32.AND.EX P1, PT, R53, R94, PT, P1 ;  /* 0x0000005e3500720c */ /* 0x000fe20003f26110 */
[----:B------:R-:W-:Y:S01]  /*59790*/  IMAD.WIDE.U32 R50, P4, R85, R88, R50 ;  /* 0x0000005855327225 */ /* 0x000fe20007880032 */
[----:B------:R-:W-:-:S03]  /*597a0*/  IADD3 R52, P0, PT, R93, R48, RZ ;  /* 0x000000305d347210 */ /* 0x000fc60007f1e0ff */
[----:B------:R-:W-:Y:S01]  /*597b0*/  IMAD.IADD R95, R49, 0x1, R50 ;  /* 0x00000001315f7824 */ /* 0x000fe200078e0232 */
[----:B------:R-:W-:Y:S01]  /*597c0*/  IADD3 R91, P2, P6, R52, R56, R91 ;  /* 0x00000038345b7210 */ /* 0x000fe20007e5e05b */
[----:B------:R-:W-:Y:S02]  /*597d0*/  IMAD.MOV.U32 R60, RZ, RZ, R45 ;  /* 0x000000ffff3c7224 */ /* 0x000fe400078e002d */
        /* <DEDUP_REMOVED lines=19> */
[----:B------:R-:W-:Y:S01]  /*59910*/  IMAD.WIDE.U32 R44, R86, R86, RZ ;  /* 0x00000056562c7225 */ /* 0x000fe200078e00ff */
[----:B------:R-:W-:-:S02]  /*59920*/  @P0 ISETP.NE.U32.AND P6, PT, R48, R25, PT ;  /* 0x000000193000020c */ /* 0x000fc40003fc5070 */
[----:B------:R-:W-:Y:S01]  /*59930*/  @P0 ISETP.NE.AND.EX P2, PT, R56, RZ, PT, P2 ;  /* 0x000000ff3800020c */ /* 0x000fe20003f45320 */
[----:B------:R-:W-:Y:S02]  /*59940*/  @P0 IMAD.X R25, RZ, RZ, ~R92, P1 ;  /* 0x000000ffff190224 */ /* 0x000fe400008e0e5c */
        /* <DEDUP_REMOVED lines=44> */
[----:B------:R-:W-:-:S03]  /*59c10*/  IMAD.WIDE.U32 R50, R84, R86, RZ ;  /* 0x0000005654327225 */ /* 0x000fc600078e00ff */
[----:B------:R-:W-:Y:S01]  /*59c20*/  ISETP.GE.U32.AND.EX P4, PT, R25, R58, PT, P4 ;  /* 0x0000003a1900720c */ /* 0x000fe20003f86140 */
[----:B------:R-:W-:-:S12]  /*59c30*/  IMAD.MOV.U32 R28, RZ, RZ, R47 ;  /* 0x000000ffff1c7224 */ /* 0x000fd800078e002f */
[----:B------:R-:W-:-:S04]  /*59c40*/  @P4 IADD3 R29, P5, PT, RZ, -R59, RZ ;  /* 0x8000003bff1d4210 */ /* 0x000fc80007fbe0ff */
[----:B------:R-:W-:Y:S01]  /*59c50*/  @P4 ISETP.NE.U32.AND P6, PT, R48, R29, PT ;  /* 0x0000001d3000420c */ /* 0x000fe20003fc5070 */
[----:B------:R-:W-:Y:S02]  /*59c60*/  IMAD.X R29, RZ, RZ, RZ, P1 ;  /* 0x000000ffff1d7224 */ /* 0x000fe400008e06ff */
[----:B------:R-:W-:-:S04]  /*59c70*/  IMAD.WIDE.U32 R50, P1, R85, R87, R50 ;  /* 0x0000005755327225 */ /* 0x000fc80007820032 */
[----:B------:R-:W-:Y:S01]  /*59c80*/  IMAD.X R49, RZ, RZ, RZ, P1 ;  /* 0x000000ffff317224 */ /* 0x000fe200008e06ff */
[----:B------:R-:W-:Y:S01]  /*59c90*/  IADD3 RZ, P1, PT, R46, R45, RZ ;  /* 0x0000002d2eff7210 */ /* 0x000fe20007f3e0ff */
[----:B------:R-:W-:Y:S01]  /*59ca0*/  @P4 IMAD.X R26, RZ, RZ, ~R98, P5 ;  /* 0x000000ffff1a4224 */ /* 0x000fe200028e0e62 */
[----:B------:R-:W-:Y:S01]  /*59cb0*/  @P4 ISETP.NE.U32.AND P5, PT, R56, RZ, PT ;  /* 0x000000ff3800420c */ /* 0x000fe20003fa5070 */
[----:B------:R-:W-:-:S03]  /*59cc0*/  IMAD.WIDE.U32 R56, R24, R64, RZ ;  /* 0x0000004018387225 */ /* 0x000fc600078e00ff */
[----:B------:R-:W-:Y:S01]  /*59cd0*/  @P4 ISETP.NE.AND.EX P5, PT, R58, RZ, PT, P5 ;  /* 0x000000ff3a00420c */ /* 0x000fe20003fa5350 */
        /* <DEDUP_REMOVED lines=17> */
[----:B------:R-:W-:Y:S02]  /*59df0*/  IMAD.MOV.U32 R39, RZ, RZ, 0x1 ;  /* 0x00000001ff277424 */ /* 0x000fe400078e00ff */
[----:B------:R-:W-:Y:S02]  /*59e00*/  IMAD.IADD R59, R29, 0x1, R50 ;  /* 0x000000011d3b7824 */ /* 0x000fe400078e0232 */
[----:B------:R-:W-:Y:S01]  /*59e10*/  IMAD.X R45, R98, 0x1, R30, P3 ;  /* 0x00000001622d7824 */ /* 0x000fe200018e061e */
[----:B------:R-:W-:Y:S01]  /*59e20*/  ISETP.NE.AND P3, PT, R90, RZ, PT ;  /* 0x000000ff5a00720c */ /* 0x000fe20003f65270 */
[----:B------:R-:W-:Y:S02]  /*59e30*/  IMAD.X R41, RZ, RZ, RZ, P1 ;  /* 0x000000ffff297224 */ /* 0x000fe400008e06ff */
[----:B------:R-:W-:Y:S01]  /*59e40*/  IMAD R30, R53, R70, RZ ;  /* 0x00000046351e7224 */ /* 0x000fe200078e02ff */
[----:B------:R-:W-:Y:S01]  /*59e50*/  @P2 SEL R39, RZ, 0x1, !P3 ;  /* 0x00000001ff272807 */ /* 0x000fe20005800000 */
[----:B------:R-:W-:Y:S01]  /*59e60*/  IMAD.MOV.U32 R40, RZ, RZ, R27 ;  /* 0x000000ffff287224 */ /* 0x000fe200078e001b */
[----:B------:R-:W-:Y:S01]  /*59e70*/  IADD3 RZ, P3, PT, R50, R29, RZ ;  /* 0x0000001d32ff7210 */ /* 0x000fe20007f7e0ff */
[----:B------:R-:W-:Y:S01]  /*59e80*/  IMAD.MOV.U32 R29, RZ, RZ, 0x1 ;  /* 0x00000001ff1d7424 */ /* 0x000fe200078e00ff */
[----:B------:R-:W-:-:S02]  /*59e90*/  @P4 SEL R29, RZ, 0x1, !P5 ;  /* 0x00000001ff1d4807 */ /* 0x000fc40006800000 */
[----:B------:R-:W-:Y:S01]  /*59ea0*/  ISETP.GE.U32.AND P2, PT, R58, R92, PT ;  /* 0x0000005c3a00720c */ /* 0x000fe20003f46070 */
[----:B------:R-:W-:Y:S01]  /*59eb0*/  IMAD.WIDE.U32.X R48, R84, R87, R48, P3 ;  /* 0x0000005754307225 */ /* 0x000fe200018e0430 */
[----:B------:R-:W-:Y:S02]  /*59ec0*/  IADD3 R95, P5, PT, R29, R88, RZ ;  /* 0x000000581d5f7210 */ /* 0x000fe40007fbe0ff */
[----:B------:R-:W-:Y:S01]  /*59ed0*/  ISETP.GE.U32.AND.EX P2, PT, R45, R98, PT, P2 ;  /* 0x000000622d00720c */ /* 0x000fe20003f46120 */
[----:B------:R-:W-:Y:S01]  /*59ee0*/  IMAD.MOV.U32 R29, RZ, RZ, 0x1 ;  /* 0x00000001ff1d7424 */ /* 0x000fe200078e00ff */
[----:B------:R-:W-:Y:S01]  /*59ef0*/  IADD3 R91, P1, PT, R39, R46, RZ ;  /* 0x0000002e275b7210 */ /* 0x000fe20007f3e0ff */
[----:B------:R-:W-:Y:S01]  /*59f00*/  IMAD R39, R54, R71, R30 ;  /* 0x0000004736277224 */ /* 0x000fe200078e021e */
[----:B------:R-:W-:Y:S02]  /*59f10*/  IADD3.X R94, PT, PT, R89, UR4, RZ, P5, !PT ;  /* 0x00000004595e7c10 */ /* 0x000fe4000affe4ff */
[----:B------:R-:W-:Y:S01]  /*59f20*/  IADD3.X R90, PT, PT, R47, UR4, RZ, P1, !PT ;  /* 0x000000042f5a7c10 */ /* 0x000fe20008ffe4ff */
[----:B------:R-:W-:Y:S01]  /*59f30*/  IMAD.WIDE.U32 R46, R87, R85, RZ ;  /* 0x00000055572e7225 */ /* 0x000fe200078e00ff */
[----:B------:R-:W-:-:S02]  /*59f40*/  IADD3 R88, P5, PT, R91, R28, RZ ;  /* 0x0000001c5b587210 */ /* 0x000fc40007fbe0ff */
[----:B------:R-:W-:Y:S02]  /*59f50*/  @P0 SEL R29, RZ, 0x1, !P6 ;  /* 0x00000001ff1d0807 */ /* 0x000fe40007000000 */
[----:B------:R-:W-:Y:S01]  /*59f60*/  IADD3 RZ, P4, PT, R26, R57, RZ ;  /* 0x000000391aff7210 */ /* 0x000fe20007f9e0ff */
[----:B------:R-:W-:Y:S01]  /*59f70*/  IMAD.X R89, R59, 0x1, R90, P5 ;  /* 0x000000013b597824 */ /* 0x000fe200028e065a */
[----:B------:R-:W-:Y:S01]  /*59f80*/  IADD3 R93, P0, P6, R88, R29, R42 ;  /* 0x0000001d585d7210 */ /* 0x000fe20007e1e02a */
[----:B------:R-:W-:Y:S01]  /*59f90*/  IMAD.WIDE.U32 R26, R54, R70, RZ ;  /* 0x00000046361a7225 */ /* 0x000fe200078e00ff */
[----:B------:R-:W-:Y:S02]  /*59fa0*/  @P2 ISETP.NE.U32.AND P1, PT, R92, RZ, PT ;  /* 0x000000ff5c00220c */ /* 0x000fe40003f25070 */
[----:B------:R-:W-:Y:S01]  /*59fb0*/  IADD3.X R92, PT, PT, R89, UR4, R43, P0, P6 ;  /* 0x00000004595c7c10 */ /* 0x000fe200087ec42b */
[----:B------:R-:W-:Y:S01]  /*59fc0*/  IMAD.IADD R39, R27, 0x1, R39 ;  /* 0x000000011b277824 */ /* 0x000fe200078e0227 */
[----:B------:R-:W-:Y:S01]  /*59fd0*/  @P2 IADD3 R29, P5, PT, RZ, -R61, RZ ;  /* 0x8000003dff1d2210 */ /* 0x000fe20007fbe0ff */
[----:B------:R-:W-:Y:S01]  /*59fe0*/  IMAD.WIDE.U32 R46, P6, R84, R86, R46 ;  /* 0x00000056542e7225 */ /* 0x000fe200078c002e */
[----:B------:R-:W-:-:S02]  /*59ff0*/  IADD3 R96, P3, PT, R95, R28, RZ ;  /* 0x0000001c5f607210 */ /* 0x000fc40007f7e0ff */
[----:B------:R-:W-:Y:S01]  /*5a000*/  @P2 ISETP.NE.U32.AND P0, PT, R56, R29, PT ;  /* 0x0000001d3800220c */ /* 0x000fe20003f05070 */
[----:B------:R-:W-:Y:S01]  /*5a010*/  IMAD.WIDE.U32 R50, R39, R68, RZ ;  /* 0x0000004427327225 */ /* 0x000fe200078e00ff */
[----:B------:R-:W-:Y:S02]  /*5a020*/  @P2 ISETP.NE.AND.EX P1, PT, R98, RZ, PT, P1 ;  /* 0x000000ff6200220c */ /* 0x000fe40003f25310 */
[----:B------:R-:W-:Y:S01]  /*5a030*/  LOP3.LUT R61, RZ, R54, RZ, 0x33, !PT ;  /* 0x00000036ff3d7212 */ /* 0x000fe200078e33ff */
[----:B------:R-:W-:Y:S01]  /*5a040*/  IMAD.X R43, RZ, RZ, RZ, P6 ;  /* 0x000000ffff2b7224 */ /* 0x000fe200030e06ff */
[----:B------:R-:W-:Y:S01]  /*5a050*/  IADD3 R29, P6, PT, R96, R93, RZ ;  /* 0x0000005d601d7210 */ /* 0x000fe20007fde0ff */
[----:B------:R-:W-:Y:S01]  /*5a060*/  @P2 IMAD.X R42, RZ, RZ, ~R60, P5 ;  /* 0x000000ffff2a2224 */ /* 0x000fe200028e0e3c */
[----:B------:R-:W-:Y:S01]  /*5a070*/  LOP3.LUT R53, RZ, R53, RZ, 0x33, !PT ;  /* 0x00000035ff357212 */ /* 0x000fe200078e33ff */
[----:B------:R-:W-:Y:S02]  /*5a080*/  IMAD.X R97, R94, 0x1, R59, P3 ;  /* 0x000000015e617824 */ /* 0x000fe400018e063b */
[----:B------:R-:W-:Y:S01]  /*5a090*/  IMAD.WIDE.U32 R56, R26, R68, RZ ;  /* 0x000000441a387225 */ /* 0x000fe200078e00ff */
[----:B------:R-:W-:-:S02]  /*5a0a0*/  @P2 ISETP.NE.AND.EX P0, PT, R99, R42, !P1, P0 ;  /* 0x0000002a6300220c */ /* 0x000fc40004f05300 */
        /* <DEDUP_REMOVED lines=21> */
[----:B------:R-:W-:Y:S01]  /*5a200*/  @P1 IADD3 R47, P4, PT, RZ, -R95, RZ ;  /* 0x8000005fff2f1210 */ /* 0x000fe20007f9e0ff */
[----:B------:R-:W-:Y:S01]  /*5a210*/  IMAD.MOV.U32 R53, RZ, RZ, 0x1 ;  /* 0x00000001ff357424 */ /* 0x000fe200078e00ff */
        /* <DEDUP_REMOVED lines=10> */
[----:B------:R-:W-:Y:S01]  /*5a2c0*/  @P3 ISETP.NE.U32.AND P4, PT, R88, RZ, PT ;  /* 0x000000ff5800320c */ /* 0x000fe20003f85070 */
[----:B------:R-:W-:Y:S01]  /*5a2d0*/  IMAD.MOV.U32 R57, RZ, RZ, 0x1 ;  /* 0x00000001ff397424 */ /* 0x000fe200078e00ff */
[----:B------:R-:W-:Y:S02]  /*5a2e0*/  @P1 ISETP.NE.AND.EX P2, PT, R59, R46, !P2, P0 ;  /* 0x0000002e3b00120c */ /* 0x000fe40005745300 */
[----:B------:R-:W-:Y:S01]  /*5a2f0*/  @P3 ISETP.NE.U32.AND P0, PT, R28, R47, PT ;  /* 0x0000002f1c00320c */ /* 0x000fe20003f05070 */
[----:B------:R-:W-:Y:S01]  /*5a300*/  IMAD.WIDE.U32 R46, R24, R62, RZ ;  /* 0x0000003e182e7225 */ /* 0x000fe200078e00ff */
[----:B------:R-:W-:-:S02]  /*5a310*/  @P3 ISETP.NE.AND.EX P6, PT, R89, RZ, PT, P4 ;  /* 0x000000ff5900320c */ /* 0x000fc40003fc5340 */
        /* <DEDUP_REMOVED lines=11> */
[----:B------:R-:W-:Y:S01]  /*5a3d0*/  @P3 SEL R57, RZ, 0x1, !P6 ;  /* 0x00000001ff393807 */ /* 0x000fe20007000000 */
[----:B------:R-:W-:Y:S01]  /*5a3e0*/  IMAD.WIDE.U32 R54, P1, R85, R84, R50 ;  /* 0x0000005455367225 */ /* 0x000fe20007820032 */
[----:B------:R-:W-:-:S03]  /*5a3f0*/  IADD3 R85, P2, PT, R61, R48, RZ ;  /* 0x000000303d557210 */ /* 0x000fc60007f5e0ff */
[----:B------:R-:W-:Y:S01]  /*5a400*/  IMAD.X R88, R91, 0x1, R52, P0 ;  /* 0x000000015b587824 */ /* 0x000fe200000e0634 */
[----:B------:R-:W-:Y:S01]  /*5a410*/  ISETP.GE.U32.AND P0, PT, R95, R86, PT ;  /* 0x000000565f00720c */ /* 0x000fe20003f06070 */
[-C--:B------:R-:W-:Y:S01]  /*5a420*/  IMAD.WIDE.U32 R52, R39, R66.reuse, RZ ;  /* 0x0000004227347225 */ /* 0x080fe200078e00ff */
[----:B------:R-:W-:Y:S02]  /*5a430*/  IADD3 R24, P3, P5, R85, R57, R42 ;  /* 0x0000003955187210 */ /* 0x000fe40007d7e02a */
[----:B------:R-:W-:Y:S01]  /*5a440*/  ISETP.GE.U32.AND.EX P0, PT, R88, R91, PT, P0 ;  /* 0x0000005b5800720c */ /* 0x000fe20003f06100 */
[----:B------:R-:W-:Y:S02]  /*5a450*/  IMAD.IADD R59, R49, 0x1, R54 ;  /* 0x00000001313b7824 */ /* 0x000fe400078e0236 */
[----:B------:R-:W-:-:S04]  /*5a460*/  IMAD.WIDE.U32 R50, R26, R66, RZ ;  /* 0x000000421a327225 */ /* 0x000fc800078e00ff */
        /* <DEDUP_REMOVED lines=13> */
[----:B------:R-:W-:Y:S01]  /*5a540*/  @P0 ISETP.NE.AND.EX P2, PT, R91, RZ, PT, P2 ;  /* 0x000000ff5b00020c */ /* 0x000fe20003f45320 */
[----:B------:R-:W-:Y:S01]  /*5a550*/  IMAD.MOV.U32 R45, RZ, RZ, 0x1 ;  /* 0x00000001ff2d7424 */ /* 0x000fe200078e00ff */
[----:B------:R-:W-:Y:S01]  /*5a560*/  @P0 ISETP.NE.U32.AND P3, PT, R46, R57, PT ;  /* 0x000000392e00020c */ /* 0x000fe20003f65070 */
[----:B------:R-:W-:Y:S01]  /*5a570*/  IMAD.MOV.U32 R46, RZ, RZ, R41 ;  /* 0x000000ffff2e7224 */ /* 0x000fe200078e0029 */
[----:B------:R-:W-:-:S02]  /*5a580*/  ISETP.GE.U32.AND.EX P1, PT, R93, R58, PT, P1 ;  /* 0x0000003a5d00720c */ /* 0x000fc40003f26110 */
[----:B------:R-:W-:Y:S01]  /*5a590*/  @P0 ISETP.NE.AND.EX P2, PT, R89, R42, !P2, P3 ;  /* 0x0000002a5900020c */ /* 0x000fe20005745330 */
[----:B------:R-:W-:Y:S01]  /*5a5a0*/  IMAD.MOV.U32 R42, RZ, RZ, R55 ;  /* 0x000000ffff2a7224 */ /* 0x000fe200078e0037 */
[----:B------:R-:W-:Y:S02]  /*5a5b0*/  ISETP.GE.U32.AND P3, PT, R24, R85, PT ;  /* 0x000000551800720c */ /* 0x000fe40003f66070 */
[----:B------:R-:W-:Y:S01]  /*5a5c0*/  IADD3 RZ, P5, PT, R40, R47, RZ ;  /* 0x0000002f28ff7210 */ /* 0x000fe20007fbe0ff */
[----:B------:R-:W-:Y:S01]  /*5a5d0*/  IMAD.X R47, RZ, RZ, RZ, P4 ;  /* 0x000000ffff2f7224 */ /* 0x000fe200020e06ff */
[----:B------:R-:W-:Y:S02]  /*5a5e0*/  ISETP.GE.U32.AND.EX P3, PT, R28, R87, PT, P3 ;  /* 0x000000571c00720c */ /* 0x000fe40003f66130 */
[----:B------:R-:W-:Y:S01]  /*5a5f0*/  IADD3 RZ, P4, PT, R54, R49, RZ ;  /* 0x0000003136ff7210 */ /* 0x000fe20007f9e0ff */
[----:B------:R-:W-:Y:S01]  /*5a600*/  IMAD.WIDE.U32.X R40, R23, R63, R46, P5 ;  /* 0x0000003f17287225 */ /* 0x000fe200028e042e */
[----:B------:R-:W-:-:S02]  /*5a610*/  @P0 SEL R45, RZ, 0x1, !P2 ;  /* 0x00000001ff2d0807 */ /* 0x000fc40005000000 */
        /* <DEDUP_REMOVED lines=9> */
[----:B------:R-:W-:-:S02]  /*5a6b0*/  @P3 IADD3 R23, P5, PT, RZ, -R61, RZ ;  /* 0x8000003dff173210 */ /* 0x000fc40007fbe0ff */
[----:B------:R-:W-:Y:S02]  /*5a6c0*/  @P1 ISETP.NE.AND.EX P0, PT, R58, RZ, PT, P0 ;  /* 0x000000ff3a00120c */ /* 0x000fe40003f05300 */
[----:B------:R-:W-:Y:S01]  /*5a6d0*/  @P3 ISETP.NE.U32.AND P4, PT, R85, RZ, PT ;  /* 0x000000ff5500320c */ /* 0x000fe20003f85070 */
[----:B------:R-:W-:Y:S01]  /*5a6e0*/  @P3 IMAD.X R45, RZ, RZ, ~R56, P5 ;  /* 0x000000ffff2d3224 */ /* 0x000fe200028e0e38 */
[----:B------:R-:W-:Y:S01]  /*5a6f0*/  @P1 ISETP.NE.AND.EX P0, PT, R97, R46, !P0, P2 ;  /* 0x0000002e6100120c */ /* 0x000fe20004705320 */
[-C--:B------:R-:W-:Y:S01]  /*5a700*/  IMAD.WIDE.U32 R46, R39, R64.reuse, RZ ;  /* 0x00000040272e7225 */ /* 0x080fe200078e00ff */
[----:B------:R-:W-:Y:S02]  /*5a710*/  @P3 ISETP.NE.U32.AND P5, PT, R48, R23, PT ;  /* 0x000000173000320c */ /* 0x000fe40003fa5070 */
[----:B------:R-:W-:Y:S01]  /*5a720*/  @P3 ISETP.NE.AND.EX P4, PT, R87, RZ, PT, P4 ;  /* 0x000000ff5700320c */ /* 0x000fe20003f85340 */
[----:B------:R-:W-:Y:S01]  /*5a730*/  IMAD.MOV.U32 R23, RZ, RZ, 0x1 ;  /* 0x00000001ff177424 */ /* 0x000fe200078e00ff */
[----:B------:R-:W-:Y:S01]  /*5a740*/  ISETP.NE.U32.AND P2, PT, R55, RZ, PT ;  /* 0x000000ff3700720c */ /* 0x000fe20003f45070 */
[----:B------:R-:W-:Y:S01]  /*5a750*/  IMAD.WIDE.U32 R48, R26, R64, RZ ;  /* 0x000000401a307225 */ /* 0x000fe200078e00ff */
        /* <DEDUP_REMOVED lines=37> */
.L_x_953:
[----:B------:R-:W-:Y:S05]  /*5a9b0*/  BSYNC.RECONVERGENT B3 ;  /* 0x0000000000037941 */ /* 0x000fea0003800200 */
.L_x_952:
        /* <DEDUP_REMOVED lines=28> */
[----:B------:R-:W-:Y:S01]  /*5ab80*/  LOP3.LUT R45, RZ, R93, RZ, 0x33, !PT ;  /* 0x0000005dff2d7212 */ /* 0x000fe200078e33ff */
[----:B------:R-:W-:Y:S01]  /*5ab90*/  IMAD.WIDE.U32.X R48, R39, R65, R48, P5 ;  /* 0x0000004127307225 */ /* 0x000fe200028e0430 */
[----:B------:R-:W-:Y:S02]  /*5aba0*/  @P1 SEL R57, RZ, 0x1, !P2 ;  /* 0x00000001ff391807 */ /* 0x000fe40005000000 */
[----:B------:R-:W-:Y:S01]  /*5abb0*/  ISETP.GT.U32.AND P0, PT, R52, R27, PT ;  /* 0x0000001b3400720c */ /* 0x000fe20003f04070 */
[C---:B------:R-:W-:Y:S01]  /*5abc0*/  IMAD.WIDE.U32 R46, P3, R26.reuse, R63, R50 ;  /* 0x0000003f1a2e7225 */ /* 0x040fe20007860032 */
[----:B------:R-:W-:Y:S02]  /*5abd0*/  IADD3 R52, P6, PT, R53, R54, RZ ;  /* 0x0000003635347210 */ /* 0x000fe40007fde0ff */
[----:B------:R-:W-:Y:S01]  /*5abe0*/  IADD3 R57, P1, PT, R57, R48, RZ ;  /* 0x0000003039397210 */ /* 0x000fe20007f3e0ff */
[----:B------:R-:W-:Y:S01]  /*5abf0*/  IMAD.WIDE.U32 R26, R26, R62, RZ ;  /* 0x0000003e1a1a7225 */ /* 0x000fe200078e00ff */
        /* <DEDUP_REMOVED lines=63> */
[----:B------:R-:W-:Y:S02]  /*5aff0*/  IADD3 R44, P2, PT, R45, R48, RZ ;  /* 0x000000302d2c7210 */ /* 0x000fe40007f5e0ff */
[----:B------:R-:W-:Y:S01]  /*5b000*/  IADD3 R57, P3, PT, R53, R50, RZ ;  /* 0x0000003235397210 */ /* 0x000fe20007f7e0ff */
[----:B------:R-:W-:Y:S01]  /*5b010*/  IMAD.X R53, RZ, RZ, RZ, P5 ;  /* 0x000000ffff357224 */ /* 0x000fe200028e06ff */
[----:B------:R-:W-:Y:S01]  /*5b020*/  ISETP.GT.U32.AND.EX P1, PT, R44, R39, PT, P1 ;  /* 0x000000272c00720c */ /* 0x000fe20003f24110 */
[----:B------:R-:W-:Y:S01]  /*5b030*/  IMAD.WIDE.U32 R44, R43, R64, RZ ;  /* 0x000000402b2c7225 */ /* 0x000fe200078e00ff */
[----:B------:R-:W-:Y:S11]  /*5b040*/  @!P0 BRA `(.L_x_955) ;  /* 0x0000000000348947 */ /* 0x000ff60003800000 */
        /* <DEDUP_REMOVED lines=13> */
.L_x_955:
[----:B------:R-:W-:Y:S05]  /*5b120*/  BSYNC.RECONVERGENT B3 ;  /* 0x0000000000037941 */ /* 0x000fea0003800200 */
.L_x_954:
        /* <DEDUP_REMOVED lines=26> */
[----:B------:R-:W-:Y:S02]  /*5b2d0*/  IMAD.X R52, R60, 0x1, R55, P2 ;  /* 0x000000013c347824 */ /* 0x000fe400010e0637 */
[----:B------:R-:W-:Y:S02]  /*5b2e0*/  IMAD.X R55, RZ, RZ, RZ, P4 ;  /* 0x000000ffff377224 */ /* 0x000fe400020e06ff */
[----:B------:R-:W-:Y:S02]  /*5b2f0*/  @P3 ISETP.NE.U32.AND P2, PT, R39, RZ, PT ;  /* 0x000000ff2700320c */ /* 0x000fe40003f45070 */
[----:B------:R-:W-:Y:S02]  /*5b300*/  ISETP.GE.U32.AND.EX P1, PT, R52, R60, PT, P1 ;  /* 0x0000003c3400720c */ /* 0x000fe40003f26110 */
[----:B------:R-:W-:Y:S02]  /*5b310*/  @P3 IADD3 R39, P6, PT, RZ, -R57, RZ ;  /* 0x80000039ff273210 */ /* 0x000fe40007fde0ff */
        /* <DEDUP_REMOVED lines=149> */
.L_x_958:
[----:B------:R-:W-:Y:S05]  /*5bc70*/  BSYNC.RELIABLE B4 ;  /* 0x0000000000047941 */ /* 0x000fea0003800100 */
.L_x_957:
        /* <DEDUP_REMOVED lines=22> */
.L_x_959:
[----:B------:R-:W-:Y:S05]  /*5bde0*/  BSYNC.RECONVERGENT B3 ;  /* 0x0000000000037941 */ /* 0x000fea0003800200 */
.L_x_956:
        /* <DEDUP_REMOVED lines=137> */
[----:B------:R-:W-:Y:S01]  /*5c680*/  IMAD.WIDE.U32 R24, R45, R39, RZ ;  /* 0x000000272d187225 */ /* 0x000fe200078e00ff */
[----:B------:R-:W-:-:S02]  /*5c690*/  ISETP.NE.U32.AND P1, PT, R48, R27, PT ;  /* 0x0000001b3000720c */ /* 0x000fc40003f25070 */
[----:B------:R-:W-:Y:S01]  /*5c6a0*/  ISETP.NE.AND.EX P2, PT, R59, RZ, PT, P2 ;  /* 0x000000ff3b00720c */ /* 0x000fe20003f45320 */
        /* <DEDUP_REMOVED lines=63> */
[----:B------:R-:W-:Y:S01]  /*5caa0*/  IADD3 R58, P4, PT, R59, R86, RZ ;  /* 0x000000563b3a7210 */ /* 0x000fe20007f9e0ff */
[----:B------:R-:W-:Y:S01]  /*5cab0*/  IMAD.X R89, RZ, RZ, RZ, P1 ;  /* 0x000000ffff597224 */ /* 0x000fe200008e06ff */
[----:B------:R-:W-:Y:S01]  /*5cac0*/  ISETP.GE.U32.AND P1, PT, R99, R94, PT ;  /* 0x0000005e6300720c */ /* 0x000fe20003f26070 */
[----:B------:R-:W-:Y:S01]  /*5cad0*/  IMAD.WIDE.U32.X R52, R42, R42, R52, P6 ;  /* 0x0000002a2a347225 */ /* 0x000fe200030e0434 */
[----:B------:R-:W-:Y:S02]  /*5cae0*/  IADD3 R59, P6, PT, R85, R48, RZ ;  /* 0x00000030553b7210 */ /* 0x000fe40007fde0ff */
[----:B------:R-:W-:Y:S01]  /*5caf0*/  ISETP.GE.U32.AND.EX P1, PT, R96, R97, PT, P1 ;  /* 0x000000616000720c */ /* 0x000fe20003f26110 */
[----:B------:R-:W-:Y:S01]  /*5cb00*/  IMAD.MOV.U32 R88, RZ, RZ, R87 ;  /* 0x000000ffff587224 */ /* 0x000fe200078e0057 */
[----:B------:R-:W-:Y:S01]  /*5cb10*/  ISETP.GT.U32.AND.EX P5, PT, R58, R61, PT, P5 ;  /* 0x0000003d3a00720c */ /* 0x000fe20003fa4150 */
[----:B------:R-:W-:Y:S01]  /*5cb20*/  IMAD.X R57, R95, 0x1, R90, P6 ;  /* 0x000000015f397824 */ /* 0x000fe200030e065a */
[----:B------:R-:W-:Y:S01]  /*5cb30*/  IADD3 RZ, P6, PT, R50, R49, RZ ;  /* 0x0000003132ff7210 */ /* 0x000fe20007fde0ff */
[----:B------:R-:W-:Y:S01]  /*5cb40*/  IMAD.WIDE.U32 R86, R47, R66, RZ ;  /* 0x000000422f567225 */ /* 0x000fe200078e00ff */
[----:B------:R-:W-:-:S03]  /*5cb50*/  SEL R25, RZ, 0x1, !P5 ;  /* 0x00000001ff197807 */ /* 0x000fc60006800000 */
        /* <DEDUP_REMOVED lines=104> */
[----:B------:R-:W-:Y:S02]  /*5d1e0*/  IADD3 RZ, P3, PT, R50, R27, RZ ;  /* 0x0000001b32ff7210 */ /* 0x000fe40007f7e0ff */
        /* <DEDUP_REMOVED lines=26> */
[----:B------:R-:W-:-:S03]  /*5d390*/  IMAD.WIDE.U32 R28, R24, R62, RZ ;  /* 0x0000003e181c7225 */ /* 0x000fc600078e00ff */
[----:B------:R-:W-:Y:S01]  /*5d3a0*/  IADD3 R93, P2, PT, R49, R52, RZ ;  /* 0x00000034315d7210 */ /* 0x000fe20007f5e0ff */
        /* <DEDUP_REMOVED lines=128> */
.L_x_961:
[----:B------:R-:W-:Y:S05]  /*5dbb0*/  BSYNC.RECONVERGENT B3 ;  /* 0x0000000000037941 */ /* 0x000fea0003800200 */
.L_x_960:
        /* <DEDUP_REMOVED lines=67> */
[----:B------:R-:W-:Y:S01]  /*5dff0*/  IMAD.X R55, RZ, RZ, RZ, P4 ;  /* 0x000000ffff377224 */ /* 0x000fe200020e06ff */
[----:B------:R-:W-:Y:S01]  /*5e000*/  @P1 ISETP.NE.U32.AND P2, PT, R24, R25, PT ;  /* 0x000000191800120c */ /* 0x000fe20003f45070 */
[----:B------:R-:W-:Y:S01]  /*5e010*/  @P1 IMAD.X R49, RZ, RZ, ~R86, P3 ;  /* 0x000000ffff311224 */ /* 0x000fe200018e0e56 */
[----:B------:R-:W-:Y:S01]  /*5e020*/  @P1 ISETP.NE.AND.EX P6, PT, R92, RZ, PT, P6 ;  /* 0x000000ff5c00120c */ /* 0x000fe20003fc5360 */
[-C--:B------:R-:W-:Y:S01]  /*5e030*/  IMAD R54, R91, R70.reuse, RZ ;  /* 0x000000465b367224 */ /* 0x080fe200078e02ff */
[----:B------:R-:W-:Y:S01]  /*5e040*/  IADD3 RZ, P4, PT, R58, R53, RZ ;  /* 0x000000353aff7210 */ /* 0x000fe20007f9e0ff */
[----:B------:R-:W-:Y:S01]  /*5e050*/  IMAD.WIDE.U32 R24, R90, R70, RZ ;  /* 0x000000465a187225 */ /* 0x000fe200078e00ff */
[----:B------:R-:W-:-:S02]  /*5e060*/  @P1 ISETP.NE.AND.EX P6, PT, R88, R49, !P6, P2 ;  /* 0x000000315800120c */ /* 0x000fc400077c5320 */
[----:B------:R-:W-:Y:S01]  /*5e070*/  @P0 IADD3 R53, P5, PT, RZ, -R95, RZ ;  /* 0x8000005fff350210 */ /* 0x000fe20007fbe0ff */
[----:B------:R-:W-:Y:S01]  /*5e080*/  IMAD R61, R90, R71, R54 ;  /* 0x000000475a3d7224 */ /* 0x000fe200078e0236 */
[----:B------:R-:W-:Y:S01]  /*5e090*/  @P0 ISETP.NE.U32.AND P3, PT, R85, RZ, PT ;  /* 0x000000ff5500020c */ /* 0x000fe20003f65070 */
[----:B------:R-:W-:Y:S01]  /*5e0a0*/  IMAD.MOV.U32 R54, RZ, RZ, R59 ;  /* 0x000000ffff367224 */ /* 0x000fe200078e003b */
[----:B------:R-:W-:Y:S01]  /*5e0b0*/  @P0 ISETP.NE.U32.AND P2, PT, R52, R53, PT ;  /* 0x000000353400020c */ /* 0x000fe20003f45070 */
[----:B------:R-:W-:Y:S01]  /*5e0c0*/  @P0 IMAD.X R56, RZ, RZ, ~R84, P5 ;  /* 0x000000ffff380224 */ /* 0x000fe200028e0e54 */
[----:B------:R-:W-:Y:S01]  /*5e0d0*/  @P0 ISETP.NE.AND.EX P3, PT, R60, RZ, PT, P3 ;  /* 0x000000ff3c00020c */ /* 0x000fe20003f65330 */
[----:B------:R-:W-:Y:S01]  /*5e0e0*/  IMAD.MOV.U32 R85, RZ, RZ, 0x1 ;  /* 0x00000001ff557424 */ /* 0x000fe200078e00ff */
[----:B------:R-:W-:Y:S01]  /*5e0f0*/  @P1 SEL R85, RZ, 0x1, !P6 ;  /* 0x00000001ff551807 */ /* 0x000fe20007000000 */
[----:B------:R-:W-:Y:S01]  /*5e100*/  IMAD.IADD R49, R25, 0x1, R61 ;  /* 0x0000000119317824 */ /* 0x000fe200078e023d */
[----:B------:R-:W-:Y:S01]  /*5e110*/  LOP3.LUT R61, RZ, R90, RZ, 0x33, !PT ;  /* 0x0000005aff3d7212 */ /* 0x000fe200078e33ff */
[----:B------:R-:W-:Y:S01]  /*5e120*/  IMAD.WIDE.U32 R58, R24, R68, RZ ;  /* 0x00000044183a7225 */ /* 0x000fe200078e00ff */
        /* <DEDUP_REMOVED lines=10> */
[----:B------:R-:W-:Y:S01]  /*5e1d0*/  IMAD.WIDE.U32.X R54, R48, R67, R54, P4 ;  /* 0x0000004330367225 */ /* 0x000fe200020e0436 */
[----:B------:R-:W-:-:S02]  /*5e1e0*/  ISETP.NE.AND.EX P0, PT, R51, RZ, PT, P0 ;  /* 0x000000ff3300720c */ /* 0x000fc40003f05300 */
[----:B------:R-:W-:Y:S02]  /*5e1f0*/  IADD3 R59, P2, PT, R59, R52, RZ ;  /* 0x000000343b3b7210 */ /* 0x000fe40007f5e0ff */
        /* <DEDUP_REMOVED lines=18> */
.L_x_963:
[----:B------:R-:W-:Y:S05]  /*5e320*/  BSYNC.RECONVERGENT B3 ;  /* 0x0000000000037941 */ /* 0x000fea0003800200 */
.L_x_962:
        /* <DEDUP_REMOVED lines=26> */
[----:B------:R-:W-:-:S03]  /*5e4d0*/  ISETP.GE.U32.AND P1, PT, R61, R90, PT ;  /* 0x0000005a3d00720c */ /* 0x000fc60003f26070 */
[----:B------:R-:W-:-:S05]  /*5e4e0*/  IMAD.X R56, R92, 0x1, R93, P2 ;  /* 0x000000015c387824 */ /* 0x000fca00010e065d */
[----:B------:R-:W-:-:S03]  /*5e4f0*/  ISETP.GE.U32.AND.EX P1, PT, R56, R92, PT, P1 ;  /* 0x0000005c3800720c */ /* 0x000fc60003f26110 */
[----:B------:R-:W-:Y:S01]  /*5e500*/  @P3 IADD3 R25, P6, PT, RZ, -R85, RZ ;  /* 0x80000055ff193210 */ /* 0x000fe20007fde0ff */
[----:B------:R-:W-:Y:S01]  /*5e510*/  IMAD.X R85, RZ, RZ, RZ, P4 ;  /* 0x000000ffff557224 */ /* 0x000fe200020e06ff */
        /* <DEDUP_REMOVED lines=24> */
[----:B------:R-:W-:Y:S01]  /*5e6a0*/  IMAD.MOV.U32 R25, RZ, RZ, 0x1 ;  /* 0x00000001ff197424 */ /* 0x000fe200078e00ff */
[----:B------:R-:W-:Y:S01]  /*5e6b0*/  @P1 ISETP.NE.AND.EX P0, PT, R91, R50, !P4, P0 ;  /* 0x000000325b00120c */ /* 0x000fe20006705300 */
[----:B------:R-:W-:Y:S01]  /*5e6c0*/  IMAD.X R89, R86, 0x1, R60, P3 ;  /* 0x0000000156597824 */ /* 0x000fe200018e063c */
[-C--:B------:R-:W-:Y:S01]  /*5e6d0*/  IADD3 R23, P4, PT, R23, R88.reuse, RZ ;  /* 0x0000005817177210 */ /* 0x080fe20007f9e0ff */
[----:B------:R-:W-:Y:S01]  /*5e6e0*/  IMAD.WIDE.U32.X R84, R49, R67, R54, P6 ;  /* 0x0000004331547225 */ /* 0x000fe200030e0436 */
[----:B------:R-:W-:Y:S02]  /*5e6f0*/  @P1 SEL R25, RZ, 0x1, !P0 ;  /* 0x00000001ff191807 */ /* 0x000fe40004000000 */
        /* <DEDUP_REMOVED lines=25> */
[----:B------:R-:W-:-:S03]  /*5e890*/  IMAD.MOV.U32 R23, RZ, RZ, 0x1 ;  /* 0x00000001ff177424 */ /* 0x000fc600078e00ff */
        /* <DEDUP_REMOVED lines=11> */
[----:B------:R-:W-:-:S02]  /*5e950*/  ISETP.NE.AND.EX P1, PT, R30, RZ, PT, P1 ;  /* 0x000000ff1e00720c */ /* 0x000fc40003f25310 */
[----:B------:R-:W-:Y:S01]  /*5e960*/  IADD3 RZ, P5, PT, R54, R51, RZ ;  /* 0x0000003336ff7210 */ /* 0x000fe20007fbe0ff */
[----:B------:R-:W-:Y:S01]  /*5e970*/  IMAD.X R51, RZ, RZ, RZ, P4 ;  /* 0x000000ffff337224 */ /* 0x000fe200020e06ff */
        /* <DEDUP_REMOVED lines=79> */
.L_x_966:
[----:B------:R-:W-:Y:S05]  /*5ee70*/  BSYNC.RELIABLE B4 ;  /* 0x0000000000047941 */ /* 0x000fea0003800100 */
.L_x_965:
        /* <DEDUP_REMOVED lines=22> */
.L_x_967:
[----:B------:R-:W-:Y:S05]  /*5efe0*/  BSYNC.RECONVERGENT B3 ;  /* 0x0000000000037941 */ /* 0x000fea0003800200 */
.L_x_964:
        /* <DEDUP_REMOVED lines=52> */
.L_x_970:
[----:B------:R-:W-:Y:S05]  /*5f330*/  BSYNC.RELIABLE B4 ;  /* 0x0000000000047941 */ /* 0x000fea0003800100 */
.L_x_969:
        /* <DEDUP_REMOVED lines=22> */
.L_x_971:
[----:B------:R-:W-:Y:S05]  /*5f4a0*/  BSYNC.RECONVERGENT B3 ;  /* 0x0000000000037941 */ /* 0x000fea0003800200 */
.L_x_968:
        /* <DEDUP_REMOVED lines=113> */
[----:B------:R-:W-:Y:S01]  /*5fbc0*/  IMAD.WIDE.U32 R40, P4, R59, R84, R40 ;  /* 0x000000543b287225 */ /* 0x000fe20007880028 */
[----:B------:R-:W-:-:S03]  /*5fbd0*/  IADD3 R99, P6, PT, R55, R88, RZ ;  /* 0x0000005837637210 */ /* 0x000fc60007fde0ff */
        /* <DEDUP_REMOVED lines=8> */
[----:B------:R-:W-:Y:S01]  /*5fc60*/  IMAD.X R106, RZ, RZ, R89, P6 ;  /* 0x000000ffff6a7224 */ /* 0x000fe200030e0659 */
[----:B------:R-:W-:Y:S01]  /*5fc70*/  IADD3 R95, P6, PT, R90, R102, RZ ;  /* 0x000000665a5f7210 */ /* 0x000fe20007fde0ff */
[----:B------:R-:W-:Y:S01]  /*5fc80*/  IMAD.MOV.U32 R54, RZ, RZ, R41 ;  /* 0x000000ffff367224 */ /* 0x000fe200078e0029 */
[----:B------:R-:W-:Y:S01]  /*5fc90*/  @P1 ISETP.NE.AND.EX P3, PT, R101, R46, !P3, P2 ;  /* 0x0000002e6500120c */ /* 0x000fe20005f65320 */
[----:B------:R-:W-:Y:S01]  /*5fca0*/  IMAD.X R105, R106, 0x1, R101, P4 ;  /* 0x000000016a697824 */ /* 0x000fe200020e0665 */
[----:B------:R-:W-:Y:S01]  /*5fcb0*/  IADD3 RZ, P2, PT, R91, R40, RZ ;  /* 0x000000285bff7210 */ /* 0x000fe20007f5e0ff */
[----:B------:R-:W-:Y:S01]  /*5fcc0*/  IMAD R88, R43, R70, RZ ;  /* 0x000000462b587224 */ /* 0x000fe200078e02ff */
[----:B------:R-:W-:Y:S01]  /*5fcd0*/  IADD3 R41, P4, PT, RZ, -R97, RZ ;  /* 0x80000061ff297210 */ /* 0x000fe20007f9e0ff */
[----:B------:R-:W-:Y:S01]  /*5fce0*/  IMAD.X R92, R105, 0x1, R104, P6 ;  /* 0x00000001695c7824 */ /* 0x000fe200030e0668 */
[----:B------:R-:W-:Y:S01]  /*5fcf0*/  LOP3.LUT R43, RZ, R43, RZ, 0x33, !PT ;  /* 0x0000002bff2b7212 */ /* 0x000fe200078e33ff */
[----:B------:R-:W-:Y:S01]  /*5fd00*/  IMAD.WIDE.U32.X R54, R59, R85, R54, P2 ;  /* 0x000000553b367225 */ /* 0x000fe200010e0436 */
[----:B------:R-:W-:-:S02]  /*5fd10*/  ISETP.GE.U32.AND P2, PT, R95, R90, PT ;  /* 0x0000005a5f00720c */ /* 0x000fc40003f46070 */
        /* <DEDUP_REMOVED lines=8> */
[----:B------:R-:W-:Y:S01]  /*5fda0*/  IMAD R91, R42, R71, R88 ;  /* 0x000000472a5b7224 */ /* 0x000fe200078e0258 */
[----:B------:R-:W-:Y:S01]  /*5fdb0*/  IADD3 R103, P3, PT, R87, R54, RZ ;  /* 0x0000003657677210 */ /* 0x000fe20007f7e0ff */
[----:B------:R-:W-:Y:S01]  /*5fdc0*/  IMAD.WIDE.U32 R88, R86, R39, RZ ;  /* 0x0000002756587225 */ /* 0x000fe200078e00ff */
[----:B------:R-:W-:-:S02]  /*5fdd0*/  ISETP.NE.AND.EX P1, PT, R93, R46, !P4, P6 ;  /* 0x0000002e5d00720c */ /* 0x000fc40006725360 */
        /* <DEDUP_REMOVED lines=74> */
[----:B------:R-:W-:Y:S01]  /*60280*/  IMAD.IADD R103, R51, 0x1, R52 ;  /* 0x0000000133677824 */ /* 0x000fe200078e0234 */
[----:B------:R-:W-:Y:S01]  /*60290*/  P2R R102, PR, RZ, 0x40 ;  /* 0x00000040ff667803 */ /* 0x000fe20000000000 */
        /* <DEDUP_REMOVED lines=41> */
[----:B------:R-:W-:-:S04]  /*60530*/  @P4 IADD3 R45, P5, PT, RZ, -R93, RZ ;  /* 0x8000005dff2d4210 */ /* 0x000fc80007fbe0ff */
[----:B------:R-:W-:Y:S01]  /*60540*/  @P4 ISETP.NE.U32.AND P6, PT, R54, R45, PT ;  /* 0x0000002d3600420c */ /* 0x000fe20003fc5070 */
[----:B------:R-:W-:Y:S01]  /*60550*/  @P4 IMAD.X R42, RZ, RZ, ~R92, P5 ;  /* 0x000000ffff2a4224 */ /* 0x000fe200028e0e5c */
[----:B------:R-:W-:Y:S01]  /*60560*/  @P4 ISETP.NE.U32.AND P5, PT, R90, RZ, PT ;  /* 0x000000ff5a00420c */ /* 0x000fe20003fa5070 */
[----:B------:R-:W-:Y:S02]  /*60570*/  IMAD.X R45, RZ, RZ, RZ, P1 ;  /* 0x000000ffff2d7224 */ /* 0x000fe400008e06ff */
[----:B------:R-:W-:Y:S01]  /*60580*/  IMAD.WIDE.U32 R92, R40, R64, RZ ;  /* 0x00000040285c7225 */ /* 0x000fe200078e00ff */
[----:B------:R-:W-:-:S03]  /*60590*/  @P4 ISETP.NE.AND.EX P5, PT, R91, RZ, PT, P5 ;  /* 0x000000ff5b00420c */ /* 0x000fc60003fa5350 */
[----:B------:R-:W-:Y:S01]  /*605a0*/  IMAD.WIDE.U32 R90, R100, R58, RZ ;  /* 0x0000003a645a7225 */ /* 0x000fe200078e00ff */
        /* <DEDUP_REMOVED lines=37> */
[----:B------:R-:W-:Y:S01]  /*60800*/  IMAD R51, R87, R70, RZ ;  /* 0x0000004657337224 */ /* 0x000fe200078e02ff */
[----:B------:R-:W-:Y:S01]  /*60810*/  IADD3.X R104, PT, PT, R57, UR4, RZ, P5, !PT ;  /* 0x0000000439687c10 */ /* 0x000fe2000affe4ff */
[----:B------:R-:W-:Y:S01]  /*60820*/  IMAD.WIDE.U32 R56, R59, R39, RZ ;  /* 0x000000273b387225 */ /* 0x000fe200078e00ff */
[----:B------:R-:W-:Y:S02]  /*60830*/  @P0 SEL R45, RZ, 0x1, !P6 ;  /* 0x00000001ff2d0807 */ /* 0x000fe40007000000 */
[----:B------:R-:W-:Y:S01]  /*60840*/  @P2 ISETP.NE.U32.AND P1, PT, R98, RZ, PT ;  /* 0x000000ff6200220c */ /* 0x000fe20003f25070 */
[----:B------:R-:W-:Y:S01]  /*60850*/  IMAD R51, R88, R71, R51 ;  /* 0x0000004758337224 */ /* 0x000fe200078e0233 */
[----:B------:R-:W-:-:S02]  /*60860*/  IADD3 R98, P5, PT, R97, R44, RZ ;  /* 0x0000002c61627210 */ /* 0x000fc40007fbe0ff */
[----:B------:R-:W-:Y:S01]  /*60870*/  IADD3 RZ, P4, PT, R42, R93, RZ ;  /* 0x0000005d2aff7210 */ /* 0x000fe20007f9e0ff */
[----:B------:R-:W-:Y:S01]  /*60880*/  IMAD.WIDE.U32 R42, R88, R70, RZ ;  /* 0x00000046582a7225 */ /* 0x000fe200078e00ff */
[----:B------:R-:W-:Y:S02]  /*60890*/  IADD3 R101, P0, P6, R98, R45, R48 ;  /* 0x0000002d62657210 */ /* 0x000fe40007e1e030 */
[----:B------:R-:W-:Y:S01]  /*608a0*/  IADD3 R106, P3, PT, R103, R44, RZ ;  /* 0x0000002c676a7210 */ /* 0x000fe20007f7e0ff */
[----:B------:R-:W-:Y:S01]  /*608b0*/  IMAD.X R99, R85, 0x1, R96, P5 ;  /* 0x0000000155637824 */ /* 0x000fe200028e0660 */
[----:B------:R-:W-:Y:S01]  /*608c0*/  @P2 IADD3 R45, P5, PT, RZ, -R95, RZ ;  /* 0x8000005fff2d2210 */ /* 0x000fe20007fbe0ff */
[----:B------:R-:W-:Y:S01]  /*608d0*/  IMAD.IADD R51, R43, 0x1, R51 ;  /* 0x000000012b337824 */ /* 0x000fe200078e0233 */
[----:B------:R-:W-:Y:S01]  /*608e0*/  @P2 ISETP.NE.AND.EX P1, PT, R109, RZ, PT, P1 ;  /* 0x000000ff6d00220c */ /* 0x000fe20003f25310 */
[----:B------:R-:W-:Y:S01]  /*608f0*/  IMAD.X R105, R104, 0x1, R85, P3 ;  /* 0x0000000168697824 */ /* 0x000fe200018e0655 */
[----:B------:R-:W-:Y:S01]  /*60900*/  IADD3.X R102, PT, PT, R99, UR4, R49, P0, P6 ;  /* 0x0000000463667c10 */ /* 0x000fe200087ec431 */
[----:B------:R-:W-:Y:S01]  /*60910*/  IMAD.WIDE.U32 R56, P6, R100, R58, R56 ;  /* 0x0000003a64387225 */ /* 0x000fe200078c0038 */
[----:B------:R-:W-:-:S02]  /*60920*/  @P2 ISETP.NE.U32.AND P0, PT, R92, R45, PT ;  /* 0x0000002d5c00220c */ /* 0x000fc40003f05070 */
[----:B------:R-:W-:Y:S01]  /*60930*/  LOP3.LUT R49, RZ, R88, RZ, 0x33, !PT ;  /* 0x00000058ff317212 */ /* 0x000fe200078e33ff */
[----:B------:R-:W-:Y:S01]  /*60940*/  IMAD.WIDE.U32 R90, R51, R68, RZ ;  /* 0x00000044335a7225 */ /* 0x000fe200078e00ff */
[----:B------:R-:W-:-:S03]  /*60950*/  LOP3.LUT R87, RZ, R87, RZ, 0x33, !PT ;  /* 0x00000057ff577212 */ /* 0x000fc600078e33ff */
[----:B------:R-:W-:Y:S01]  /*60960*/  IMAD.X R53, RZ, RZ, RZ, P6 ;  /* 0x000000ffff357224 */ /* 0x000fe200030e06ff */
[----:B------:R-:W-:Y:S01]  /*60970*/  IADD3 R45, P6, PT, R106, R101, RZ ;  /* 0x000000656a2d7210 */ /* 0x000fe20007fde0ff */
[----:B------:R-:W-:Y:S02]  /*60980*/  @P2 IMAD.X R52, RZ, RZ, ~R94, P5 ;  /* 0x000000ffff342224 */ /* 0x000fe400028e0e5e */
[----:B------:R-:W-:-:S03]  /*60990*/  IMAD.WIDE.U32 R92, R42, R68, RZ ;  /* 0x000000442a5c7225 */ /* 0x000fc600078e00ff */
[----:B------:R-:W-:Y:S01]  /*609a0*/  @P2 ISETP.NE.AND.EX P0, PT, R107, R52, !P1, P0 ;  /* 0x000000346b00220c */ /* 0x000fe20004f05300 */
[----:B------:R-:W-:Y:S01]  /*609b0*/  IMAD.WIDE.U32 R90, P3, R42, R69, R90 ;  /* 0x000000452a5a7225 */ /* 0x000fe2000786005a */
[----:B------:R-:W-:Y:S02]  /*609c0*/  ISETP.GE.U32.AND P1, PT, R45, R106, PT ;  /* 0x0000006a2d00720c */ /* 0x000fe40003f26070 */
[----:B------:R-:W-:Y:S01]  /*609d0*/  ISETP.GT.U32.AND P5, PT, R92, R49, PT ;  /* 0x000000315c00720c */ /* 0x000fe20003fa4070 */
        /* <DEDUP_REMOVED lines=29> */
[----:B------:R-:W-:Y:S02]  /*60bb0*/  @P3 IADD3 R49, P5, PT, RZ, -R97, RZ ;  /* 0x80000061ff313210 */ /* 0x000fe40007fbe0ff */
[----:B------:R-:W-:Y:S01]  /*60bc0*/  @P1 ISETP.NE.AND.EX P2, PT, R85, R56, !P2, P0 ;  /* 0x000000385500120c */ /* 0x000fe20005745300 */
[----:B------:R-:W-:Y:S01]  /*60bd0*/  IMAD.WIDE.U32 R56, R40, R62, RZ ;  /* 0x0000003e28387225 */ /* 0x000fe200078e00ff */
[----:B------:R-:W-:Y:S02]  /*60be0*/  @P3 ISETP.NE.AND.EX P6, PT, R99, RZ, PT, P4 ;  /* 0x000000ff6300320c */ /* 0x000fe40003fc5340 */
[----:B------:R-:W-:Y:S01]  /*60bf0*/  @P3 ISETP.NE.U32.AND P0, PT, R44, R49, PT ;  /* 0x000000312c00320c */ /* 0x000fe20003f05070 */
[----:B------:R-:W-:-:S04]  /*60c00*/  IMAD.WIDE.U32 R46, P4, R40, R63, R46 ;  /* 0x0000003f282e7225 */ /* 0x000fc8000788002e */
        /* <DEDUP_REMOVED lines=64> */
[----:B------:R-:W-:Y:S01]  /*61010*/  IMAD.MOV.U32 R49, RZ, RZ, 0x1 ;  /* 0x00000001ff317424 */ /* 0x000fe200078e00ff */
[----:B------:R-:W-:Y:S01]  /*61020*/  @P3 ISETP.NE.U32.AND P5, PT, R54, R47, PT ;  /* 0x0000002f3600320c */ /* 0x000fe20003fa5070 */
[----:B------:R-:W-:Y:S01]  /*61030*/  IMAD.MOV.U32 R47, RZ, RZ, 0x1 ;  /* 0x00000001ff2f7424 */ /* 0x000fe200078e00ff */
[----:B------:R-:W-:Y:S01]  /*61040*/  @P3 ISETP.NE.AND.EX P4, PT, R93, RZ, PT, P4 ;  /* 0x000000ff5d00320c */ /* 0x000fe20003f85340 */
[----:B------:R-:W-:Y:S01]  /*61050*/  IMAD.WIDE.U32 R54, R51, R64, RZ ;  /* 0x0000004033367225 */ /* 0x000fe200078e00ff */
[----:B------:R-:W-:Y:S02]  /*61060*/  ISETP.NE.U32.AND P2, PT, R61, RZ, PT ;  /* 0x000000ff3d00720c */ /* 0x000fe40003f45070 */
[----:B------:R-:W-:-:S02]  /*61070*/  @P1 SEL R47, RZ, 0x1, !P0 ;  /* 0x00000001ff2f1807 */ /* 0x000fc40004000000 */
[----:B------:R-:W-:Y:S02]  /*61080*/  @P3 ISETP.NE.AND.EX P4, PT, R90, R46, !P4, P5 ;  /* 0x0000002e5a00320c */ /* 0x000fe40006785350 */
        /* <DEDUP_REMOVED lines=34> */
.L_x_973:
[----:B------:R-:W-:Y:S05]  /*612b0*/  BSYNC.RECONVERGENT B3 ;  /* 0x0000000000037941 */ /* 0x000fea0003800200 */
.L_x_972:
        /* <DEDUP_REMOVED lines=25> */
[----:B------:R-:W-:Y:S01]  /*61450*/  IMAD.MOV.U32 R56, RZ, RZ, R55 ;  /* 0x000000ffff387224 */ /* 0x000fe200078e0037 */
[----:B------:R-:W-:Y:S01]  /*61460*/  IADD3 R85, P6, PT, R59, R60, RZ ;  /* 0x0000003c3b557210 */ /* 0x000fe20007fde0ff */
[----:B------:R-:W-:Y:S01]  /*61470*/  IMAD.WIDE.U32 R52, R51, R62, RZ ;  /* 0x0000003e33347225 */ /* 0x000fe200078e00ff */
[----:B------:R-:W-:-:S02]  /*61480*/  @P1 ISETP.NE.AND.EX P2, PT, R86, R54, !P3, P2 ;  /* 0x000000365600120c */ /* 0x000fc40005f45320 */
[----:B------:R-:W-:Y:S01]  /*61490*/  ISETP.GT.U32.AND P0, PT, R58, R43, PT ;  /* 0x0000002b3a00720c */ /* 0x000fe20003f04070 */
[----:B------:R-:W-:Y:S01]  /*614a0*/  IMAD.WIDE.U32.X R54, R51, R65, R56, P5 ;  /* 0x0000004133367225 */ /* 0x000fe200028e0438 */
[----:B------:R-:W-:Y:S02]  /*614b0*/  @P1 SEL R87, RZ, 0x1, !P2 ;  /* 0x00000001ff571807 */ /* 0x000fe40005000000 */
[----:B------:R-:W-:Y:S01]  /*614c0*/  LOP3.LUT R56, RZ, R96, RZ, 0x33, !PT ;  /* 0x00000060ff387212 */ /* 0x000fe200078e33ff */
[C---:B------:R-:W-:Y:S01]  /*614d0*/  IMAD.WIDE.U32 R52, P3, R42.reuse, R63, R52 ;  /* 0x0000003f2a347225 */ /* 0x040fe20007860034 */
        /* <DEDUP_REMOVED lines=84> */
.L_x_975:
[----:B------:R-:W-:Y:S05]  /*61a20*/  BSYNC.RECONVERGENT B3 ;  /* 0x0000000000037941 */ /* 0x000fea0003800200 */
.L_x_974:
        /* <DEDUP_REMOVED lines=39> */
[----:B------:R-:W-:Y:S01]  /*61ca0*/  IMAD.WIDE.U32.X R58, R49, R65, R84, P6 ;  /* 0x00000041313a7225 */ /* 0x000fe200030e0454 */
[----:B------:R-:W-:Y:S02]  /*61cb0*/  @P1 IADD3 R51, P5, PT, RZ, -R91, RZ ;  /* 0x8000005bff331210 */ /* 0x000fe40007fbe0ff */
[----:B------:R-:W-:Y:S01]  /*61cc0*/  IADD3 RZ, P6, PT, R52, R55, RZ ;  /* 0x0000003734ff7210 */ /* 0x000fe20007fde0ff */
[----:B------:R-:W-:Y:S01]  /*61cd0*/  IMAD.MOV.U32 R43, RZ, RZ, 0x1 ;  /* 0x00000001ff2b7424 */ /* 0x000fe200078e00ff */
[----:B------:R-:W-:Y:S01]  /*61ce0*/  @P3 SEL R43, RZ, 0x1, !P2 ;  /* 0x00000001ff2b3807 */ /* 0x000fe20005000000 */
[----:B------:R-:W-:Y:S01]  /*61cf0*/  IMAD.X R85, RZ, RZ, RZ, P0 ;  /* 0x000000ffff557224 */ /* 0x000fe200000e06ff */
[----:B------:R-:W-:Y:S01]  /*61d00*/  @P1 ISETP.NE.U32.AND P0, PT, R54, R51, PT ;  /* 0x000000333600120c */ /* 0x000fe20003f05070 */
[----:B------:R-:W-:Y:S01]  /*61d10*/  IMAD.WIDE.U32 R54, P2, R40, R63, R56 ;  /* 0x0000003f28367225 */ /* 0x000fe20007840038 */
[----:B------:R-:W-:-:S02]  /*61d20*/  @P1 ISETP.NE.AND.EX P4, PT, R93, RZ, PT, P4 ;  /* 0x000000ff5d00120c */ /* 0x000fc40003f85340 */
[----:B------:R-:W-:Y:S01]  /*61d30*/  IADD3 R51, P3, PT, R43, R58, RZ ;  /* 0x0000003a2b337210 */ /* 0x000fe20007f7e0ff */
[----:B------:R-:W-:-:S04]  /*61d40*/  IMAD.WIDE.U32 R56, R40, R62, RZ ;  /* 0x0000003e28387225 */ /* 0x000fc800078e00ff */
[----:B------:R-:W-:Y:S02]  /*61d50*/  @P1 IMAD.X R40, RZ, RZ, ~R61, P5 ;  /* 0x000000ffff281224 */ /* 0x000fe400028e0e3d */
[----:B------:R-:W-:Y:S02]  /*61d60*/  IMAD.IADD R61, R57, 0x1, R54 ;  /* 0x00000001393d7824 */ /* 0x000fe400078e0236 */
[----:B------:R-:W-:Y:S01]  /*61d70*/  IMAD.MOV.U32 R84, RZ, RZ, R53 ;  /* 0x000000ffff547224 */ /* 0x000fe200078e0035 */
[----:B------:R-:W-:Y:S01]  /*61d80*/  @P1 ISETP.NE.AND.EX P0, PT, R86, R40, !P4, P0 ;  /* 0x000000285600120c */ /* 0x000fe20006705300 */
[----:B------:R-:W-:Y:S01]  /*61d90*/  IMAD.MOV.U32 R43, RZ, RZ, 0x1 ;  /* 0x00000001ff2b7424 */ /* 0x000fe200078e00ff */
[----:B------:R-:W-:Y:S01]  /*61da0*/  IADD3.X R40, PT, PT, R59, UR4, RZ, P3, !PT ;  /* 0x000000043b287c10 */ /* 0x000fe20009ffe4ff */
[C---:B------:R-:W-:Y:S01]  /*61db0*/  IMAD.WIDE.U32.X R84, R50.reuse, R67, R84, P6 ;  /* 0x0000004332547225 */ /* 0x040fe200030e0454 */
[----:B------:R-:W-:Y:S02]  /*61dc0*/  IADD3 R86, P3, PT, R51, R56, RZ ;  /* 0x0000003833567210 */ /* 0x000fe40007f7e0ff */
[----:B------:R-:W-:Y:S01]  /*61dd0*/  @P1 SEL R43, RZ, 0x1, !P0 ;  /* 0x00000001ff2b1807 */ /* 0x000fe20004000000 */
[----:B------:R-:W-:Y:S01]  /*61de0*/  IMAD.WIDE.U32 R58, R50, R64, RZ ;  /* 0x00000040323a7225 */ /* 0x000fe200078e00ff */
[----:B------:R-:W-:-:S02]  /*61df0*/  IADD3 R87, P4, PT, R45, R86, RZ ;  /* 0x000000562d577210 */ /* 0x000fc40007f9e0ff */
        /* <DEDUP_REMOVED lines=21> */
[----:B------:R-:W-:Y:S02]  /*61f50*/  ISETP.GE.U32.AND.EX P0, PT, R92, R87, PT, P0 ;  /* 0x000000575c00720c */ /* 0x000fe40003f06100 */
[----:B------:R-:W-:Y:S01]  /*61f60*/  @P1 ISETP.NE.AND.EX P3, PT, R45, RZ, PT, P3 ;  /* 0x000000ff2d00120c */ /* 0x000fe20003f65330 */
[----:B------:R-:W-:Y:S01]  /*61f70*/  @P1 IMAD.X R40, RZ, RZ, ~R40, P6 ;  /* 0x000000ffff281224 */ /* 0x000fe200030e0e28 */
[----:B------:R-:W-:Y:S01]  /*61f80*/  @P1 ISETP.NE.U32.AND P5, PT, R56, R43, PT ;  /* 0x0000002b3800120c */ /* 0x000fe20003fa5070 */
[----:B------:R-:W-:-:S03]  /*61f90*/  IMAD.MOV.U32 R43, RZ, RZ, 0x1 ;  /* 0x00000001ff2b7424 */ /* 0x000fc600078e00ff */
        /* <DEDUP_REMOVED lines=9> */
[----:B------:R-:W-:Y:S01]  /*62030*/  ISETP.NE.U32.AND P1, PT, R56, RZ, PT ;  /* 0x000000ff3800720c */ /* 0x000fe20003f25070 */
[----:B------:R-:W-:Y:S01]  /*62040*/  IMAD.MOV.U32 R43, RZ, RZ, 0x1 ;  /* 0x00000001ff2b7424 */ /* 0x000fe200078e00ff */
[----:B------:R-:W-:-:S02]  /*62050*/  @P0 ISETP.NE.U32.AND P2, PT, R90, RZ, PT ;  /* 0x000000ff5a00020c */ /* 0x000fc40003f45070 */
[----:B------:R-:W-:Y:S02]  /*62060*/  ISETP.NE.AND.EX P1, PT, R45, RZ, PT, P1 ;  /* 0x000000ff2d00720c */ /* 0x000fe40003f25310 */
[----:B------:R-:W-:Y:S02]  /*62070*/  @P0 ISETP.NE.AND.EX P2, PT, R87, RZ, PT, P2 ;  /* 0x000000ff5700020c */ /* 0x000fe40003f45320 */
[----:B------:R-:W-:Y:S01]  /*62080*/  IADD3 RZ, P5, PT, R58, R53, RZ ;  /* 0x000000353aff7210 */ /* 0x000fe20007fbe0ff */
[----:B------:R-:W-:Y:S01]  /*62090*/  IMAD.WIDE.U32 R52, R50, R62, RZ ;  /* 0x0000003e32347225 */ /* 0x000fe200078e00ff */
[----:B------:R-:W-:-:S03]  /*620a0*/  @P0 ISETP.NE.AND.EX P2, PT, R91, R40, !P2, P3 ;  /* 0x000000285b00020c */ /* 0x000fc60005745330 */
[----:B------:R-:W-:Y:S01]  /*620b0*/  IMAD.WIDE.U32.X R48, R50, R65, R48, P5 ;  /* 0x0000004132307225 */ /* 0x000fe200028e0430 */
[----:B------:R-:W-:-:S03]  /*620c0*/  @P0 SEL R43, RZ, 0x1, !P2 ;  /* 0x00000001ff2b0807 */ /* 0x000fc60005000000 */
[----:B------:R-:W-:Y:S01]  /*620d0*/  @P1 IADD3 R40, P0, PT, R56, R39, RZ ;  /* 0x0000002738281210 */ /* 0x000fe20007f1e0ff */
[----:B------:R-:W-:Y:S01]  /*620e0*/  IMAD.WIDE.U32 R52, P5, R42, R63, R52 ;  /* 0x0000003f2a347225 */ /* 0x000fe200078a0034 */
[----:B------:R-:W-:-:S03]  /*620f0*/  IADD3 R51, P2, PT, R43, R48, RZ ;  /* 0x000000302b337210 */ /* 0x000fc60007f5e0ff */
[----:B------:R-:W-:Y:S01]  /*62100*/  @P1 IMAD.X R43, R45, 0x1, R44, P0 ;  /* 0x000000012d2b1824 */ /* 0x000fe200000e062c */
[----:B------:R-:W-:Y:S01]  /*62110*/  IADD3.X R48, PT, PT, R49, UR4, RZ, P2, !PT ;  /* 0x0000000431307c10 */ /* 0x000fe200097fe4ff */
[----:B------:R-:W-:Y:S01]  /*62120*/  IMAD.IADD R42, R55, 0x1, R52 ;  /* 0x00000001372a7824 */ /* 0x000fe200078e0234 */
[----:B------:R-:W-:Y:S02]  /*62130*/  IADD3 R56, P2, PT, R51, R54, RZ ;  /* 0x0000003633387210 */ /* 0x000fe40007f5e0ff */
        /* <DEDUP_REMOVED lines=15> */
[----:B------:R-:W-:Y:S02]  /*62230*/  @P2 ISETP.NE.AND.EX P3, PT, R45, RZ, PT, P3 ;  /* 0x000000ff2d00220c */ /* 0x000fe40003f65330 */
[----:B------:R-:W-:Y:S02]  /*62240*/  @P1 SEL R45, RZ, 0x1, P0 ;  /* 0x00000001ff2d1807 */ /* 0x000fe40000000000 */
[----:B------:R-:W-:Y:S01]  /*62250*/  @P2 ISETP.NE.AND.EX P3, PT, R42, R39, !P3, P4 ;  /* 0x000000272a00220c */ /* 0x000fe20005f65340 */
[----:B------:R-:W-:Y:S01]  /*62260*/  IMAD.MOV.U32 R42, RZ, RZ, R53 ;  /* 0x000000ffff2a7224 */ /* 0x000fe200078e0035 */
[----:B------:R-:W-:Y:S01]  /*62270*/  @P1 IADD3 R46, P0, PT, R45, R46, RZ ;  /* 0x0000002e2d2e1210 */ /* 0x000fe20007f1e0ff */
[----:B------:R-:W-:Y:S01]  /*62280*/  IMAD.MOV.U32 R39, RZ, RZ, 0x1 ;  /* 0x00000001ff277424 */ /* 0x000fe200078e00ff */
        /* <DEDUP_REMOVED lines=40> */
.L_x_978:
[----:B------:R-:W-:Y:S05]  /*62510*/  BSYNC.RELIABLE B4 ;  /* 0x0000000000047941 */ /* 0x000fea0003800100 */
.L_x_977:
        /* <DEDUP_REMOVED lines=22> */
.L_x_979:
[----:B------:R-:W-:Y:S05]  /*62680*/  BSYNC.RECONVERGENT B3 ;  /* 0x0000000000037941 */ /* 0x000fea0003800200 */
.L_x_976:
        /* <DEDUP_REMOVED lines=63> */
.L_x_981:
[----:B------:R-:W-:Y:S05]  /*62a80*/  BSYNC.RECONVERGENT B3 ;  /* 0x0000000000037941 */ /* 0x000fea0003800200 */
.L_x_980:
        /* <DEDUP_REMOVED lines=63> */
.L_x_983:
[----:B------:R-:W-:Y:S05]  /*62e80*/  BSYNC.RECONVERGENT B3 ;  /* 0x0000000000037941 */ /* 0x000fea0003800200 */
.L_x_982:
        /* <DEDUP_REMOVED lines=50> */
.L_x_986:
[----:B------:R-:W-:Y:S05]  /*631b0*/  BSYNC.RELIABLE B4 ;  /* 0x0000000000047941 */ /* 0x000fea0003800100 */
.L_x_985:
        /* <DEDUP_REMOVED lines=22> */
.L_x_987:
[----:B------:R-:W-:Y:S05]  /*63320*/  BSYNC.RECONVERGENT B3 ;  /* 0x0000000000037941 */ /* 0x000fea0003800200 */
.L_x_984:
        /* <DEDUP_REMOVED lines=47> */
.L_x_990:
[----:B------:R-:W-:Y:S05]  /*63620*/  BSYNC.RELIABLE B4 ;  /* 0x0000000000047941 */ /* 0x000fea0003800100 */
.L_x_989:
        /* <DEDUP_REMOVED lines=22> */
.L_x_991:
[----:B------:R-:W-:Y:S05]  /*63790*/  BSYNC.RECONVERGENT B3 ;  /* 0x0000000000037941 */ /* 0x000fea0003800200 */
.L_x_988:
        /* <DEDUP_REMOVED lines=70> */
.L_x_994:
[----:B------:R-:W-:Y:S05]  /*63c00*/  BSYNC.RELIABLE B4 ;  /* 0x0000000000047941 */ /* 0x000fea0003800100 */
.L_x_993:
        /* <DEDUP_REMOVED lines=22> */
.L_x_995:
[----:B------:R-:W-:Y:S05]  /*63d70*/  BSYNC.RECONVERGENT B3 ;  /* 0x0000000000037941 */ /* 0x000fea0003800200 */
.L_x_992:
        /* <DEDUP_REMOVED lines=476> */
.L_x_997:
[----:B------:R-:W-:Y:S05]  /*65b40*/  BSYNC.RECONVERGENT B3 ;  /* 0x0000000000037941 */ /* 0x000fea0003800200 */
.L_x_996:
        /* <DEDUP_REMOVED lines=118> */
.L_x_999:
[----:B------:R-:W-:Y:S05]  /*662b0*/  BSYNC.RECONVERGENT B3 ;  /* 0x0000000000037941 */ /* 0x000fea0003800200 */
.L_x_998:
        /* <DEDUP_REMOVED lines=177> */
.L_x_1002:
[----:B------:R-:W-:Y:S05]  /*66dd0*/  BSYNC.RELIABLE B4 ;  /* 0x0000000000047941 */ /* 0x000fea0003800100 */
.L_x_1001:
        /* <DEDUP_REMOVED lines=22> */
.L_x_1003:
[----:B------:R-:W-:Y:S05]  /*66f40*/  BSYNC.RECONVERGENT B3 ;  /* 0x0000000000037941 */ /* 0x000fea0003800200 */
.L_x_1000:
        /* <DEDUP_REMOVED lines=47> */
.L_x_1006:
[----:B------:R-:W-:Y:S05]  /*67240*/  BSYNC.RELIABLE B4 ;  /* 0x0000000000047941 */ /* 0x000fea0003800100 */
.L_x_1005:
        /* <DEDUP_REMOVED lines=22> */
.L_x_1007:
[----:B------:R-:W-:Y:S05]  /*673b0*/  BSYNC.RECONVERGENT B3 ;  /* 0x0000000000037941 */ /* 0x000fea0003800200 */
.L_x_1004:
        /* <DEDUP_REMOVED lines=63> */
.L_x_1009:
[----:B------:R-:W-:Y:S05]  /*677b0*/  BSYNC.RECONVERGENT B3 ;  /* 0x0000000000037941 */ /* 0x000fea0003800200 */
.L_x_1008:
        /* <DEDUP_REMOVED lines=63> */
.L_x_1011:
[----:B------:R-:W-:Y:S05]  /*67bb0*/  BSYNC.RECONVERGENT B3 ;  /* 0x0000000000037941 */ /* 0x000fea0003800200 */
.L_x_1010:
        /* <DEDUP_REMOVED lines=532> */
.L_x_1013:
[----:B------:R-:W-:Y:S05]  /*69d00*/  BSYNC.RECONVERGENT B3 ;  /* 0x0000000000037941 */ /* 0x000fea0003800200 */
.L_x_1012:
        /* <DEDUP_REMOVED lines=118> */
.L_x_1015:
[----:B------:R-:W-:Y:S05]  /*6a470*/  BSYNC.RECONVERGENT B3 ;  /* 0x0000000000037941 */ /* 0x000fea0003800200 */
.L_x_1014:
        /* <DEDUP_REMOVED lines=123> */
[----:B------:R-:W-:-:S03]  /*6ac30*/  IMAD.MOV.U32 R40, RZ, RZ, 0x1 ;  /* 0x00000001ff287424 */ /* 0x000fc600078e00ff */
        /* <DEDUP_REMOVED lines=8> */
[----:B------:R-:W-:Y:S01]  /*6acc0*/  IMAD.WIDE.U32.X R42, R42, R63, R36, P5 ;  /* 0x0000003f2a2a7225 */ /* 0x000fe200028e0424 */
        /* <DEDUP_REMOVED lines=38> */
.L_x_1018:
[----:B------:R-:W-:Y:S05]  /*6af30*/  BSYNC.RELIABLE B4 ;  /* 0x0000000000047941 */ /* 0x000fea0003800100 */
.L_x_1017:
        /* <DEDUP_REMOVED lines=22> */
.L_x_1019:
[----:B------:R-:W-:Y:S05]  /*6b0a0*/  BSYNC.RECONVERGENT B3 ;  /* 0x0000000000037941 */ /* 0x000fea0003800200 */
.L_x_1016:
        /* <DEDUP_REMOVED lines=53> */
.L_x_1022:
[----:B------:R-:W-:Y:S05]  /*6b400*/  BSYNC.RELIABLE B4 ;  /* 0x0000000000047941 */ /* 0x000fea0003800100 */
.L_x_1021:
        /* <DEDUP_REMOVED lines=22> */
.L_x_1023:
[----:B------:R-:W-:Y:S05]  /*6b570*/  BSYNC.RECONVERGENT B3 ;  /* 0x0000000000037941 */ /* 0x000fea0003800200 */
.L_x_1020:
        /* <DEDUP_REMOVED lines=56> */
.L_x_1026:
[----:B------:R-:W-:Y:S05]  /*6b900*/  BSYNC.RELIABLE B4 ;  /* 0x0000000000047941 */ /* 0x000fea0003800100 */
.L_x_1025:
        /* <DEDUP_REMOVED lines=22> */
.L_x_1027:
[----:B------:R-:W-:Y:S05]  /*6ba70*/  BSYNC.RECONVERGENT B3 ;  /* 0x0000000000037941 */ /* 0x000fea0003800200 */
.L_x_1024:
        /* <DEDUP_REMOVED lines=47> */
.L_x_1030:
[----:B------:R-:W-:Y:S05]  /*6bd70*/  BSYNC.RELIABLE B4 ;  /* 0x0000000000047941 */ /* 0x000fea0003800100 */
.L_x_1029:
        /* <DEDUP_REMOVED lines=22> */
.L_x_1031:
[----:B------:R-:W-:Y:S05]  /*6bee0*/  BSYNC.RECONVERGENT B3 ;  /* 0x0000000000037941 */ /* 0x000fea0003800200 */
.L_x_1028:
        /* <DEDUP_REMOVED lines=63> */
.L_x_1033:
[----:B------:R-:W-:Y:S05]  /*6c2e0*/  BSYNC.RECONVERGENT B3 ;  /* 0x0000000000037941 */ /* 0x000fea0003800200 */
.L_x_1032:
        /* <DEDUP_REMOVED lines=83> */
[----:B------:R-:W-:Y:S01]  /*6c820*/  IMAD.X R31, RZ, RZ, RZ, P4 ;  /* 0x000000ffff1f7224 */ /* 0x000fe200020e06ff */
[----:B------:R-:W-:Y:S01]  /*6c830*/  IADD3 RZ, P4, PT, R27, R36, RZ ;  /* 0x000000241bff7210 */ /* 0x000fe20007f9e0ff */
[----:B------:R-:W-:Y:S02]  /*6c840*/  IMAD.MOV.U32 R30, RZ, RZ, R29 ;  /* 0x000000ffff1e7224 */ /* 0x000fe400078e001d */
[----:B------:R-:W-:Y:S01]  /*6c850*/  IMAD.IADD R32, R43, 0x1, R23 ;  /* 0x000000012b207824 */ /* 0x000fe200078e0217 */
[----:B------:R-:W-:Y:S01]  /*6c860*/  SEL R23, RZ, 0x1, !P1 ;  /* 0x00000001ff177807 */ /* 0x000fe20004800000 */
[----:B------:R-:W-:Y:S01]  /*6c870*/  IMAD.WIDE.U32.X R28, R18, R106, R30, P3 ;  /* 0x0000006a121c7225 */ /* 0x000fe200018e041e */
[----:B------:R-:W-:-:S03]  /*6c880*/  @P0 ISETP.NE.U32.AND P3, PT, R50, RZ, PT ;  /* 0x000000ff3200020c */ /* 0x000fc60003f65070 */
[----:B------:R-:W-:Y:S01]  /*6c890*/  IMAD.X R27, R32, 0x1, R52, P6 ;  /* 0x00000001201b7824 */ /* 0x000fe200030e0634 */
[----:B------:R-:W-:Y:S01]  /*6c8a0*/  @P0 IADD3 R31, P6, PT, RZ, -R47, RZ ;  /* 0x8000002fff1f0210 */ /* 0x000fe20007fde0ff */
[----:B------:R-:W-:Y:S01]  /*6c8b0*/  IMAD.WIDE.U32 R40, R91, R22, RZ ;  /* 0x000000165b287225 */ /* 0x000fe200078e00ff */
[----:B------:R-:W-:Y:S02]  /*6c8c0*/  @P0 ISETP.NE.AND.EX P3, PT, R35, RZ, PT, P3 ;  /* 0x000000ff2300020c */ /* 0x000fe40003f65330 */
[----:B------:R-:W-:Y:S01]  /*6c8d0*/  @P0 ISETP.NE.U32.AND P1, PT, R24, R31, PT ;  /* 0x0000001f1800020c */ /* 0x000fe20003f25070 */
[----:B------:R-:W-:Y:S01]  /*6c8e0*/  @P0 IMAD.X R30, RZ, RZ, ~R38, P6 ;  /* 0x000000ffff1e0224 */ /* 0x000fe200030e0e26 */
[----:B------:R-:W-:Y:S01]  /*6c8f0*/  IADD3 R43, P6, PT, R23, R28, RZ ;  /* 0x0000001c172b7210 */ /* 0x000fe20007fde0ff */
[----:B------:R-:W-:-:S03]  /*6c900*/  IMAD.WIDE.U32 R48, P2, R21, R60, R40 ;  /* 0x0000003c15307225 */ /* 0x000fc60007840028 */
[----:B------:R-:W-:Y:S01]  /*6c910*/  @P0 ISETP.NE.AND.EX P1, PT, R51, R30, !P3, P1 ;  /* 0x0000001e3300020c */ /* 0x000fe20005f25310 */
[----:B------:R-:W-:Y:S02]  /*6c920*/  IMAD.X R41, RZ, RZ, RZ, P5 ;  /* 0x000000ffff297224 */ /* 0x000fe400028e06ff */
[----:B------:R-:W-:Y:S02]  /*6c930*/  IMAD.MOV.U32 R40, RZ, RZ, R37 ;  /* 0x000000ffff287224 */ /* 0x000fe400078e0025 */
[----:B------:R-:W-:Y:S01]  /*6c940*/  IMAD.X R25, RZ, RZ, RZ, P2 ;  /* 0x000000ffff197224 */ /* 0x000fe200010e06ff */
[----:B------:R-:W-:Y:S01]  /*6c950*/  ISETP.GE.U32.AND P2, PT, R26, R42, PT ;  /* 0x0000002a1a00720c */ /* 0x000fe20003f46070 */
[----:B------:R-:W-:Y:S02]  /*6c960*/  IMAD.X R38, RZ, RZ, R29, P6 ;  /* 0x000000ffff267224 */ /* 0x000fe400030e061d */
[----:B------:R-:W-:Y:S01]  /*6c970*/  IMAD.MOV.U32 R23, RZ, RZ, 0x1 ;  /* 0x00000001ff177424 */ /* 0x000fe200078e00ff */
[----:B------:R-:W-:Y:S01]  /*6c980*/  @P0 SEL R23, RZ, 0x1, !P1 ;  /* 0x00000001ff170807 */ /* 0x000fe20004800000 */
[----:B------:R-:W-:Y:S01]  /*6c990*/  IMAD.WIDE.U32.X R28, R19, R61, R40, P4 ;  /* 0x0000003d131c7225 */ /* 0x000fe200020e0428 */
[----:B------:R-:W-:-:S03]  /*6c9a0*/  ISETP.GE.U32.AND.EX P2, PT, R27, R32, PT, P2 ;  /* 0x000000201b00720c */ /* 0x000fc60003f46120 */
[-C--:B------:R-:W-:Y:S01]  /*6c9b0*/  IMAD R30, R16, R39.reuse, RZ ;  /* 0x00000027101e7224 */ /* 0x080fe200078e02ff */
[----:B------:R-:W-:Y:S01]  /*6c9c0*/  IADD3 R41, P0, PT, R23, R28, RZ ;  /* 0x0000001c17297210 */ /* 0x000fe20007f1e0ff */
[----:B------:R-:W-:Y:S02]  /*6c9d0*/  IMAD R32, R18, R46, RZ ;  /* 0x0000002e12207224 */ /* 0x000fe400078e02ff */
[----:B------:R-:W-:Y:S01]  /*6c9e0*/  IMAD.WIDE.U32 R36, R15, R39, RZ ;  /* 0x000000270f247225 */ /* 0x000fe200078e00ff */
[----:B------:R-:W-:-:S03]  /*6c9f0*/  IADD3.X R40, PT, PT, R29, UR4, RZ, P0, !PT ;  /* 0x000000041d287c10 */ /* 0x000fc600087fe4ff */
[----:B------:R-:W-:Y:S02]  /*6ca00*/  IMAD R35, R15, R106, R30 ;  /* 0x0000006a0f237224 */ /* 0x000fe400078e021e */
[----:B------:R-:W-:-:S04]  /*6ca10*/  IMAD.WIDE.U32 R44, R60, R22, RZ ;  /* 0x000000163c2c7225 */ /* 0x000fc800078e00ff */
[----:B------:R-:W-:Y:S01]  /*6ca20*/  IMAD.WIDE.U32 R30, R17, R46, RZ ;  /* 0x0000002e111e7225 */ /* 0x000fe200078e00ff */
[----:B------:R-:W-:-:S03]  /*6ca30*/  IADD3 RZ, P5, PT, R45, R48, RZ ;  /* 0x000000302dff7210 */ /* 0x000fc60007fbe0ff */
[----:B------:R-:W-:Y:S01]  /*6ca40*/  IMAD R23, R17, R61, R32 ;  /* 0x0000003d11177224 */ /* 0x000fe200078e0220 */
[----:B------:R-:W-:Y:S01]  /*6ca50*/  IADD3 R48, P1, PT, R41, R30, RZ ;  /* 0x0000001e29307210 */ /* 0x000fe20007f3e0ff */
[----:B------:R-:W-:Y:S01]  /*6ca60*/  IMAD.IADD R42, R37, 0x1, R35 ;  /* 0x00000001252a7824 */ /* 0x000fe200078e0223 */
[----:B------:R-:W-:Y:S01]  /*6ca70*/  IADD3 R35, P0, PT, R43, R36, RZ ;  /* 0x000000242b237210 */ /* 0x000fe20007f1e0ff */
[----:B------:R-:W-:Y:S01]  /*6ca80*/  IMAD.IADD R44, R31, 0x1, R23 ;  /* 0x000000011f2c7824 */ /* 0x000fe200078e0217 */
[----:B------:R-:W-:Y:S01]  /*6ca90*/  SEL R23, RZ, 0x1, P2 ;  /* 0x00000001ff177807 */ /* 0x000fe20001000000 */
[----:B------:R-:W-:Y:S01]  /*6caa0*/  IMAD.MOV.U32 R24, RZ, RZ, R49 ;  /* 0x000000ffff187224 */ /* 0x000fe200078e0031 */
        /* <DEDUP_REMOVED lines=11> */
[C---:B------:R-:W-:Y:S01]  /*6cb60*/  IMAD.WIDE.U32 R28, R20.reuse, R60, RZ ;  /* 0x0000003c141c7225 */ /* 0x040fe200078e00ff */
        /* <DEDUP_REMOVED lines=18> */
[----:B------:R-:W-:Y:S01]  /*6cc90*/  IMAD.IADD R47, R37, 0x1, R25 ;  /* 0x00000001252f7824 */ /* 0x000fe200078e0219 */
[----:B------:R-:W-:Y:S01]  /*6cca0*/  LOP3.LUT R35, RZ, R36, RZ, 0x33, !PT ;  /* 0x00000024ff237212 */ /* 0x000fe200078e33ff */
[----:B------:R-:W-:Y:S01]  /*6ccb0*/  IMAD.X R23, RZ, RZ, ~R38, P5 ;  /* 0x000000ffff177224 */ /* 0x000fe200028e0e26 */
[----:B------:R-:W-:Y:S01]  /*6ccc0*/  ISETP.GE.U32.AND.EX P0, PT, R59, R56, PT, P0 ;  /* 0x000000383b00720c */ /* 0x000fe20003f06100 */
[----:B------:R-:W-:Y:S01]  /*6ccd0*/  IMAD R32, R47, R70, RZ ;  /* 0x000000462f207224 */ /* 0x000fe200078e02ff */
[----:B------:R-:W-:Y:S01]  /*6cce0*/  @P2 ISETP.NE.AND.EX P3, PT, R44, R29, !P4, P3 ;  /* 0x0000001d2c00220c */ /* 0x000fe20006765330 */
[----:B------:R-:W-:Y:S01]  /*6ccf0*/  IMAD.WIDE.U32 R30, R61, R17, RZ ;  /* 0x000000113d1e7225 */ /* 0x000fe200078e00ff */
[----:B------:R-:W-:-:S03]  /*6cd00*/  ISETP.NE.AND.EX P1, PT, R42, R23, !P6, P1 ;  /* 0x000000172a00720c */ /* 0x000fc60007725310 */
[----:B------:R-:W-:-:S04]  /*6cd10*/  IMAD.WIDE.U32 R24, R36, R70, RZ ;  /* 0x0000004624187225 */ /* 0x000fc800078e00ff */
[----:B------:R-:W-:Y:S02]  /*6cd20*/  IMAD R37, R36, R71, R32 ;  /* 0x0000004724257224 */ /* 0x000fe400078e0220 */
        /* <DEDUP_REMOVED lines=32> */
[----:B------:R-:W-:Y:S02]  /*6cf30*/  IMAD.MOV.U32 R36, RZ, RZ, R41 ;  /* 0x000000ffff247224 */ /* 0x000fe400078e0029 */
[----:B------:R-:W-:Y:S01]  /*6cf40*/  IMAD.WIDE.U32 R40, R91, R20, RZ ;  /* 0x000000145b287225 */ /* 0x000fe200078e00ff */
[----:B------:R-:W-:-:S03]  /*6cf50*/  IADD3 R47, P2, PT, R25, R28, RZ ;  /* 0x0000001c192f7210 */ /* 0x000fc60007f5e0ff */
[----:B------:R-:W-:Y:S01]  /*6cf60*/  IMAD R35, R21, R55, RZ ;  /* 0x0000003715237224 */ /* 0x000fe200078e02ff */
[----:B------:R-:W-:Y:S01]  /*6cf70*/  IADD3.X R54, PT, PT, R29, UR4, RZ, P2, !PT ;  /* 0x000000041d367c10 */ /* 0x000fe200097fe4ff */
[----:B------:R-:W-:-:S04]  /*6cf80*/  IMAD.WIDE.U32 R30, R23, R66, RZ ;  /* 0x00000042171e7225 */ /* 0x000fc800078e00ff */
[----:B------:R-:W-:-:S04]  /*6cf90*/  IMAD.WIDE.U32 R42, R22, R55, RZ ;  /* 0x00000037162a7225 */ /* 0x000fc800078e00ff */
[----:B------:R-:W-:Y:S02]  /*6cfa0*/  IMAD R35, R22, R90, R35 ;  /* 0x0000005a16237224 */ /* 0x000fe400078e0223 */
[----:B------:R-:W-:-:S04]  /*6cfb0*/  IMAD.WIDE.U32 R40, P3, R19, R60, R40 ;  /* 0x0000003c13287225 */ /* 0x000fc80007860028 */
[----:B------:R-:W-:-:S04]  /*6cfc0*/  IMAD.WIDE.U32 R28, R24, R66, RZ ;  /* 0x00000042181c7225 */ /* 0x000fc800078e00ff */
[----:B------:R-:W-:Y:S02]  /*6cfd0*/  IMAD.X R56, RZ, RZ, R49, P4 ;  /* 0x000000ffff387224 */ /* 0x000fe400020e0631 */
[----:B------:R-:W-:-:S04]  /*6cfe0*/  IMAD.WIDE.U32 R30, P4, R24, R67, R30 ;  /* 0x00000043181e7225 */ /* 0x000fc8000788001e */
[----:B------:R-:W-:Y:S02]  /*6cff0*/  IMAD.IADD R38, R43, 0x1, R35 ;  /* 0x000000012b267824 */ /* 0x000fe400078e0223 */
[----:B------:R-:W-:Y:S01]  /*6d000*/  IMAD.X R43, RZ, RZ, RZ, P3 ;  /* 0x000000ffff2b7224 */ /* 0x000fe200018e06ff */
[----:B------:R-:W-:Y:S01]  /*6d010*/  IADD3 R32, P3, PT, R57, R42, RZ ;  /* 0x0000002a39207210 */ /* 0x000fe20007f7e0ff */
[----:B------:R-:W-:Y:S01]  /*6d020*/  IMAD.WIDE.U32.X R36, R16, R106, R36, P6 ;  /* 0x0000006a10247225 */ /* 0x000fe200030e0424 */
[----:B------:R-:W-:-:S03]  /*6d030*/  IADD3 R87, P6, PT, R85, R28, RZ ;  /* 0x0000001c55577210 */ /* 0x000fc60007fde0ff */
[----:B------:R-:W-:Y:S01]  /*6d040*/  IMAD.WIDE.U32 R44, R90, R22, RZ ;  /* 0x000000165a2c7225 */ /* 0x000fe200078e00ff */
[----:B------:R-:W-:-:S03]  /*6d050*/  IADD3 R34, P2, PT, R87, R34, RZ ;  /* 0x0000002257227210 */ /* 0x000fc60007f5e0ff */
[----:B------:R-:W-:Y:S02]  /*6d060*/  IMAD.IADD R58, R29, 0x1, R30 ;  /* 0x000000011d3a7824 */ /* 0x000fe400078e021e */
[----:B------:R-:W-:Y:S01]  /*6d070*/  IMAD.X R25, R38, 0x1, R59, P3 ;  /* 0x0000000126197824 */ /* 0x000fe200018e063b */
[----:B------:R-:W-:Y:S01]  /*6d080*/  ISETP.GE.U32.AND P3, PT, R32, R42, PT ;  /* 0x0000002a2000720c */ /* 0x000fe20003f66070 */
[----:B------:R-:W-:Y:S02]  /*6d090*/  IMAD.X R84, R58, 0x1, R56, P6 ;  /* 0x000000013a547824 */ /* 0x000fe400030e0638 */
[----:B------:R-:W-:Y:S01]  /*6d0a0*/  IMAD.WIDE.U32 R50, P6, R21, R55, R44 ;  /* 0x0000003715327225 */ /* 0x000fe200078c002c */
[----:B------:R-:W-:-:S03]  /*6d0b0*/  ISETP.GE.U32.AND.EX P3, PT, R25, R38, PT, P3 ;  /* 0x000000261900720c */ /* 0x000fc60003f66130 */
[----:B------:R-:W-:Y:S01]  /*6d0c0*/  IMAD.WIDE.U32 R48, R55, R22, RZ ;  /* 0x0000001637307225 */ /* 0x000fe200078e00ff */
[----:B------:R-:W-:-:S03]  /*6d0d0*/  SEL R35, RZ, 0x1, P3 ;  /* 0x00000001ff237807 */ /* 0x000fc60001800000 */
[----:B------:R-:W-:-:S04]  /*6d0e0*/  IMAD.WIDE.U32 R44, R60, R20, RZ ;  /* 0x000000143c2c7225 */ /* 0x000fc800078e00ff */
[----:B------:R-:W-:Y:S01]  /*6d0f0*/  IMAD.X R53, RZ, RZ, RZ, P6 ;  /* 0x000000ffff357224 */ /* 0x000fe200030e06ff */
[----:B------:R-:W-:Y:S01]  /*6d100*/  IADD3 RZ, P6, PT, R49, R50, RZ ;  /* 0x0000003231ff7210 */ /* 0x000fe20007fde0ff */
[----:B------:R-:W-:Y:S01]  /*6d110*/  IMAD.MOV.U32 R52, RZ, RZ, R51 ;  /* 0x000000ffff347224 */ /* 0x000fe200078e0033 */
[----:B------:R-:W-:Y:S01]  /*6d120*/  IADD3 RZ, P3, PT, R45, R40, RZ ;  /* 0x000000282dff7210 */ /* 0x000fe20007f7e0ff */
[----:B------:R-:W-:Y:S02]  /*6d130*/  IMAD R22, R16, R46, RZ ;  /* 0x0000002e10167224 */ /* 0x000fe400078e02ff */
[----:B------:R-:W-:-:S04]  /*6d140*/  IMAD.WIDE.U32.X R44, R21, R90, R52, P6 ;  /* 0x0000005a152c7225 */ /* 0x000fc800030e0434 */
[----:B------:R-:W-:Y:S01]  /*6d150*/  IMAD.MOV.U32 R42, RZ, RZ, R41 ;  /* 0x000000ffff2a7224 */ /* 0x000fe200078e0029 */
[----:B------:R-:W-:Y:S01]  /*6d160*/  IADD3 R59, P6, PT, R35, R44, RZ ;  /* 0x0000002c233b7210 */ /* 0x000fe20007fde0ff */
[----:B------:R-:W-:Y:S01]  /*6d170*/  IMAD.X R33, R84, 0x1, R33, P2 ;  /* 0x0000000154217824 */ /* 0x000fe200010e0621 */
[----:B------:R-:W-:Y:S01]  /*6d180*/  ISETP.GE.U32.AND P2, PT, R34, R87, PT ;  /* 0x000000572200720c */ /* 0x000fe20003f46070 */
[----:B------:R-:W-:-:S03]  /*6d190*/  IMAD.WIDE.U32 R40, R15, R46, RZ ;  /* 0x0000002e0f287225 */ /* 0x000fc600078e00ff */
[----:B------:R-:W-:Y:S01]  /*6d1a0*/  ISETP.GE.U32.AND.EX P2, PT, R33, R84, PT, P2 ;  /* 0x000000542100720c */ /* 0x000fe20003f46120 */
[----:B------:R-:W-:Y:S02]  /*6d1b0*/  IMAD R35, R15, R61, R22 ;  /* 0x0000003d0f237224 */ /* 0x000fe400078e0216 */
[----:B------:R-:W-:-:S04]  /*6d1c0*/  IMAD.WIDE.U32.X R42, R19, R91, R42, P3 ;  /* 0x0000005b132a7225 */ /* 0x000fc800018e042a */
        /* <DEDUP_REMOVED lines=8> */
[----:B------:R-:W-:Y:S01]  /*6d250*/  IMAD.WIDE.U32 R44, R17, R60, RZ ;  /* 0x0000003c112c7225 */ /* 0x000fe200078e00ff */
[----:B------:R-:W-:Y:S02]  /*6d260*/  @P2 ISETP.NE.U32.AND P3, PT, R87, RZ, PT ;  /* 0x000000ff5700220c */ /* 0x000fe40003f65070 */
        /* <DEDUP_REMOVED lines=17> */
[----:B------:R-:W-:Y:S01]  /*6d380*/  @P2 ISETP.NE.AND.EX P3, PT, R84, RZ, PT, P3 ;  /* 0x000000ff5400220c */ /* 0x000fe20003f65330 */
[----:B------:R-:W-:Y:S01]  /*6d390*/  IMAD.X R36, R57, 0x1, R36, P5 ;  /* 0x0000000139247824 */ /* 0x000fe200028e0624 */
[----:B------:R-:W-:Y:S01]  /*6d3a0*/  ISETP.GE.U32.AND P1, PT, R51, R50, PT ;  /* 0x000000323300720c */ /* 0x000fe20003f26070 */
[----:B------:R-:W-:Y:S01]  /*6d3b0*/  IMAD.IADD R85, R43, 0x1, R35 ;  /* 0x000000012b557824 */ /* 0x000fe200078e0223 */
[----:B------:R-:W-:Y:S01]  /*6d3c0*/  IADD3 R56, P5, PT, R59, R42, RZ ;  /* 0x0000002a3b387210 */ /* 0x000fe20007fbe0ff */
[----:B------:R-:W-:Y:S01]  /*6d3d0*/  IMAD.MOV.U32 R35, RZ, RZ, 0x1 ;  /* 0x00000001ff237424 */ /* 0x000fe200078e00ff */
[----:B------:R-:W-:-:S02]  /*6d3e0*/  @P2 ISETP.NE.AND.EX P6, PT, R58, R21, !P3, P6 ;  /* 0x000000153a00220c */ /* 0x000fc40005fc5360 */
[----:B------:R-:W-:Y:S01]  /*6d3f0*/  ISETP.GE.U32.AND.EX P3, PT, R36, R57, PT, P1 ;  /* 0x000000392400720c */ /* 0x000fe20003f66110 */
[----:B------:R-:W-:Y:S01]  /*6d400*/  IMAD.X R58, R85, 0x1, R52, P5 ;  /* 0x00000001553a7824 */ /* 0x000fe200028e0634 */
[----:B------:R-:W-:Y:S02]  /*6d410*/  IADD3 R22, P1, PT, R56, R51, RZ ;  /* 0x0000003338167210 */ /* 0x000fe40007f3e0ff */
[----:B------:R-:W-:Y:S02]  /*6d420*/  @P2 SEL R35, RZ, 0x1, !P6 ;  /* 0x00000001ff232807 */ /* 0x000fe40007000000 */
[----:B------:R-:W-:Y:S01]  /*6d430*/  @P0 IADD3 R37, P2, PT, RZ, -R47, RZ ;  /* 0x8000002fff250210 */ /* 0x000fe20007f5e0ff */
[----:B------:R-:W-:Y:S01]  /*6d440*/  IMAD.X R21, R58, 0x1, R36, P1 ;  /* 0x000000013a157824 */ /* 0x000fe200008e0624 */
[----:B------:R-:W-:Y:S02]  /*6d450*/  @P0 ISETP.NE.U32.AND P6, PT, R38, RZ, PT ;  /* 0x000000ff2600020c */ /* 0x000fe40003fc5070 */
[----:B------:R-:W-:Y:S01]  /*6d460*/  ISETP.GE.U32.AND P1, PT, R22, R56, PT ;  /* 0x000000381600720c */ /* 0x000fe20003f26070 */
[----:B------:R-:W-:Y:S01]  /*6d470*/  @P0 IMAD.X R28, RZ, RZ, ~R54, P2 ;  /* 0x000000ffff1c0224 */ /* 0x000fe200010e0e36 */
[----:B------:R-:W-:-:S02]  /*6d480*/  @P0 ISETP.NE.U32.AND P2, PT, R40, R37, PT ;  /* 0x000000252800020c */ /* 0x000fc40003f45070 */
[----:B------:R-:W-:Y:S02]  /*6d490*/  @P0 ISETP.NE.AND.EX P6, PT, R49, RZ, PT, P6 ;  /* 0x000000ff3100020c */ /* 0x000fe40003fc5360 */
[----:B------:R-:W-:Y:S02]  /*6d4a0*/  ISETP.GE.U32.AND.EX P1, PT, R21, R58, PT, P1 ;  /* 0x0000003a1500720c */ /* 0x000fe40003f26110 */
[----:B------:R-:W-:Y:S02]  /*6d4b0*/  @P3 IADD3 R37, P5, PT, RZ, -R53, RZ ;  /* 0x80000035ff253210 */ /* 0x000fe40007fbe0ff */
[----:B------:R-:W-:Y:S02]  /*6d4c0*/  @P0 ISETP.NE.AND.EX P6, PT, R41, R28, !P6, P2 ;  /* 0x0000001c2900020c */ /* 0x000fe400077c5320 */
[----:B------:R-:W-:Y:S01]  /*6d4d0*/  @P3 ISETP.NE.U32.AND P2, PT, R50, RZ, PT ;  /* 0x000000ff3200320c */ /* 0x000fe20003f45070 */
[----:B------:R-:W-:Y:S01]  /*6d4e0*/  @P3 IMAD.X R28, RZ, RZ, ~R48, P5 ;  /* 0x000000ffff1c3224 */ /* 0x000fe200028e0e30 */
[----:B------:R-:W-:Y:S01]  /*6d4f0*/  @P3 ISETP.NE.U32.AND P5, PT, R44, R37, PT ;  /* 0x000000252c00320c */ /* 0x000fe20003fa5070 */
[----:B------:R-:W-:Y:S01]  /*6d500*/  IMAD.WIDE.U32 R36, R90, R20, RZ ;  /* 0x000000145a247225 */ /* 0x000fe200078e00ff */
[----:B------:R-:W-:-:S02]  /*6d510*/  @P3 ISETP.NE.AND.EX P2, PT, R57, RZ, PT, P2 ;  /* 0x000000ff3900320c */ /* 0x000fc40003f45320 */
[----:B------:R-:W-:Y:S01]  /*6d520*/  P2R R38, PR, RZ, 0x40 ;  /* 0x00000040ff267803 */ /* 0x000fe20000000000 */
[----:B------:R-:W-:Y:S01]  /*6d530*/  IMAD.WIDE.U32 R48, R90, R17, RZ ;  /* 0x000000115a307225 */ /* 0x000fe200078e00ff */
[----:B------:R-:W-:Y:S02]  /*6d540*/  @P3 ISETP.NE.AND.EX P2, PT, R45, R28, !P2, P5 ;  /* 0x0000001c2d00320c */ /* 0x000fe40005745350 */
[----:B------:R-:W-:Y:S01]  /*6d550*/  @P1 IADD3 R43, P5, PT, RZ, -R59, RZ ;  /* 0x8000003bff2b1210 */ /* 0x000fe20007fbe0ff */
[----:B------:R-:W-:-:S03]  /*6d560*/  IMAD.WIDE.U32 R50, R55, R17, RZ ;  /* 0x0000001137327225 */ /* 0x000fc600078e00ff */
        /* <DEDUP_REMOVED lines=19> */
[----:B------:R-:W-:Y:S01]  /*6d6a0*/  IMAD.MOV.U32 R43, RZ, RZ, 0x1 ;  /* 0x00000001ff2b7424 */ /* 0x000fe200078e00ff */
[----:B------:R-:W-:Y:S01]  /*6d6b0*/  @P3 SEL R43, RZ, 0x1, !P2 ;  /* 0x00000001ff2b3807 */ /* 0x000fe20005000000 */
        /* <DEDUP_REMOVED lines=8> */
[----:B------:R-:W-:-:S04]  /*6d740*/  IMAD.WIDE.U32.X R44, R23, R67, R44, P4 ;  /* 0x00000043172c7225 */ /* 0x000fc800020e042c */
[----:B------:R-:W-:Y:S01]  /*6d750*/  IMAD.WIDE.U32 R30, R24, R64, RZ ;  /* 0x00000040181e7225 */ /* 0x000fe200078e00ff */
[----:B------:R-:W-:-:S03]  /*6d760*/  IADD3 R87, P4, PT, R35, R44, RZ ;  /* 0x0000002c23577210 */ /* 0x000fc60007f9e0ff */
        /* <DEDUP_REMOVED lines=10> */
[----:B------:R-:W-:-:S03]  /*6d810*/  IMAD.WIDE.U32 R44, P3, R16, R46, R44 ;  /* 0x0000002e102c7225 */ /* 0x000fc6000786002c */
[----:B------:R-:W-:Y:S01]  /*6d820*/  ISETP.GE.U32.AND.EX P1, PT, R38, R20, PT, P4 ;  /* 0x000000142600720c */ /* 0x000fe20003f26140 */
[----:B------:R-:W-:Y:S01]  /*6d830*/  IMAD.WIDE.U32 R52, P5, R18, R55, R48 ;  /* 0x0000003712347225 */ /* 0x000fe200078a0030 */
[----:B------:R-:W-:-:S03]  /*6d840*/  IADD3 R85, P4, PT, R19, R36, RZ ;  /* 0x0000002413557210 */ /* 0x000fc60007f9e0ff */
[----:B------:R-:W-:Y:S01]  /*6d850*/  IMAD.X R49, RZ, RZ, RZ, P3 ;  /* 0x000000ffff317224 */ /* 0x000fe200018e06ff */
[----:B------:R-:W-:Y:S01]  /*6d860*/  IADD3 RZ, P3, PT, R41, R44, RZ ;  /* 0x0000002c29ff7210 */ /* 0x000fe20007f7e0ff */
[----:B------:R-:W-:Y:S01]  /*6d870*/  IMAD.WIDE.U32 R26, R91, R15, RZ ;  /* 0x0000000f5b1a7225 */ /* 0x000fe200078e00ff */
[----:B------:R-:W-:-:S03]  /*6d880*/  IADD3.X R84, PT, PT, R37, UR4, RZ, P4, !PT ;  /* 0x0000000425547c10 */ /* 0x000fc6000a7fe4ff */
[----:B------:R-:W-:Y:S02]  /*6d890*/  IMAD.MOV.U32 R48, RZ, RZ, R45 ;  /* 0x000000ffff307224 */ /* 0x000fe400078e002d */
[----:B------:R-:W-:-:S04]  /*6d8a0*/  IMAD.WIDE.U32 R56, P4, R16, R60, R26 ;  /* 0x0000003c10387225 */ /* 0x000fc8000788001a */
[----:B------:R-:W-:Y:S01]  /*6d8b0*/  IMAD.WIDE.U32.X R48, R16, R61, R48, P3 ;  /* 0x0000003d10307225 */ /* 0x000fe200018e0430 */
[----:B------:R-:W-:-:S03]  /*6d8c0*/  @P1 ISETP.NE.U32.AND P3, PT, R35, RZ, PT ;  /* 0x000000ff2300120c */ /* 0x000fc60003f65070 */
[----:B------:R-:W-:Y:S01]  /*6d8d0*/  IMAD.WIDE.U32 R40, R60, R15, RZ ;  /* 0x0000000f3c287225 */ /* 0x000fe200078e00ff */
[----:B------:R-:W-:-:S03]  /*6d8e0*/  @P1 ISETP.NE.AND.EX P3, PT, R20, RZ, PT, P3 ;  /* 0x000000ff1400120c */ /* 0x000fc60003f65330 */
[----:B------:R-:W-:Y:S01]  /*6d8f0*/  IMAD.X R37, RZ, RZ, RZ, P5 ;  /* 0x000000ffff257224 */ /* 0x000fe200028e06ff */
[----:B------:R-:W-:Y:S01]  /*6d900*/  IADD3 RZ, P5, PT, R51, R52, RZ ;  /* 0x0000003433ff7210 */ /* 0x000fe20007fbe0ff */
[----:B------:R-:W-:Y:S01]  /*6d910*/  IMAD.X R27, RZ, RZ, RZ, P4 ;  /* 0x000000ffff1b7224 */ /* 0x000fe200020e06ff */
[----:B------:R-:W-:Y:S01]  /*6d920*/  IADD3 RZ, P4, PT, R41, R56, RZ ;  /* 0x0000003829ff7210 */ /* 0x000fe20007f9e0ff */
[----:B------:R-:W-:Y:S02]  /*6d930*/  IMAD.MOV.U32 R36, RZ, RZ, R53 ;  /* 0x000000ffff247224 */ /* 0x000fe400078e0035 */
[-C--:B------:R-:W-:Y:S02]  /*6d940*/  IMAD R20, R16, R60.reuse, RZ ;  /* 0x0000003c10147224 */ /* 0x080fe400078e02ff */
[----:B------:R-:W-:-:S04]  /*6d950*/  IMAD.WIDE.U32 R40, R15, R60, RZ ;  /* 0x0000003c0f287225 */ /* 0x000fc800078e00ff */
[----:B------:R-:W-:Y:S01]  /*6d960*/  IMAD.WIDE.U32.X R36, R18, R90, R36, P5 ;  /* 0x0000005a12247225 */ /* 0x000fe200028e0424 */
[----:B------:R-:W-:-:S03]  /*6d970*/  IADD3 R56, P5, PT, R43, R40, RZ ;  /* 0x000000282b387210 */ /* 0x000fc60007fbe0ff */
[----:B------:R-:W-:Y:S02]  /*6d980*/  IMAD R19, R15, R91, R20 ;  /* 0x0000005b0f137224 */ /* 0x000fe400078e0214 */
[-C--:B------:R-:W-:Y:S02]  /*6d990*/  IMAD R18, R18, R55.reuse, RZ ;  /* 0x0000003712127224 */ /* 0x080fe400078e02ff */
[----:B------:R-:W-:Y:S01]  /*6d9a0*/  IMAD.MOV.U32 R35, RZ, RZ, 0x1 ;  /* 0x00000001ff237424 */ /* 0x000fe200078e00ff */
[----:B------:R-:W-:Y:S01]  /*6d9b0*/  @P0 SEL R35, RZ, 0x1, !P6 ;  /* 0x00000001ff230807 */ /* 0x000fe20007000000 */
[----:B------:R-:W-:Y:S02]  /*6d9c0*/  IMAD.IADD R54, R41, 0x1, R19 ;  /* 0x0000000129367824 */ /* 0x000fe400078e0213 */
[C---:B------:R-:W-:Y:S02]  /*6d9d0*/  IMAD R51, R17.reuse, R90, R18 ;  /* 0x0000005a11337224 */ /* 0x040fe400078e0212 */
[----:B------:R-:W-:-:S04]  /*6d9e0*/  IMAD.WIDE.U32 R44, R17, R55, RZ ;  /* 0x00000037112c7225 */ /* 0x000fc800078e00ff */
[----:B------:R-:W-:Y:S01]  /*6d9f0*/  IMAD R17, R33, R70, RZ ;  /* 0x0000004621117224 */ /* 0x000fe200078e02ff */
[----:B------:R-:W-:Y:S01]  /*6da00*/  IADD3 R86, P0, PT, R85, R44, RZ ;  /* 0x0000002c55567210 */ /* 0x000fe20007f1e0ff */
[----:B------:R-:W-:Y:S01]  /*6da10*/  IMAD.MOV.U32 R26, RZ, RZ, R57 ;  /* 0x000000ffff1a7224 */ /* 0x000fe200078e0039 */
[----:B------:R-:W-:Y:S01]  /*6da20*/  LOP3.LUT R33, RZ, R33, RZ, 0x33, !PT ;  /* 0x00000021ff217212 */ /* 0x000fe200078e33ff */
[----:B------:R-:W-:Y:S01]  /*6da30*/  IMAD.X R57, R54, 0x1, R47, P5 ;  /* 0x0000000136397824 */ /* 0x000fe200028e062f */
[----:B------:R-:W-:Y:S01]  /*6da40*/  IADD3 R59, P5, P6, R56, R35, R48 ;  /* 0x00000023383b7210 */ /* 0x000fe20007ebe030 */
[----:B------:R-:W-:-:S03]  /*6da50*/  IMAD.WIDE.U32 R18, R34, R70, RZ ;  /* 0x0000004622127225 */ /* 0x000fc600078e00ff */
[----:B------:R-:W-:Y:S01]  /*6da60*/  IADD3.X R58, PT, PT, R57, UR4, R49, P5, P6 ;  /* 0x00000004393a7c10 */ /* 0x000fe2000afec431 */
[----:B------:R-:W-:Y:S01]  /*6da70*/  IMAD R17, R34, R71, R17 ;  /* 0x0000004722117224 */ /* 0x000fe200078e0211 */
[----:B------:R-:W-:Y:S01]  /*6da80*/  @P1 IADD3 R41, P5, PT, RZ, -R87, RZ ;  /* 0x80000057ff291210 */ /* 0x000fe20007fbe0ff */
[----:B------:R-:W-:Y:S02]  /*6da90*/  IMAD.IADD R45, R45, 0x1, R51 ;  /* 0x000000012d2d7824 */ /* 0x000fe400078e0233 */
        /* <DEDUP_REMOVED lines=11> */
[----:B------:R-:W-:Y:S01]  /*6db50*/  IMAD.WIDE.U32 R52, R18, R68, RZ ;  /* 0x0000004412347225 */ /* 0x000fe200078e00ff */
[----:B------:R-:W-:-:S03]  /*6db60*/  IADD3 RZ, P5, PT, R28, R31, RZ ;  /* 0x0000001f1cff7210 */ /* 0x000fc60007fbe0ff */
[----:B------:R-:W-:-:S04]  /*6db70*/  IMAD.WIDE.U32 R48, P6, R18, R69, R48 ;  /* 0x0000004512307225 */ /* 0x000fc800078c0030 */
        /* <DEDUP_REMOVED lines=20> */
[----:B------:R-:W-:Y:S01]  /*6dcc0*/  IMAD.WIDE.U32.X R26, R16, R91, R26, P4 ;  /* 0x0000005b101a7225 */ /* 0x000fe200020e041a */
[----:B------:R-:W-:-:S02]  /*6dcd0*/  SEL R33, RZ, 0x1, !P2 ;  /* 0x00000001ff217807 */ /* 0x000fc40005000000 */
[----:B------:R-:W-:Y:S02]  /*6dce0*/  @P0 ISETP.NE.AND.EX P3, PT, R45, R34, !P5, P3 ;  /* 0x000000222d00020c */ /* 0x000fe40006f65330 */
[----:B------:R-:W-:Y:S01]  /*6dcf0*/  IADD3.X R48, PT, PT, R29, UR4, RZ, P6, !PT ;  /* 0x000000041d307c10 */ /* 0x000fe2000b7fe4ff */
[----:B------:R-:W-:Y:S01]  /*6dd00*/  IMAD.WIDE.U32 R28, R23, R62, RZ ;  /* 0x0000003e171c7225 */ /* 0x000fe200078e00ff */
[----:B------:R-:W-:Y:S02]  /*6dd10*/  IADD3 R85, P2, PT, R33, R30, RZ ;  /* 0x0000001e21557210 */ /* 0x000fe40007f5e0ff */
[----:B------:R-:W-:Y:S02]  /*6dd20*/  @P1 IADD3 R43, P6, PT, RZ, -R43, RZ ;  /* 0x8000002bff2b1210 */ /* 0x000fe40007fde0ff */
[----:B------:R-:W-:Y:S02]  /*6dd30*/  @P0 SEL R41, RZ, 0x1, !P3 ;  /* 0x00000001ff290807 */ /* 0x000fe40005800000 */
[----:B------:R-:W-:Y:S01]  /*6dd40*/  @P1 ISETP.NE.U32.AND P5, PT, R56, RZ, PT ;  /* 0x000000ff3800120c */ /* 0x000fe20003fa5070 */
[----:B------:R-:W-:Y:S01]  /*6dd50*/  IMAD.X R56, RZ, RZ, R31, P2 ;  /* 0x000000ffff387224 */ /* 0x000fe200010e061f */
[----:B------:R-:W-:Y:S01]  /*6dd60*/  @P1 ISETP.NE.U32.AND P2, PT, R40, R43, PT ;  /* 0x0000002b2800120c */ /* 0x000fe20003f45070 */
[----:B------:R-:W-:Y:S01]  /*6dd70*/  @P1 IMAD.X R47, RZ, RZ, ~R47, P6 ;  /* 0x000000ffff2f1224 */ /* 0x000fe200030e0e2f */
[----:B------:R-:W-:Y:S01]  /*6dd80*/  IADD3 R51, P3, PT, R41, R36, RZ ;  /* 0x0000002429337210 */ /* 0x000fe20007f7e0ff */
[----:B------:R-:W-:Y:S01]  /*6dd90*/  IMAD.WIDE.U32 R40, R24, R62, RZ ;  /* 0x0000003e18287225 */ /* 0x000fe200078e00ff */
[----:B------:R-:W-:-:S02]  /*6dda0*/  @P1 ISETP.NE.AND.EX P0, PT, R57, RZ, PT, P5 ;  /* 0x000000ff3900120c */ /* 0x000fc40003f05350 */
[----:B------:R-:W-:Y:S01]  /*6ddb0*/  IADD3.X R34, PT, PT, R37, UR4, RZ, P3, !PT ;  /* 0x0000000425227c10 */ /* 0x000fe20009ffe4ff */
[----:B------:R-:W-:Y:S01]  /*6ddc0*/  IMAD.WIDE.U32 R28, P5, R24, R63, R28 ;  /* 0x0000003f181c7225 */ /* 0x000fe200078a001c */
[----:B------:R-:W-:Y:S02]  /*6ddd0*/  @P1 ISETP.NE.AND.EX P2, PT, R54, R47, !P0, P2 ;  /* 0x0000002f3600120c */ /* 0x000fe40004745320 */
[----:B------:R-:W-:Y:S01]  /*6dde0*/  IADD3 R57, P0, PT, R49, R40, RZ ;  /* 0x0000002831397210 */ /* 0x000fe20007f1e0ff */
[----:B------:R-:W-:Y:S02]  /*6ddf0*/  IMAD.IADD R52, R41, 0x1, R28 ;  /* 0x0000000129347824 */ /* 0x000fe400078e021c */
[-C--:B------:R-:W-:Y:S01]  /*6de00*/  IMAD R24, R16, R55.reuse, RZ ;  /* 0x0000003710187224 */ /* 0x080fe200078e02ff */
[----:B------:R-:W-:Y:S01]  /*6de10*/  IADD3 R54, P3, PT, R57, R32, RZ ;  /* 0x0000002039367210 */ /* 0x000fe20007f7e0ff */
[----:B------:R-:W-:Y:S02]  /*6de20*/  IMAD.X R44, R52, 0x1, R48, P0 ;  /* 0x00000001342c7824 */ /* 0x000fe400000e0630 */
[----:B------:R-:W-:Y:S01]  /*6de30*/  IMAD.WIDE.U32 R30, R15, R55, RZ ;  /* 0x000000370f1e7225 */ /* 0x000fe200078e00ff */
[----:B------:R-:W-:-:S03]  /*6de40*/  ISETP.GE.U32.AND P0, PT, R54, R57, PT ;  /* 0x000000393600720c */ /* 0x000fc60003f06070 */
[----:B------:R-:W-:Y:S01]  /*6de50*/  IMAD.X R59, R44, 0x1, R25, P3 ;  /* 0x000000012c3b7824 */ /* 0x000fe200018e0619 */
[----:B------:R-:W-:Y:S01]  /*6de60*/  IADD3 R53, P4, PT, R51, R30, RZ ;  /* 0x0000001e33357210 */ /* 0x000fe20007f9e0ff */
[----:B------:R-:W-:-:S03]  /*6de70*/  IMAD.WIDE.U32 R32, R35, R66, RZ ;  /* 0x0000004223207225 */ /* 0x000fc600078e00ff */
[----:B------:R-:W-:Y:S01]  /*6de80*/  ISETP.GE.U32.AND.EX P0, PT, R59, R44, PT, P0 ;  /* 0x0000002c3b00720c */ /* 0x000fe20003f06100 */
[----:B------:R-:W-:Y:S02]  /*6de90*/  IMAD R45, R15, R90, R24 ;  /* 0x0000005a0f2d7224 */ /* 0x000fe400078e0218 */
[----:B------:R-:W-:-:S04]  /*6dea0*/  IMAD.WIDE.U32 R24, R18, R66, RZ ;  /* 0x0000004212187225 */ /* 0x000fc800078e00ff */
[----:B------:R-:W-:Y:S01]  /*6deb0*/  IMAD.MOV.U32 R43, RZ, RZ, 0x1 ;  /* 0x00000001ff2b7424 */ /* 0x000fe200078e00ff */
[----:B------:R-:W-:Y:S01]  /*6dec0*/  @P1 SEL R43, RZ, 0x1, !P2 ;  /* 0x00000001ff2b1807 */ /* 0x000fe20005000000 */
[----:B------:R-:W-:Y:S01]  /*6ded0*/  IMAD.WIDE.U32 R32, P3, R18, R67, R32 ;  /* 0x0000004312207225 */ /* 0x000fe20007860020 */
[----:B------:R-:W-:-:S03]  /*6dee0*/  IADD3 R87, P2, PT, R85, R24, RZ ;  /* 0x0000001855577210 */ /* 0x000fc60007f5e0ff */
[----:B------:R-:W-:Y:S02]  /*6def0*/  IMAD.IADD R47, R31, 0x1, R45 ;  /* 0x000000011f2f7824 */ /* 0x000fe400078e022d */
        /* <DEDUP_REMOVED lines=8> */
[----:B------:R-:W-:Y:S02]  /*6df80*/  @P0 ISETP.NE.U32.AND P4, PT, R57, RZ, PT ;  /* 0x000000ff3900020c */ /* 0x000fe40003f85070 */
[----:B------:R-:W-:Y:S01]  /*6df90*/  @P0 IADD3 R31, P6, PT, RZ, -R49, RZ ;  /* 0x80000031ff1f0210 */ /* 0x000fe20007fde0ff */
[----:B------:R-:W-:Y:S01]  /*6dfa0*/  IMAD.X R38, R89, 0x1, R38, P2 ;  /* 0x0000000159267824 */ /* 0x000fe200010e0626 */
[----:B------:R-:W-:Y:S01]  /*6dfb0*/  @P0 ISETP.NE.AND.EX P4, PT, R44, RZ, PT, P4 ;  /* 0x000000ff2c00020c */ /* 0x000fe20003f85340 */
[----:B------:R-:W-:Y:S01]  /*6dfc0*/  IMAD.WIDE.U32 R44, R55, R15, RZ ;  /* 0x0000000f372c7225 */ /* 0x000fe200078e00ff */
[----:B------:R-:W-:-:S03]  /*6dfd0*/  ISETP.GE.U32.AND P2, PT, R84, R87, PT ;  /* 0x000000575400720c */ /* 0x000fc60003f46070 */
[----:B------:R-:W-:Y:S01]  /*6dfe0*/  IMAD.X R43, RZ, RZ, RZ, P1 ;  /* 0x000000ffff2b7224 */ /* 0x000fe200008e06ff */
[----:B------:R-:W-:Y:S01]  /*6dff0*/  @P0 ISETP.NE.U32.AND P1, PT, R40, R31, PT ;  /* 0x0000001f2800020c */ /* 0x000fe20003f25070 */
[----:B------:R-:W-:Y:S01]  /*6e000*/  @P0 IMAD.X R15, RZ, RZ, ~R48, P6 ;  /* 0x000000ffff0f0224 */ /* 0x000fe200030e0e30 */
[----:B------:R-:W-:Y:S01]  /*6e010*/  ISETP.GE.U32.AND.EX P2, PT, R38, R89, PT, P2 ;  /* 0x000000592600720c */ /* 0x000fe20003f46120 */
[----:B------:R-:W-:Y:S01]  /*6e020*/  IMAD.X R49, RZ, RZ, RZ, P5 ;  /* 0x000000ffff317224 */ /* 0x000fe200028e06ff */
[----:B------:R-:W-:Y:S01]  /*6e030*/  ISETP.GE.U32.AND P5, PT, R26, R53, PT ;  /* 0x000000351a00720c */ /* 0x000fe20003fa6070 */
[----:B------:R-:W-:Y:S01]  /*6e040*/  IMAD.MOV.U32 R48, RZ, RZ, R29 ;  /* 0x000000ffff307224 */ /* 0x000fe200078e001d */
[----:B------:R-:W-:Y:S01]  /*6e050*/  @P0 ISETP.NE.AND.EX P1, PT, R52, R15, !P4, P1 ;  /* 0x0000000f3400020c */ /* 0x000fe20006725310 */
[----:B------:R-:W-:Y:S01]  /*6e060*/  IMAD.MOV.U32 R15, RZ, RZ, 0x1 ;  /* 0x00000001ff0f7424 */ /* 0x000fe200078e00ff */
[----:B------:R-:W-:Y:S01]  /*6e070*/  IADD3 RZ, P4, PT, R28, R41, RZ ;  /* 0x000000291cff7210 */ /* 0x000fe20007f9e0ff */
[----:B------:R-:W-:Y:S01]  /*6e080*/  IMAD.MOV.U32 R42, RZ, RZ, R37 ;  /* 0x000000ffff2a7224 */ /* 0x000fe200078e0025 */
        /* <DEDUP_REMOVED lines=61> */
.L_x_1035:
[----:B------:R-:W-:Y:S05]  /*6e460*/  BSYNC.RECONVERGENT B3 ;  /* 0x0000000000037941 */ /* 0x000fea0003800200 */
.L_x_1034:
        /* <DEDUP_REMOVED lines=30> */
[----:B------:R-:W-:Y:S01]  /*6e650*/  IMAD.WIDE.U32.X R32, R35, R65, R32, P5 ;  /* 0x0000004123207225 */ /* 0x000fe200028e0420 */
[----:B------:R-:W-:-:S03]  /*6e660*/  IADD3 R36, P6, PT, R37, R40, RZ ;  /* 0x0000002825247210 */ /* 0x000fc60007fde0ff */
[----:B------:R-:W-:Y:S01]  /*6e670*/  IMAD.WIDE.U32 R30, R35, R62, RZ ;  /* 0x0000003e231e7225 */ /* 0x000fe200078e00ff */
[----:B------:R-:W-:Y:S02]  /*6e680*/  IADD3 R43, P1, PT, R43, R32, RZ ;  /* 0x000000202b2b7210 */ /* 0x000fe40007f3e0ff */
[----:B------:R-:W-:Y:S01]  /*6e690*/  ISETP.GT.U32.AND.EX P0, PT, R36, R23, PT, P0 ;  /* 0x000000172400720c */ /* 0x000fe20003f04100 */
[----:B------:R-:W-:Y:S01]  /*6e6a0*/  IMAD.WIDE.U32 R28, R18, R62, RZ ;  /* 0x0000003e121c7225 */ /* 0x000fe200078e00ff */
[----:B------:R-:W-:-:S03]  /*6e6b0*/  IADD3.X R34, PT, PT, R33, UR4, RZ, P1, !PT ;  /* 0x0000000421227c10 */ /* 0x000fc60008ffe4ff */
[----:B------:R-:W-:Y:S01]  /*6e6c0*/  IMAD.WIDE.U32 R30, P3, R18, R63, R30 ;  /* 0x0000003f121e7225 */ /* 0x000fe2000786001e */
[----:B------:R-:W-:-:S03]  /*6e6d0*/  IADD3 R47, P1, PT, R43, R28, RZ ;  /* 0x0000001c2b2f7210 */ /* 0x000fc60007f3e0ff */
[----:B------:R-:W-:Y:S02]  /*6e6e0*/  IMAD.X R37, RZ, RZ, RZ, P4 ;  /* 0x000000ffff257224 */ /* 0x000fe400020e06ff */
[----:B------:R-:W-:Y:S02]  /*6e6f0*/  IMAD.MOV.U32 R36, RZ, RZ, R41 ;  /* 0x000000ffff247224 */ /* 0x000fe400078e0029 */
[----:B------:R-:W-:Y:S02]  /*6e700*/  IMAD.IADD R45, R29, 0x1, R30 ;  /* 0x000000011d2d7824 */ /* 0x000fe400078e021e */
[----:B------:R-:W-:-:S04]  /*6e710*/  IMAD.WIDE.U32 R40, R19, R66, RZ ;  /* 0x0000004213287225 */ /* 0x000fc800078e00ff */
[----:B------:R-:W-:Y:S01]  /*6e720*/  IMAD.WIDE.U32.X R32, R19, R69, R36, P6 ;  /* 0x0000004513207225 */ /* 0x000fe200030e0424 */
[----:B------:R-:W-:Y:S02]  /*6e730*/  SEL R37, RZ, 0x1, !P0 ;  /* 0x00000001ff257807 */ /* 0x000fe40004000000 */
[-C--:B------:R-:W-:Y:S01]  /*6e740*/  IADD3 R38, P0, PT, R22, R47.reuse, RZ ;  /* 0x0000002f16267210 */ /* 0x080fe20007f1e0ff */
        /* <DEDUP_REMOVED lines=28> */
[----:B------:R-:W-:-:S02]  /*6e910*/  IMAD.MOV.U32 R35, RZ, RZ, 0x1 ;  /* 0x00000001ff237424 */ /* 0x000fc400078e00ff */
[----:B------:R-:W-:Y:S01]  /*6e920*/  IMAD.WIDE.U32 R70, R54, R70, RZ ;  /* 0x0000004636467225 */ /* 0x000fe200078e00ff */
[----:B------:R-:W-:Y:S02]  /*6e930*/  @P0 IADD3 R21, P5, PT, RZ, -R37, RZ ;  /* 0x80000025ff150210 */ /* 0x000fe40007fbe0ff */
        /* <DEDUP_REMOVED lines=41> */
.L_x_1037:
[----:B------:R-:W-:Y:S05]  /*6ebd0*/  BSYNC.RECONVERGENT B3 ;  /* 0x0000000000037941 */ /* 0x000fea0003800200 */
.L_x_1036:
        /* <DEDUP_REMOVED lines=10> */
[----:B------:R-:W-:-:S04]  /*6ec80*/  IMAD.WIDE.U32 R30, R18, R66, RZ ;  /* 0x00000042121e7225 */ /* 0x000fc800078e00ff */
[----:B------:R-:W-:Y:S01]  /*6ec90*/  IMAD.WIDE.U32.X R28, R18, R69, R32, P2 ;  /* 0x00000045121c7225 */ /* 0x000fe200010e0420 */
[----:B------:R-:W-:-:S03]  /*6eca0*/  IADD3 R38, P2, PT, R25, R38, RZ ;  /* 0x0000002619267210 */ /* 0x000fc60007f5e0ff */
[----:B------:R-:W-:Y:S01]  /*6ecb0*/  IMAD.IADD R42, R35, 0x1, R22 ;  /* 0x00000001232a7824 */ /* 0x000fe200078e0216 */
[----:B------:R-:W-:Y:S01]  /*6ecc0*/  IADD3 R43, P3, PT, R21, R28, RZ ;  /* 0x0000001c152b7210 */ /* 0x000fe20007f7e0ff */
[----:B------:R-:W-:-:S04]  /*6ecd0*/  IMAD.WIDE.U32 R32, P0, R70, R67, R30 ;  /* 0x0000004346207225 */ /* 0x000fc8000780001e */
[----:B------:R-:W-:Y:S02]  /*6ece0*/  IMAD.X R30, R42, 0x1, R40, P1 ;  /* 0x000000012a1e7824 */ /* 0x000fe400008e0628 */
[----:B------:R-:W-:-:S04]  /*6ecf0*/  IMAD.WIDE.U32 R36, R70, R66, RZ ;  /* 0x0000004246247225 */ /* 0x000fc800078e00ff */
[----:B------:R-:W-:Y:S01]  /*6ed00*/  IMAD.X R44, RZ, RZ, R29, P3 ;  /* 0x000000ffff2c7224 */ /* 0x000fe200018e061d */
[----:B------:R-:W-:Y:S01]  /*6ed10*/  ISETP.GE.U32.AND P3, PT, R38, R25, PT ;  /* 0x000000192600720c */ /* 0x000fe20003f66070 */
[----:B------:R-:W-:Y:S01]  /*6ed20*/  IMAD.X R49, R30, 0x1, R49, P2 ;  /* 0x000000011e317824 */ /* 0x000fe200010e0631 */
[----:B------:R-:W-:Y:S01]  /*6ed30*/  IADD3 R29, P1, PT, R43, R36, RZ ;  /* 0x000000242b1d7210 */ /* 0x000fe20007f3e0ff */
[----:B------:R-:W-:Y:S02]  /*6ed40*/  IMAD.IADD R45, R37, 0x1, R32 ;  /* 0x00000001252d7824 */ /* 0x000fe400078e0220 */
[----:B------:R-:W-:Y:S01]  /*6ed50*/  IMAD.X R31, RZ, RZ, RZ, P4 ;  /* 0x000000ffff1f7224 */ /* 0x000fe200020e06ff */
[----:B------:R-:W-:Y:S02]  /*6ed60*/  ISETP.GE.U32.AND.EX P3, PT, R49, R30, PT, P3 ;  /* 0x0000001e3100720c */ /* 0x000fe40003f66130 */
[----:B------:R-:W-:Y:S01]  /*6ed70*/  IADD3 R21, P2, PT, R29, R38, RZ ;  /* 0x000000261d157210 */ /* 0x000fe20007f5e0ff */
[----:B------:R-:W-:-:S03]  /*6ed80*/  IMAD.X R38, R45, 0x1, R44, P1 ;  /* 0x000000012d267824 */ /* 0x000fc600008e062c */
[----:B------:R-:W-:Y:S01]  /*6ed90*/  ISETP.GE.U32.AND P1, PT, R21, R29, PT ;  /* 0x0000001d1500720c */ /* 0x000fe20003f26070 */
[----:B------:R-:W-:-:S05]  /*6eda0*/  IMAD.X R28, R38, 0x1, R49, P2 ;  /* 0x00000001261c7824 */ /* 0x000fca00010e0631 */
[----:B------:R-:W-:Y:S02]  /*6edb0*/  ISETP.GE.U32.AND.EX P1, PT, R28, R38, PT, P1 ;  /* 0x000000261c00720c */ /* 0x000fe40003f26110 */
[----:B------:R-:W-:Y:S02]  /*6edc0*/  @P3 ISETP.NE.U32.AND P2, PT, R25, RZ, PT ;  /* 0x000000ff1900320c */ /* 0x000fe40003f45070 */
[----:B------:R-:W-:Y:S02]  /*6edd0*/  @P3 IADD3 R25, P6, PT, RZ, -R41, RZ ;  /* 0x80000029ff193210 */ /* 0x000fe40007fde0ff */
[----:B------:R-:W-:Y:S01]  /*6ede0*/  @P3 ISETP.NE.AND.EX P2, PT, R30, RZ, PT, P2 ;  /* 0x000000ff1e00320c */ /* 0x000fe20003f45320 */
[----:B------:R-:W-:Y:S01]  /*6edf0*/  IMAD.MOV.U32 R30, RZ, RZ, R23 ;  /* 0x000000ffff1e7224 */ /* 0x000fe200078e0017 */
[----:B------:R-:W-:Y:S01]  /*6ee00*/  @P3 ISETP.NE.U32.AND P5, PT, R34, R25, PT ;  /* 0x000000192200320c */ /* 0x000fe20003fa5070 */
[----:B------:R-:W-:Y:S01]  /*6ee10*/  @P3 IMAD.X R25, RZ, RZ, ~R40, P6 ;  /* 0x000000ffff193224 */ /* 0x000fe200030e0e28 */
[----:B------:R-:W-:Y:S01]  /*6ee20*/  IADD3 RZ, P6, PT, R22, R35, RZ ;  /* 0x0000002316ff7210 */ /* 0x000fe20007fde0ff */
[----:B------:R-:W-:-:S02]  /*6ee30*/  IMAD.WIDE.U32 R22, R19, R62, RZ ;  /* 0x0000003e13167225 */ /* 0x000fc400078e00ff */
[----:B------:R-:W-:Y:S02]  /*6ee40*/  @P1 ISETP.NE.U32.AND P4, PT, R29, RZ, PT ;  /* 0x000000ff1d00120c */ /* 0x000fe40003f85070 */
        /* <DEDUP_REMOVED lines=9> */
[----:B------:R-:W-:-:S02]  /*6eee0*/  IADD3 R37, P3, PT, R29, R30, RZ ;  /* 0x0000001e1d257210 */ /* 0x000fc40007f7e0ff */
[----:B------:R-:W-:Y:S01]  /*6eef0*/  @P1 ISETP.NE.AND.EX P4, PT, R38, RZ, PT, P4 ;  /* 0x000000ff2600120c */ /* 0x000fe20003f85340 */
[----:B------:R-:W-:Y:S01]  /*6ef00*/  IMAD.WIDE.U32 R22, P2, R24, R63, R22 ;  /* 0x0000003f18167225 */ /* 0x000fe20007840016 */
[----:B------:R-:W-:Y:S02]  /*6ef10*/  IADD3.X R36, PT, PT, R31, UR4, RZ, P3, !PT ;  /* 0x000000041f247c10 */ /* 0x000fe40009ffe4ff */
[----:B------:R-:W-:Y:S01]  /*6ef20*/  IADD3 R40, P3, PT, R37, R34, RZ ;  /* 0x0000002225287210 */ /* 0x000fe20007f7e0ff */
[----:B------:R-:W-:Y:S02]  /*6ef30*/  @P1 IMAD.X R32, RZ, RZ, ~R44, P5 ;  /* 0x000000ffff201224 */ /* 0x000fe400028e0e2c */
        /* <DEDUP_REMOVED lines=29> */
[----:B------:R-:W-:Y:S01]  /*6f110*/  IMAD.WIDE.U32 R24, R18, R62, RZ ;  /* 0x0000003e12187225 */ /* 0x000fe200078e00ff */
[----:B------:R-:W-:Y:S02]  /*6f120*/  @P1 ISETP.NE.U32.AND P5, PT, R34, R17, PT ;  /* 0x000000112200120c */ /* 0x000fe40003fa5070 */
[----:B------:R-:W-:Y:S01]  /*6f130*/  @P1 ISETP.NE.AND.EX P3, PT, R41, RZ, PT, P3 ;  /* 0x000000ff2900120c */ /* 0x000fe20003f65330 */
[----:B------:R-:W-:-:S05]  /*6f140*/  @P1 IMAD.X R17, RZ, RZ, ~R36, P6 ;  /* 0x000000ffff111224 */ /* 0x000fca00030e0e24 */
[----:B------:R-:W-:Y:S01]  /*6f150*/  @P1 ISETP.NE.AND.EX P3, PT, R38, R17, !P3, P5 ;  /* 0x000000112600120c */ /* 0x000fe20005f65350 */
[----:B------:R-:W-:Y:S02]  /*6f160*/  IMAD.MOV.U32 R17, RZ, RZ, 0x1 ;  /* 0x00000001ff117424 */ /* 0x000fe400078e00ff */
[----:B------:R-:W-:Y:S02]  /*6f170*/  @P0 IADD3 R19, P5, PT, RZ, -R29, RZ ;  /* 0x8000001dff130210 */ /* 0x000fe40007fbe0ff */
[----:B------:R-:W-:Y:S02]  /*6f180*/  @P1 SEL R17, RZ, 0x1, !P3 ;  /* 0x00000001ff111807 */ /* 0x000fe40005800000 */
[----:B------:R-:W-:Y:S02]  /*6f190*/  @P0 ISETP.NE.U32.AND P2, PT, R44, RZ, PT ;  /* 0x000000ff2c00020c */ /* 0x000fe40003f45070 */
[----:B------:R-:W-:Y:S01]  /*6f1a0*/  IADD3 R29, P1, PT, R17, R22, RZ ;  /* 0x00000016111d7210 */ /* 0x000fe20007f3e0ff */
[----:B------:R-:W-:Y:S01]  /*6f1b0*/  @P0 IMAD.X R17, RZ, RZ, ~R42, P5 ;  /* 0x000000ffff110224 */ /* 0x000fe200028e0e2a */
[----:B------:R-:W-:Y:S01]  /*6f1c0*/  @P0 ISETP.NE.AND.EX P2, PT, R45, RZ, PT, P2 ;  /* 0x000000ff2d00020c */ /* 0x000fe20003f45320 */
[----:B------:R-:W-:Y:S01]  /*6f1d0*/  IMAD.MOV.U32 R22, RZ, RZ, R31 ;  /* 0x000000ffff167224 */ /* 0x000fe200078e001f */
[----:B------:R-:W-:Y:S01]  /*6f1e0*/  IADD3.X R20, PT, PT, R23, UR4, RZ, P1, !PT ;  /* 0x0000000417147c10 */ /* 0x000fe20008ffe4ff */
[----:B------:R-:W-:Y:S01]  /*6f1f0*/  IMAD.X R23, RZ, RZ, RZ, P4 ;  /* 0x000000ffff177224 */ /* 0x000fe200020e06ff */
[----:B------:R-:W-:-:S02]  /*6f200*/  ISETP.NE.U32.AND P1, PT, R29, RZ, PT ;  /* 0x000000ff1d00720c */ /* 0x000fc40003f25070 */
        /* <DEDUP_REMOVED lines=76> */
.L_x_1040:
[----:B------:R-:W-:Y:S05]  /*6f6d0*/  BSYNC.RELIABLE B4 ;  /* 0x0000000000047941 */ /* 0x000fea0003800100 */
.L_x_1039:
        /* <DEDUP_REMOVED lines=22> */
.L_x_1041:
[----:B------:R-:W-:Y:S05]  /*6f840*/  BSYNC.RECONVERGENT B3 ;  /* 0x0000000000037941 */ /* 0x000fea0003800200 */
.L_x_1038:
[----:B------:R-:W-:Y:S01]  /*6f850*/  SHF.L.W.U32.HI R27, R28, 0x1, R19 ;  /* 0x000000011c1b7819 */ /* 0x000fe20000010e13 */
[----:B------:R-:W-:Y:S01]  /*6f860*/  IMAD.SHL.U32 R15, R17, 0x2, RZ ;  /* 0x00000002110f7824 */ /* 0x000fe200078e00ff */
[----:B------:R-:W-:Y:S01]  /*6f870*/  SHF.L.W.U32.HI R36, R19, 0x1, R16 ;  /* 0x0000000113247819 */ /* 0x000fe20000010e10 */
[----:B------:R-:W-:Y:S01]  /*6f880*/  IMAD.SHL.U32 R23, R25, 0x2, RZ ;  /* 0x0000000219177824 */ /* 0x000fe200078e00ff */
[----:B------:R-:W-:Y:S01]  /*6f890*/  ISETP.GE.U32.AND P0, PT, R27, R19, PT ;  /* 0x000000131b00720c */ /* 0x000fe20003f06070 */
[----:B------:R-:W-:Y:S01]  /*6f8a0*/  BSSY.RELIABLE B3, `(.L_x_1042) ;  /* 0x0000026000037945 */ /* 0x000fe20003800100 */
[----:B------:R-:W-:Y:S01]  /*6f8b0*/  SHF.L.U64.HI R35, R17, 0x1, R18 ;  /* 0x0000000111237819 */ /* 0x000fe20000010212 */
[----:B------:R-:W-:Y:S01]  /*6f8c0*/  IMAD.SHL.U32 R38, R21, 0x2, RZ ;  /* 0x0000000215267824 */ /* 0x000fe200078e00ff */
[----:B------:R-:W-:Y:S02]  /*6f8d0*/  ISETP.GE.U32.AND.EX P0, PT, R36, R16, PT, P0 ;  /* 0x000000102400720c */ /* 0x000fe40003f06100 */
[----:B------:R-:W-:-:S02]  /*6f8e0*/  SHF.L.U64.HI R32, R25, 0x1, R32 ;  /* 0x0000000119207819 */ /* 0x000fc40000010220 */
        /* <DEDUP_REMOVED lines=33> */
.L_x_1043:
[----:B------:R-:W-:Y:S05]  /*6fb00*/  BSYNC.RELIABLE B3 ;  /* 0x0000000000037941 */ /* 0x000fea0003800100 */
.L_x_1042:
        /* <DEDUP_REMOVED lines=22> */
.L_x_780:
[----:B------:R-:W-:Y:S05]  /*6fc70*/  BSYNC.RECONVERGENT B2 ;  /* 0x0000000000027941 */ /* 0x000fea0003800200 */
.L_x_779:
[C---:B------:R-:W-:Y:S02]  /*6fc80*/  VIADD R15, R14.reuse, 0x1 ;  /* 0x000000010e0f7836 */ /* 0x040fe40000000000 */
[----:B------:R-:W-:-:S03]  /*6fc90*/  VIADD R14, R14, 0xffffffff ;  /* 0xffffffff0e0e7836 */ /* 0x000fc60000000000 */
[----:B------:R-:W-:-:S13]  /*6fca0*/  ISETP.GT.AND P0, PT, R15, 0x1, PT ;  /* 0x000000010f00780c */ /* 0x000fda0003f04270 */
[----:B------:R-:W-:Y:S05]  /*6fcb0*/  @P0 BRA `(.L_x_1044) ;  /* 0xfffff93800640947 */ /* 0x000fea000383ffff */
[----:B------:R-:W-:Y:S05]  /*6fcc0*/  BSYNC.RECONVERGENT B1 ;  /* 0x0000000000017941 */ /* 0x000fea0003800200 */
.L_x_676:
[----:B------:R-:W0:Y:S01]  /*6fcd0*/  S2R R0, SR_TID.X ;  /* 0x0000000000007919 */ /* 0x000e220000002100 */
[----:B------:R-:W0:Y:S01]  /*6fce0*/  S2UR UR4, SR_CTAID.X ;  /* 0x00000000000479c3 */ /* 0x000e220000002500 */
[----:B------:R-:W-:Y:S02]  /*6fcf0*/  IMAD.MOV.U32 R107, RZ, RZ, R106 ;  /* 0x000000ffff6b7224 */ /* 0x000fe400078e006a */
[----:B------:R-:W-:Y:S02]  /*6fd00*/  IMAD.MOV.U32 R106, RZ, RZ, R39 ;  /* 0x000000ffff6a7224 */ /* 0x000fe400078e0027 */
[----:B------:R-:W-:Y:S02]  /*6fd10*/  IMAD.MOV.U32 R39, RZ, RZ, R37 ;  /* 0x000000ffff277224 */ /* 0x000fe400078e0025 */
[----:B------:R-:W-:Y:S01]  /*6fd20*/  IMAD.MOV.U32 R123, RZ, RZ, R122 ;  /* 0x000000ffff7b7224 */ /* 0x000fe200078e007a */
[----:B------:R-:W0:Y:S01]  /*6fd30*/  LDC R5, c[0x0][0x360] ;  /* 0x0000d800ff057b82 */ /* 0x000e220000000800 */
[----:B------:R-:W-:-:S02]  /*6fd40*/  IMAD.MOV.U32 R47, RZ, RZ, R61 ;  /* 0x000000ffff2f7224 */ /* 0x000fc400078e003d */
[----:B------:R-:W-:Y:S02]  /*6fd50*/  IMAD.MOV.U32 R37, RZ, RZ, R36 ;  /* 0x000000ffff257224 */ /* 0x000fe400078e0024 */
[----:B------:R-:W-:Y:S02]  /*6fd60*/  IMAD.MOV.U32 R122, RZ, RZ, R117 ;  /* 0x000000ffff7a7224 */ /* 0x000fe400078e0075 */
[----:B------:R-:W-:Y:S01]  /*6fd70*/  IMAD.MOV.U32 R61, RZ, RZ, R91 ;  /* 0x000000ffff3d7224 */ /* 0x000fe200078e005b */
[----:B------:R-:W1:Y:S01]  /*6fd80*/  LDC.64 R2, c[0x0][0x380] ;  /* 0x0000e000ff027b82 */ /* 0x000e620000000a00 */
[----:B------:R-:W-:Y:S02]  /*6fd90*/  IMAD.MOV.U32 R36, RZ, RZ, R33 ;  /* 0x000000ffff247224 */ /* 0x000fe400078e0021 */
[----:B------:R-:W-:Y:S02]  /*6fda0*/  IMAD.MOV.U32 R117, RZ, RZ, R116 ;  /* 0x000000ffff757224 */ /* 0x000fe400078e0074 */
[----:B------:R-:W-:-:S02]  /*6fdb0*/  IMAD.MOV.U32 R91, RZ, RZ, R90 ;  /* 0x000000ffff5b7224 */ /* 0x000fc400078e005a */
[----:B------:R-:W-:Y:S02]  /*6fdc0*/  IMAD.MOV.U32 R33, RZ, RZ, R32 ;  /* 0x000000ffff217224 */ /* 0x000fe400078e0020 */
[----:B------:R-:W-:Y:S02]  /*6fdd0*/  IMAD.MOV.U32 R116, RZ, RZ, R115 ;  /* 0x000000ffff747224 */ /* 0x000fe400078e0073 */
[----:B------:R-:W-:Y:S02]  /*6fde0*/  IMAD.MOV.U32 R90, RZ, RZ, R55 ;  /* 0x000000ffff5a7224 */ /* 0x000fe400078e0037 */
[----:B------:R-:W-:Y:S02]  /*6fdf0*/  IMAD.MOV.U32 R32, RZ, RZ, R23 ;  /* 0x000000ffff207224 */ /* 0x000fe400078e0017 */
[----:B0-----:R-:W-:-:S04]  /*6fe00*/  IMAD R5, R5, UR4, R0 ;  /* 0x0000000405057c24 */ /* 0x001fc8000f8e0200 */
[----:B-1----:R-:W-:-:S05]  /*6fe10*/  IMAD.WIDE R2, R5, 0x60, R2 ;  /* 0x0000006005027825 */ /* 0x002fca00078e0202 */
        /* <DEDUP_REMOVED lines=13> */
.L_x_1045:
        /* <DEDUP_REMOVED lines=9> */
.L_x_1047:


//--------------------- .nv.shared._Z16reduction_kernelP13JacobianPointm --------------------------
	.section	.nv.shared._Z16reduction_kernelP13JacobianPointm,"aw",@nobits
	.sectionflags	@""
	.align	16
	.zero		1024


//--------------------- .nv.shared.reserved.0     --------------------------
	.section	.nv.shared.reserved.0,"aw",@nobits
	.weak		__nv_reservedSMEM_offset_0_alias
	.size		__nv_reservedSMEM_offset_0_alias, 0, 64
	.other		__nv_reservedSMEM_offset_0_alias,@"STO_CUDA_RESERVED_SHARED STV_DEFAULT"
__nv_reservedSMEM_offset_0_alias:
	.zero		0
	.zero		64


//--------------------- .nv.shared._Z10msm_kernelP13JacobianPointPK11AffinePointPK12FieldElementm --------------------------
	.section	.nv.shared._Z10msm_kernelP13JacobianPointPK11AffinePointPK12FieldElementm,"aw",@nobits
	.sectionflags	@""
	.align	16
	.zero		1024


//--------------------- .nv.constant0._Z16reduction_kernelP13JacobianPointm --------------------------
	.section	.nv.constant0._Z16reduction_kernelP13JacobianPointm,"a",@progbits
	.sectionflags	@""
	.align	4
.nv.constant0._Z16reduction_kernelP13JacobianPointm:
	.zero		912


//--------------------- .nv.constant0._Z10msm_kernelP13JacobianPointPK11AffinePointPK12FieldElementm --------------------------
	.section	.nv.constant0._Z10msm_kernelP13JacobianPointPK11AffinePointPK12FieldElementm,"a",@progbits
	.sectionflags	@""
	.align	4
.nv.constant0._Z10msm_kernelP13JacobianPointPK11AffinePointPK12FieldElementm:
	.zero		928


//--------------------- SYMBOLS --------------------------

	.type		.nv.reservedSmem.offset0,@object
	.size		.nv.reservedSmem.offset0,0x4
	.type		.nv.reservedSmem.cap,@object
	.size		.nv.reservedSmem.cap,0x4
